//
// Generated by NVIDIA NVVM Compiler
//
// Compiler Build ID: CL-36424714
// Cuda compilation tools, release 13.0, V13.0.88
// Based on NVVM 20.0.0
//

.version 9.0
.target sm_100
.address_size 64

	// .globl	_Z14_cu_vertdegreeiifPfPi
// _ZZN3cub18CUB_300001_SM_10006detail4scan16DeviceScanKernelINS2_10policy_hubIiiijN4cuda3std3__44plusIvEEE10Policy1000EN6thrust24THRUST_300001_SM_1000_NS10device_ptrIiEESF_NS0_13ScanTileStateIiLb1EEES9_NS1_10InputValueIiPiEEjiLb0EiEEvT0_T1_T2_iT3_T4_T5_E12temp_storage has been demoted
// _ZZN3cub18CUB_300001_SM_10006detail4scan16DeviceScanKernelINS2_10policy_hubIiiimN4cuda3std3__44plusIvEEE10Policy1000EN6thrust24THRUST_300001_SM_1000_NS10device_ptrIiEESF_NS0_13ScanTileStateIiLb1EEES9_NS1_10InputValueIiPiEEmiLb0EiEEvT0_T1_T2_iT3_T4_T5_E12temp_storage has been demoted
.global .align 1 .b8 _ZN34_INTERNAL_0256a51e_4_k_cu_8019ca664cuda3std3__45__cpo5beginE[1];
.global .align 1 .b8 _ZN34_INTERNAL_0256a51e_4_k_cu_8019ca664cuda3std3__45__cpo3endE[1];
.global .align 1 .b8 _ZN34_INTERNAL_0256a51e_4_k_cu_8019ca664cuda3std3__45__cpo6cbeginE[1];
.global .align 1 .b8 _ZN34_INTERNAL_0256a51e_4_k_cu_8019ca664cuda3std3__45__cpo4cendE[1];
.global .align 1 .b8 _ZN34_INTERNAL_0256a51e_4_k_cu_8019ca664cuda3std3__45__cpo6rbeginE[1];
.global .align 1 .b8 _ZN34_INTERNAL_0256a51e_4_k_cu_8019ca664cuda3std3__45__cpo4rendE[1];
.global .align 1 .b8 _ZN34_INTERNAL_0256a51e_4_k_cu_8019ca664cuda3std3__45__cpo7crbeginE[1];
.global .align 1 .b8 _ZN34_INTERNAL_0256a51e_4_k_cu_8019ca664cuda3std3__45__cpo5crendE[1];
.global .align 1 .b8 _ZN34_INTERNAL_0256a51e_4_k_cu_8019ca664cuda3std3__436_GLOBAL__N__0256a51e_4_k_cu_8019ca666ignoreE[1];
.global .align 1 .b8 _ZN34_INTERNAL_0256a51e_4_k_cu_8019ca664cuda3std3__419piecewise_constructE[1];
.global .align 1 .b8 _ZN34_INTERNAL_0256a51e_4_k_cu_8019ca664cuda3std3__48in_placeE[1];
.global .align 1 .b8 _ZN34_INTERNAL_0256a51e_4_k_cu_8019ca664cuda3std3__420unreachable_sentinelE[1];
.global .align 1 .b8 _ZN34_INTERNAL_0256a51e_4_k_cu_8019ca664cuda3std3__47nulloptE[1];
.global .align 1 .b8 _ZN34_INTERNAL_0256a51e_4_k_cu_8019ca664cuda3std3__48unexpectE[1];
.global .align 1 .b8 _ZN34_INTERNAL_0256a51e_4_k_cu_8019ca664cuda3std6ranges3__45__cpo4swapE[1];
.global .align 1 .b8 _ZN34_INTERNAL_0256a51e_4_k_cu_8019ca664cuda3std6ranges3__45__cpo9iter_moveE[1];
.global .align 1 .b8 _ZN34_INTERNAL_0256a51e_4_k_cu_8019ca664cuda3std6ranges3__45__cpo5beginE[1];
.global .align 1 .b8 _ZN34_INTERNAL_0256a51e_4_k_cu_8019ca664cuda3std6ranges3__45__cpo3endE[1];
.global .align 1 .b8 _ZN34_INTERNAL_0256a51e_4_k_cu_8019ca664cuda3std6ranges3__45__cpo6cbeginE[1];
.global .align 1 .b8 _ZN34_INTERNAL_0256a51e_4_k_cu_8019ca664cuda3std6ranges3__45__cpo4cendE[1];
.global .align 1 .b8 _ZN34_INTERNAL_0256a51e_4_k_cu_8019ca664cuda3std6ranges3__45__cpo7advanceE[1];
.global .align 1 .b8 _ZN34_INTERNAL_0256a51e_4_k_cu_8019ca664cuda3std6ranges3__45__cpo9iter_swapE[1];
.global .align 1 .b8 _ZN34_INTERNAL_0256a51e_4_k_cu_8019ca664cuda3std6ranges3__45__cpo4nextE[1];
.global .align 1 .b8 _ZN34_INTERNAL_0256a51e_4_k_cu_8019ca664cuda3std6ranges3__45__cpo4prevE[1];
.global .align 1 .b8 _ZN34_INTERNAL_0256a51e_4_k_cu_8019ca664cuda3std6ranges3__45__cpo4dataE[1];
.global .align 1 .b8 _ZN34_INTERNAL_0256a51e_4_k_cu_8019ca664cuda3std6ranges3__45__cpo5cdataE[1];
.global .align 1 .b8 _ZN34_INTERNAL_0256a51e_4_k_cu_8019ca664cuda3std6ranges3__45__cpo4sizeE[1];
.global .align 1 .b8 _ZN34_INTERNAL_0256a51e_4_k_cu_8019ca664cuda3std6ranges3__45__cpo5ssizeE[1];
.global .align 1 .b8 _ZN34_INTERNAL_0256a51e_4_k_cu_8019ca664cuda3std6ranges3__45__cpo8distanceE[1];
.global .align 1 .b8 _ZN34_INTERNAL_0256a51e_4_k_cu_8019ca666thrust24THRUST_300001_SM_1000_NS8cuda_cub3parE[1];
.global .align 1 .b8 _ZN34_INTERNAL_0256a51e_4_k_cu_8019ca666thrust24THRUST_300001_SM_1000_NS8cuda_cub10par_nosyncE[1];
.global .align 1 .b8 _ZN34_INTERNAL_0256a51e_4_k_cu_8019ca666thrust24THRUST_300001_SM_1000_NS6system6detail10sequential3seqE[1];
.global .align 1 .b8 _ZN34_INTERNAL_0256a51e_4_k_cu_8019ca666thrust24THRUST_300001_SM_1000_NS12placeholders2_1E[1];
.global .align 1 .b8 _ZN34_INTERNAL_0256a51e_4_k_cu_8019ca666thrust24THRUST_300001_SM_1000_NS12placeholders2_2E[1];
.global .align 1 .b8 _ZN34_INTERNAL_0256a51e_4_k_cu_8019ca666thrust24THRUST_300001_SM_1000_NS12placeholders2_3E[1];
.global .align 1 .b8 _ZN34_INTERNAL_0256a51e_4_k_cu_8019ca666thrust24THRUST_300001_SM_1000_NS12placeholders2_4E[1];
.global .align 1 .b8 _ZN34_INTERNAL_0256a51e_4_k_cu_8019ca666thrust24THRUST_300001_SM_1000_NS12placeholders2_5E[1];
.global .align 1 .b8 _ZN34_INTERNAL_0256a51e_4_k_cu_8019ca666thrust24THRUST_300001_SM_1000_NS12placeholders2_6E[1];
.global .align 1 .b8 _ZN34_INTERNAL_0256a51e_4_k_cu_8019ca666thrust24THRUST_300001_SM_1000_NS12placeholders2_7E[1];
.global .align 1 .b8 _ZN34_INTERNAL_0256a51e_4_k_cu_8019ca666thrust24THRUST_300001_SM_1000_NS12placeholders2_8E[1];
.global .align 1 .b8 _ZN34_INTERNAL_0256a51e_4_k_cu_8019ca666thrust24THRUST_300001_SM_1000_NS12placeholders2_9E[1];
.global .align 1 .b8 _ZN34_INTERNAL_0256a51e_4_k_cu_8019ca666thrust24THRUST_300001_SM_1000_NS12placeholders3_10E[1];
.global .align 1 .b8 _ZN34_INTERNAL_0256a51e_4_k_cu_8019ca666thrust24THRUST_300001_SM_1000_NS3seqE[1];

.visible .entry _Z14_cu_vertdegreeiifPfPi(
	.param .u32 _Z14_cu_vertdegreeiifPfPi_param_0,
	.param .u32 _Z14_cu_vertdegreeiifPfPi_param_1,
	.param .f32 _Z14_cu_vertdegreeiifPfPi_param_2,
	.param .u64 .ptr .align 1 _Z14_cu_vertdegreeiifPfPi_param_3,
	.param .u64 .ptr .align 1 _Z14_cu_vertdegreeiifPfPi_param_4
)
{
	.reg .pred 	%p<28>;
	.reg .b32 	%r<84>;
	.reg .b32 	%f<84>;
	.reg .b64 	%rd<37>;

	ld.param.u32 	%r42, [_Z14_cu_vertdegreeiifPfPi_param_0];
	ld.param.u32 	%r43, [_Z14_cu_vertdegreeiifPfPi_param_1];
	ld.param.f32 	%f13, [_Z14_cu_vertdegreeiifPfPi_param_2];
	ld.param.u64 	%rd8, [_Z14_cu_vertdegreeiifPfPi_param_3];
	ld.param.u64 	%rd7, [_Z14_cu_vertdegreeiifPfPi_param_4];
	cvta.to.global.u64 	%rd1, %rd8;
	mov.u32 	%r44, %ctaid.x;
	mov.u32 	%r45, %ntid.x;
	mov.u32 	%r46, %tid.x;
	mad.lo.s32 	%r1, %r44, %r45, %r46;
	setp.ge.s32 	%p1, %r1, %r42;
	@%p1 bra 	$L__BB0_36;
	cvta.to.global.u64 	%rd9, %rd7;
	mul.wide.s32 	%rd10, %r1, 4;
	add.s64 	%rd2, %rd9, %rd10;
	mov.b32 	%r47, 0;
	st.global.u32 	[%rd2], %r47;
	setp.lt.s32 	%p2, %r42, 1;
	@%p2 bra 	$L__BB0_36;
	setp.lt.s32 	%p3, %r43, 1;
	mul.lo.s32 	%r2, %r43, %r1;
	@%p3 bra 	$L__BB0_18;
	and.b32  	%r3, %r43, 7;
	add.s32 	%r4, %r3, -1;
	and.b32  	%r5, %r43, 3;
	and.b32  	%r6, %r43, 2147483640;
	and.b32  	%r7, %r43, 1;
	neg.s32 	%r8, %r6;
	add.s64 	%rd3, %rd1, 16;
	mov.b32 	%r72, 0;
	mov.u32 	%r69, %r72;
$L__BB0_4:
	setp.lt.u32 	%p19, %r43, 8;
	mul.lo.s32 	%r11, %r69, %r43;
	mov.f32 	%f83, 0f00000000;
	mov.b32 	%r74, 0;
	@%p19 bra 	$L__BB0_7;
	mul.wide.u32 	%rd11, %r11, 4;
	add.s64 	%rd36, %rd3, %rd11;
	mov.f32 	%f83, 0f00000000;
	mov.u32 	%r70, %r2;
	mov.u32 	%r71, %r8;
$L__BB0_6:
	.pragma "nounroll";
	mul.wide.s32 	%rd12, %r70, 4;
	add.s64 	%rd13, %rd3, %rd12;
	ld.global.f32 	%f17, [%rd13+-16];
	ld.global.f32 	%f18, [%rd36+-16];
	sub.f32 	%f19, %f17, %f18;
	fma.rn.f32 	%f20, %f19, %f19, %f83;
	ld.global.f32 	%f21, [%rd13+-12];
	ld.global.f32 	%f22, [%rd36+-12];
	sub.f32 	%f23, %f21, %f22;
	fma.rn.f32 	%f24, %f23, %f23, %f20;
	ld.global.f32 	%f25, [%rd13+-8];
	ld.global.f32 	%f26, [%rd36+-8];
	sub.f32 	%f27, %f25, %f26;
	fma.rn.f32 	%f28, %f27, %f27, %f24;
	ld.global.f32 	%f29, [%rd13+-4];
	ld.global.f32 	%f30, [%rd36+-4];
	sub.f32 	%f31, %f29, %f30;
	fma.rn.f32 	%f32, %f31, %f31, %f28;
	ld.global.f32 	%f33, [%rd13];
	ld.global.f32 	%f34, [%rd36];
	sub.f32 	%f35, %f33, %f34;
	fma.rn.f32 	%f36, %f35, %f35, %f32;
	ld.global.f32 	%f37, [%rd13+4];
	ld.global.f32 	%f38, [%rd36+4];
	sub.f32 	%f39, %f37, %f38;
	fma.rn.f32 	%f40, %f39, %f39, %f36;
	ld.global.f32 	%f41, [%rd13+8];
	ld.global.f32 	%f42, [%rd36+8];
	sub.f32 	%f43, %f41, %f42;
	fma.rn.f32 	%f44, %f43, %f43, %f40;
	ld.global.f32 	%f45, [%rd13+12];
	ld.global.f32 	%f46, [%rd36+12];
	sub.f32 	%f47, %f45, %f46;
	fma.rn.f32 	%f83, %f47, %f47, %f44;
	add.s32 	%r71, %r71, 8;
	add.s32 	%r70, %r70, 8;
	add.s64 	%rd36, %rd36, 32;
	setp.eq.s32 	%p20, %r71, 0;
	mov.u32 	%r74, %r6;
	@%p20 bra 	$L__BB0_7;
	bra.uni 	$L__BB0_6;
$L__BB0_7:
	setp.eq.s32 	%p21, %r3, 0;
	@%p21 bra 	$L__BB0_15;
	setp.lt.u32 	%p22, %r4, 3;
	@%p22 bra 	$L__BB0_10;
	add.s32 	%r62, %r74, %r2;
	mul.wide.s32 	%rd14, %r62, 4;
	add.s64 	%rd15, %rd1, %rd14;
	ld.global.f32 	%f49, [%rd15];
	add.s32 	%r63, %r74, %r11;
	mul.wide.u32 	%rd16, %r63, 4;
	add.s64 	%rd17, %rd1, %rd16;
	ld.global.f32 	%f50, [%rd17];
	sub.f32 	%f51, %f49, %f50;
	fma.rn.f32 	%f52, %f51, %f51, %f83;
	ld.global.f32 	%f53, [%rd15+4];
	cvt.u64.u32 	%rd18, %r11;
	cvt.u64.u32 	%rd19, %r74;
	add.s64 	%rd20, %rd19, %rd18;
	shl.b64 	%rd21, %rd20, 2;
	add.s64 	%rd22, %rd1, %rd21;
	ld.global.f32 	%f54, [%rd22+4];
	sub.f32 	%f55, %f53, %f54;
	fma.rn.f32 	%f56, %f55, %f55, %f52;
	ld.global.f32 	%f57, [%rd15+8];
	ld.global.f32 	%f58, [%rd22+8];
	sub.f32 	%f59, %f57, %f58;
	fma.rn.f32 	%f60, %f59, %f59, %f56;
	ld.global.f32 	%f61, [%rd15+12];
	ld.global.f32 	%f62, [%rd22+12];
	sub.f32 	%f63, %f61, %f62;
	fma.rn.f32 	%f83, %f63, %f63, %f60;
	add.s32 	%r74, %r74, 4;
$L__BB0_10:
	setp.eq.s32 	%p23, %r5, 0;
	@%p23 bra 	$L__BB0_15;
	setp.eq.s32 	%p24, %r5, 1;
	@%p24 bra 	$L__BB0_13;
	add.s32 	%r64, %r74, %r2;
	mul.wide.s32 	%rd23, %r64, 4;
	add.s64 	%rd24, %rd1, %rd23;
	ld.global.f32 	%f65, [%rd24];
	add.s32 	%r65, %r74, %r11;
	mul.wide.u32 	%rd25, %r65, 4;
	add.s64 	%rd26, %rd1, %rd25;
	ld.global.f32 	%f66, [%rd26];
	sub.f32 	%f67, %f65, %f66;
	fma.rn.f32 	%f68, %f67, %f67, %f83;
	ld.global.f32 	%f69, [%rd24+4];
	cvt.u64.u32 	%rd27, %r11;
	cvt.u64.u32 	%rd28, %r74;
	add.s64 	%rd29, %rd28, %rd27;
	shl.b64 	%rd30, %rd29, 2;
	add.s64 	%rd31, %rd1, %rd30;
	ld.global.f32 	%f70, [%rd31+4];
	sub.f32 	%f71, %f69, %f70;
	fma.rn.f32 	%f83, %f71, %f71, %f68;
	add.s32 	%r74, %r74, 2;
$L__BB0_13:
	setp.eq.s32 	%p25, %r7, 0;
	@%p25 bra 	$L__BB0_15;
	add.s32 	%r66, %r74, %r2;
	mul.wide.s32 	%rd32, %r66, 4;
	add.s64 	%rd33, %rd1, %rd32;
	ld.global.f32 	%f72, [%rd33];
	add.s32 	%r67, %r74, %r11;
	mul.wide.u32 	%rd34, %r67, 4;
	add.s64 	%rd35, %rd1, %rd34;
	ld.global.f32 	%f73, [%rd35];
	sub.f32 	%f74, %f72, %f73;
	fma.rn.f32 	%f83, %f74, %f74, %f83;
$L__BB0_15:
	sqrt.rn.f32 	%f75, %f83;
	setp.lt.f32 	%p26, %f75, %f13;
	@%p26 bra 	$L__BB0_16;
	bra.uni 	$L__BB0_17;
$L__BB0_16:
	add.s32 	%r72, %r72, 1;
	st.global.u32 	[%rd2], %r72;
$L__BB0_17:
	add.s32 	%r69, %r69, 1;
	setp.eq.s32 	%p27, %r69, %r42;
	@%p27 bra 	$L__BB0_36;
	bra.uni 	$L__BB0_4;
$L__BB0_18:
	and.b32  	%r24, %r42, 15;
	setp.lt.u32 	%p4, %r42, 16;
	mov.b32 	%r78, 0;
	@%p4 bra 	$L__BB0_23;
	and.b32  	%r25, %r42, 2147483632;
	mov.b32 	%r78, 0;
	mov.u32 	%r77, %r78;
$L__BB0_20:
	.pragma "nounroll";
	setp.leu.f32 	%p5, %f13, 0f00000000;
	setp.gt.f32 	%p6, %f13, 0f00000000;
	selp.u32 	%r50, 1, 0, %p6;
	add.s32 	%r51, %r78, %r50;
	add.s32 	%r52, %r51, 15;
	selp.b32 	%r78, %r52, %r78, %p6;
	@%p5 bra 	$L__BB0_22;
	st.global.u32 	[%rd2], %r78;
$L__BB0_22:
	add.s32 	%r77, %r77, 16;
	setp.ne.s32 	%p7, %r77, %r25;
	@%p7 bra 	$L__BB0_20;
$L__BB0_23:
	setp.eq.s32 	%p8, %r24, 0;
	@%p8 bra 	$L__BB0_36;
	and.b32  	%r31, %r42, 7;
	setp.lt.u32 	%p9, %r24, 8;
	@%p9 bra 	$L__BB0_27;
	setp.leu.f32 	%p10, %f13, 0f00000000;
	setp.gt.f32 	%p11, %f13, 0f00000000;
	selp.u32 	%r53, 1, 0, %p11;
	add.s32 	%r54, %r78, %r53;
	add.s32 	%r55, %r54, 7;
	selp.b32 	%r78, %r55, %r78, %p11;
	@%p10 bra 	$L__BB0_27;
	st.global.u32 	[%rd2], %r78;
$L__BB0_27:
	setp.eq.s32 	%p12, %r31, 0;
	@%p12 bra 	$L__BB0_36;
	and.b32  	%r34, %r42, 3;
	setp.lt.u32 	%p13, %r31, 4;
	@%p13 bra 	$L__BB0_31;
	setp.leu.f32 	%p14, %f13, 0f00000000;
	setp.gt.f32 	%p15, %f13, 0f00000000;
	selp.u32 	%r56, 1, 0, %p15;
	add.s32 	%r57, %r78, %r56;
	add.s32 	%r58, %r57, 3;
	selp.b32 	%r78, %r58, %r78, %p15;
	@%p14 bra 	$L__BB0_31;
	st.global.u32 	[%rd2], %r78;
$L__BB0_31:
	setp.eq.s32 	%p16, %r34, 0;
	@%p16 bra 	$L__BB0_36;
	mov.b32 	%r82, 0;
$L__BB0_33:
	.pragma "nounroll";
	setp.leu.f32 	%p17, %f13, 0f00000000;
	@%p17 bra 	$L__BB0_35;
	add.s32 	%r78, %r78, 1;
	st.global.u32 	[%rd2], %r78;
$L__BB0_35:
	add.s32 	%r82, %r82, 1;
	setp.ne.s32 	%p18, %r82, %r34;
	@%p18 bra 	$L__BB0_33;
$L__BB0_36:
	ret;

}
	// .globl	_Z21_cu_vertdegree_cosineiifPfPi
.visible .entry _Z21_cu_vertdegree_cosineiifPfPi(
	.param .u32 _Z21_cu_vertdegree_cosineiifPfPi_param_0,
	.param .u32 _Z21_cu_vertdegree_cosineiifPfPi_param_1,
	.param .f32 _Z21_cu_vertdegree_cosineiifPfPi_param_2,
	.param .u64 .ptr .align 1 _Z21_cu_vertdegree_cosineiifPfPi_param_3,
	.param .u64 .ptr .align 1 _Z21_cu_vertdegree_cosineiifPfPi_param_4
)
{
	.reg .pred 	%p<30>;
	.reg .b32 	%r<85>;
	.reg .b32 	%f<118>;
	.reg .b64 	%rd<42>;

	ld.param.u32 	%r43, [_Z21_cu_vertdegree_cosineiifPfPi_param_0];
	ld.param.u32 	%r44, [_Z21_cu_vertdegree_cosineiifPfPi_param_1];
	ld.param.f32 	%f15, [_Z21_cu_vertdegree_cosineiifPfPi_param_2];
	ld.param.u64 	%rd10, [_Z21_cu_vertdegree_cosineiifPfPi_param_3];
	ld.param.u64 	%rd9, [_Z21_cu_vertdegree_cosineiifPfPi_param_4];
	cvta.to.global.u64 	%rd1, %rd10;
	mov.u32 	%r45, %ctaid.x;
	mov.u32 	%r46, %ntid.x;
	mov.u32 	%r47, %tid.x;
	mad.lo.s32 	%r1, %r45, %r46, %r47;
	setp.ge.s32 	%p1, %r1, %r43;
	@%p1 bra 	$L__BB1_38;
	cvta.to.global.u64 	%rd11, %rd9;
	mul.wide.s32 	%rd12, %r1, 4;
	add.s64 	%rd2, %rd11, %rd12;
	mov.b32 	%r48, 0;
	st.global.u32 	[%rd2], %r48;
	setp.lt.s32 	%p2, %r43, 1;
	@%p2 bra 	$L__BB1_38;
	setp.lt.s32 	%p3, %r44, 1;
	mul.lo.s32 	%r2, %r44, %r1;
	@%p3 bra 	$L__BB1_20;
	and.b32  	%r3, %r44, 15;
	add.s32 	%r4, %r3, -1;
	and.b32  	%r5, %r44, 7;
	add.s32 	%r6, %r5, -1;
	and.b32  	%r7, %r44, 2147483632;
	and.b32  	%r8, %r44, 3;
	neg.s32 	%r9, %r7;
	add.s64 	%rd3, %rd1, 32;
	mov.b32 	%r73, 0;
	mov.u32 	%r70, %r73;
$L__BB1_4:
	setp.lt.u32 	%p19, %r44, 16;
	mul.lo.s32 	%r12, %r70, %r44;
	mov.f32 	%f117, 0f00000000;
	mov.b32 	%r75, 0;
	@%p19 bra 	$L__BB1_7;
	mul.wide.u32 	%rd13, %r12, 4;
	add.s64 	%rd41, %rd3, %rd13;
	mov.f32 	%f117, 0f00000000;
	mov.u32 	%r71, %r2;
	mov.u32 	%r72, %r9;
$L__BB1_6:
	.pragma "nounroll";
	mul.wide.s32 	%rd14, %r71, 4;
	add.s64 	%rd15, %rd3, %rd14;
	ld.global.f32 	%f19, [%rd15+-32];
	ld.global.f32 	%f20, [%rd41+-32];
	fma.rn.f32 	%f21, %f19, %f20, %f117;
	ld.global.f32 	%f22, [%rd15+-28];
	ld.global.f32 	%f23, [%rd41+-28];
	fma.rn.f32 	%f24, %f22, %f23, %f21;
	ld.global.f32 	%f25, [%rd15+-24];
	ld.global.f32 	%f26, [%rd41+-24];
	fma.rn.f32 	%f27, %f25, %f26, %f24;
	ld.global.f32 	%f28, [%rd15+-20];
	ld.global.f32 	%f29, [%rd41+-20];
	fma.rn.f32 	%f30, %f28, %f29, %f27;
	ld.global.f32 	%f31, [%rd15+-16];
	ld.global.f32 	%f32, [%rd41+-16];
	fma.rn.f32 	%f33, %f31, %f32, %f30;
	ld.global.f32 	%f34, [%rd15+-12];
	ld.global.f32 	%f35, [%rd41+-12];
	fma.rn.f32 	%f36, %f34, %f35, %f33;
	ld.global.f32 	%f37, [%rd15+-8];
	ld.global.f32 	%f38, [%rd41+-8];
	fma.rn.f32 	%f39, %f37, %f38, %f36;
	ld.global.f32 	%f40, [%rd15+-4];
	ld.global.f32 	%f41, [%rd41+-4];
	fma.rn.f32 	%f42, %f40, %f41, %f39;
	ld.global.f32 	%f43, [%rd15];
	ld.global.f32 	%f44, [%rd41];
	fma.rn.f32 	%f45, %f43, %f44, %f42;
	ld.global.f32 	%f46, [%rd15+4];
	ld.global.f32 	%f47, [%rd41+4];
	fma.rn.f32 	%f48, %f46, %f47, %f45;
	ld.global.f32 	%f49, [%rd15+8];
	ld.global.f32 	%f50, [%rd41+8];
	fma.rn.f32 	%f51, %f49, %f50, %f48;
	ld.global.f32 	%f52, [%rd15+12];
	ld.global.f32 	%f53, [%rd41+12];
	fma.rn.f32 	%f54, %f52, %f53, %f51;
	ld.global.f32 	%f55, [%rd15+16];
	ld.global.f32 	%f56, [%rd41+16];
	fma.rn.f32 	%f57, %f55, %f56, %f54;
	ld.global.f32 	%f58, [%rd15+20];
	ld.global.f32 	%f59, [%rd41+20];
	fma.rn.f32 	%f60, %f58, %f59, %f57;
	ld.global.f32 	%f61, [%rd15+24];
	ld.global.f32 	%f62, [%rd41+24];
	fma.rn.f32 	%f63, %f61, %f62, %f60;
	ld.global.f32 	%f64, [%rd15+28];
	ld.global.f32 	%f65, [%rd41+28];
	fma.rn.f32 	%f117, %f64, %f65, %f63;
	add.s32 	%r72, %r72, 16;
	add.s32 	%r71, %r71, 16;
	add.s64 	%rd41, %rd41, 64;
	setp.eq.s32 	%p20, %r72, 0;
	mov.u32 	%r75, %r7;
	@%p20 bra 	$L__BB1_7;
	bra.uni 	$L__BB1_6;
$L__BB1_7:
	setp.eq.s32 	%p21, %r3, 0;
	@%p21 bra 	$L__BB1_17;
	setp.lt.u32 	%p22, %r4, 7;
	@%p22 bra 	$L__BB1_10;
	add.s32 	%r63, %r75, %r2;
	mul.wide.s32 	%rd16, %r63, 4;
	add.s64 	%rd17, %rd1, %rd16;
	ld.global.f32 	%f67, [%rd17];
	add.s32 	%r64, %r75, %r12;
	mul.wide.u32 	%rd18, %r64, 4;
	add.s64 	%rd19, %rd1, %rd18;
	ld.global.f32 	%f68, [%rd19];
	fma.rn.f32 	%f69, %f67, %f68, %f117;
	ld.global.f32 	%f70, [%rd17+4];
	cvt.u64.u32 	%rd20, %r12;
	cvt.u64.u32 	%rd21, %r75;
	add.s64 	%rd22, %rd21, %rd20;
	shl.b64 	%rd23, %rd22, 2;
	add.s64 	%rd24, %rd1, %rd23;
	ld.global.f32 	%f71, [%rd24+4];
	fma.rn.f32 	%f72, %f70, %f71, %f69;
	ld.global.f32 	%f73, [%rd17+8];
	ld.global.f32 	%f74, [%rd24+8];
	fma.rn.f32 	%f75, %f73, %f74, %f72;
	ld.global.f32 	%f76, [%rd17+12];
	ld.global.f32 	%f77, [%rd24+12];
	fma.rn.f32 	%f78, %f76, %f77, %f75;
	ld.global.f32 	%f79, [%rd17+16];
	ld.global.f32 	%f80, [%rd24+16];
	fma.rn.f32 	%f81, %f79, %f80, %f78;
	ld.global.f32 	%f82, [%rd17+20];
	ld.global.f32 	%f83, [%rd24+20];
	fma.rn.f32 	%f84, %f82, %f83, %f81;
	ld.global.f32 	%f85, [%rd17+24];
	ld.global.f32 	%f86, [%rd24+24];
	fma.rn.f32 	%f87, %f85, %f86, %f84;
	ld.global.f32 	%f88, [%rd17+28];
	ld.global.f32 	%f89, [%rd24+28];
	fma.rn.f32 	%f117, %f88, %f89, %f87;
	add.s32 	%r75, %r75, 8;
$L__BB1_10:
	setp.eq.s32 	%p23, %r5, 0;
	@%p23 bra 	$L__BB1_17;
	setp.lt.u32 	%p24, %r6, 3;
	@%p24 bra 	$L__BB1_13;
	add.s32 	%r65, %r75, %r2;
	mul.wide.s32 	%rd25, %r65, 4;
	add.s64 	%rd26, %rd1, %rd25;
	ld.global.f32 	%f91, [%rd26];
	add.s32 	%r66, %r75, %r12;
	mul.wide.u32 	%rd27, %r66, 4;
	add.s64 	%rd28, %rd1, %rd27;
	ld.global.f32 	%f92, [%rd28];
	fma.rn.f32 	%f93, %f91, %f92, %f117;
	ld.global.f32 	%f94, [%rd26+4];
	cvt.u64.u32 	%rd29, %r12;
	cvt.u64.u32 	%rd30, %r75;
	add.s64 	%rd31, %rd30, %rd29;
	shl.b64 	%rd32, %rd31, 2;
	add.s64 	%rd33, %rd1, %rd32;
	ld.global.f32 	%f95, [%rd33+4];
	fma.rn.f32 	%f96, %f94, %f95, %f93;
	ld.global.f32 	%f97, [%rd26+8];
	ld.global.f32 	%f98, [%rd33+8];
	fma.rn.f32 	%f99, %f97, %f98, %f96;
	ld.global.f32 	%f100, [%rd26+12];
	ld.global.f32 	%f101, [%rd33+12];
	fma.rn.f32 	%f117, %f100, %f101, %f99;
	add.s32 	%r75, %r75, 4;
$L__BB1_13:
	setp.eq.s32 	%p25, %r8, 0;
	@%p25 bra 	$L__BB1_17;
	setp.eq.s32 	%p26, %r8, 1;
	add.s32 	%r67, %r75, %r2;
	mul.wide.s32 	%rd34, %r67, 4;
	add.s64 	%rd7, %rd1, %rd34;
	ld.global.f32 	%f102, [%rd7];
	add.s32 	%r68, %r75, %r12;
	mul.wide.u32 	%rd35, %r68, 4;
	add.s64 	%rd36, %rd1, %rd35;
	ld.global.f32 	%f103, [%rd36];
	fma.rn.f32 	%f117, %f102, %f103, %f117;
	@%p26 bra 	$L__BB1_17;
	setp.eq.s32 	%p27, %r8, 2;
	ld.global.f32 	%f104, [%rd7+4];
	cvt.u64.u32 	%rd37, %r12;
	cvt.u64.u32 	%rd38, %r75;
	add.s64 	%rd39, %rd38, %rd37;
	shl.b64 	%rd40, %rd39, 2;
	add.s64 	%rd8, %rd1, %rd40;
	ld.global.f32 	%f105, [%rd8+4];
	fma.rn.f32 	%f117, %f104, %f105, %f117;
	@%p27 bra 	$L__BB1_17;
	ld.global.f32 	%f106, [%rd7+8];
	ld.global.f32 	%f107, [%rd8+8];
	fma.rn.f32 	%f117, %f106, %f107, %f117;
$L__BB1_17:
	mov.f32 	%f108, 0f3F800000;
	sub.f32 	%f109, %f108, %f117;
	setp.lt.f32 	%p28, %f109, %f15;
	@%p28 bra 	$L__BB1_18;
	bra.uni 	$L__BB1_19;
$L__BB1_18:
	add.s32 	%r73, %r73, 1;
	st.global.u32 	[%rd2], %r73;
$L__BB1_19:
	add.s32 	%r70, %r70, 1;
	setp.eq.s32 	%p29, %r70, %r43;
	@%p29 bra 	$L__BB1_38;
	bra.uni 	$L__BB1_4;
$L__BB1_20:
	and.b32  	%r25, %r43, 15;
	setp.lt.u32 	%p4, %r43, 16;
	mov.b32 	%r79, 0;
	@%p4 bra 	$L__BB1_25;
	and.b32  	%r26, %r43, 2147483632;
	mov.b32 	%r79, 0;
	mov.u32 	%r78, %r79;
$L__BB1_22:
	.pragma "nounroll";
	setp.leu.f32 	%p5, %f15, 0f3F800000;
	setp.gt.f32 	%p6, %f15, 0f3F800000;
	selp.u32 	%r51, 1, 0, %p6;
	add.s32 	%r52, %r79, %r51;
	add.s32 	%r53, %r52, 15;
	selp.b32 	%r79, %r53, %r79, %p6;
	@%p5 bra 	$L__BB1_24;
	st.global.u32 	[%rd2], %r79;
$L__BB1_24:
	add.s32 	%r78, %r78, 16;
	setp.ne.s32 	%p7, %r78, %r26;
	@%p7 bra 	$L__BB1_22;
$L__BB1_25:
	setp.eq.s32 	%p8, %r25, 0;
	@%p8 bra 	$L__BB1_38;
	and.b32  	%r32, %r43, 7;
	setp.lt.u32 	%p9, %r25, 8;
	@%p9 bra 	$L__BB1_29;
	setp.leu.f32 	%p10, %f15, 0f3F800000;
	setp.gt.f32 	%p11, %f15, 0f3F800000;
	selp.u32 	%r54, 1, 0, %p11;
	add.s32 	%r55, %r79, %r54;
	add.s32 	%r56, %r55, 7;
	selp.b32 	%r79, %r56, %r79, %p11;
	@%p10 bra 	$L__BB1_29;
	st.global.u32 	[%rd2], %r79;
$L__BB1_29:
	setp.eq.s32 	%p12, %r32, 0;
	@%p12 bra 	$L__BB1_38;
	and.b32  	%r35, %r43, 3;
	setp.lt.u32 	%p13, %r32, 4;
	@%p13 bra 	$L__BB1_33;
	setp.leu.f32 	%p14, %f15, 0f3F800000;
	setp.gt.f32 	%p15, %f15, 0f3F800000;
	selp.u32 	%r57, 1, 0, %p15;
	add.s32 	%r58, %r79, %r57;
	add.s32 	%r59, %r58, 3;
	selp.b32 	%r79, %r59, %r79, %p15;
	@%p14 bra 	$L__BB1_33;
	st.global.u32 	[%rd2], %r79;
$L__BB1_33:
	setp.eq.s32 	%p16, %r35, 0;
	@%p16 bra 	$L__BB1_38;
	mov.b32 	%r83, 0;
$L__BB1_35:
	.pragma "nounroll";
	setp.leu.f32 	%p17, %f15, 0f3F800000;
	@%p17 bra 	$L__BB1_37;
	add.s32 	%r79, %r79, 1;
	st.global.u32 	[%rd2], %r79;
$L__BB1_37:
	add.s32 	%r83, %r83, 1;
	setp.ne.s32 	%p18, %r83, %r35;
	@%p18 bra 	$L__BB1_35;
$L__BB1_38:
	ret;

}
	// .globl	_Z14_cu_asmadjlistiifPfPiS0_
.visible .entry _Z14_cu_asmadjlistiifPfPiS0_(
	.param .u32 _Z14_cu_asmadjlistiifPfPiS0__param_0,
	.param .u32 _Z14_cu_asmadjlistiifPfPiS0__param_1,
	.param .f32 _Z14_cu_asmadjlistiifPfPiS0__param_2,
	.param .u64 .ptr .align 1 _Z14_cu_asmadjlistiifPfPiS0__param_3,
	.param .u64 .ptr .align 1 _Z14_cu_asmadjlistiifPfPiS0__param_4,
	.param .u64 .ptr .align 1 _Z14_cu_asmadjlistiifPfPiS0__param_5
)
{
	.reg .pred 	%p<37>;
	.reg .b32 	%r<124>;
	.reg .b32 	%f<84>;
	.reg .b64 	%rd<71>;

	ld.param.u32 	%r67, [_Z14_cu_asmadjlistiifPfPiS0__param_0];
	ld.param.u32 	%r68, [_Z14_cu_asmadjlistiifPfPiS0__param_1];
	ld.param.f32 	%f13, [_Z14_cu_asmadjlistiifPfPiS0__param_2];
	ld.param.u64 	%rd9, [_Z14_cu_asmadjlistiifPfPiS0__param_3];
	ld.param.u64 	%rd8, [_Z14_cu_asmadjlistiifPfPiS0__param_4];
	ld.param.u64 	%rd10, [_Z14_cu_asmadjlistiifPfPiS0__param_5];
	cvta.to.global.u64 	%rd1, %rd9;
	cvta.to.global.u64 	%rd2, %rd10;
	mov.u32 	%r69, %ctaid.x;
	mov.u32 	%r70, %ntid.x;
	mov.u32 	%r71, %tid.x;
	mad.lo.s32 	%r1, %r69, %r70, %r71;
	setp.ge.s32 	%p1, %r1, %r67;
	@%p1 bra 	$L__BB2_57;
	cvta.to.global.u64 	%rd3, %rd8;
	setp.lt.s32 	%p2, %r67, 1;
	@%p2 bra 	$L__BB2_57;
	mul.wide.s32 	%rd11, %r1, 4;
	add.s64 	%rd12, %rd3, %rd11;
	ld.global.u32 	%r104, [%rd12];
	setp.lt.s32 	%p3, %r68, 1;
	mul.lo.s32 	%r3, %r68, %r1;
	@%p3 bra 	$L__BB2_18;
	and.b32  	%r4, %r68, 7;
	add.s32 	%r5, %r4, -1;
	and.b32  	%r6, %r68, 3;
	and.b32  	%r7, %r68, 2147483640;
	and.b32  	%r8, %r68, 1;
	neg.s32 	%r9, %r7;
	add.s64 	%rd4, %rd1, 16;
	mov.b32 	%r94, 0;
$L__BB2_4:
	setp.lt.u32 	%p28, %r68, 8;
	mul.lo.s32 	%r12, %r94, %r68;
	mov.f32 	%f83, 0f00000000;
	mov.b32 	%r100, 0;
	@%p28 bra 	$L__BB2_7;
	mul.wide.u32 	%rd43, %r12, 4;
	add.s64 	%rd70, %rd4, %rd43;
	mov.f32 	%f83, 0f00000000;
	mov.u32 	%r96, %r3;
	mov.u32 	%r97, %r9;
$L__BB2_6:
	.pragma "nounroll";
	mul.wide.s32 	%rd44, %r96, 4;
	add.s64 	%rd45, %rd4, %rd44;
	ld.global.f32 	%f17, [%rd45+-16];
	ld.global.f32 	%f18, [%rd70+-16];
	sub.f32 	%f19, %f17, %f18;
	fma.rn.f32 	%f20, %f19, %f19, %f83;
	ld.global.f32 	%f21, [%rd45+-12];
	ld.global.f32 	%f22, [%rd70+-12];
	sub.f32 	%f23, %f21, %f22;
	fma.rn.f32 	%f24, %f23, %f23, %f20;
	ld.global.f32 	%f25, [%rd45+-8];
	ld.global.f32 	%f26, [%rd70+-8];
	sub.f32 	%f27, %f25, %f26;
	fma.rn.f32 	%f28, %f27, %f27, %f24;
	ld.global.f32 	%f29, [%rd45+-4];
	ld.global.f32 	%f30, [%rd70+-4];
	sub.f32 	%f31, %f29, %f30;
	fma.rn.f32 	%f32, %f31, %f31, %f28;
	ld.global.f32 	%f33, [%rd45];
	ld.global.f32 	%f34, [%rd70];
	sub.f32 	%f35, %f33, %f34;
	fma.rn.f32 	%f36, %f35, %f35, %f32;
	ld.global.f32 	%f37, [%rd45+4];
	ld.global.f32 	%f38, [%rd70+4];
	sub.f32 	%f39, %f37, %f38;
	fma.rn.f32 	%f40, %f39, %f39, %f36;
	ld.global.f32 	%f41, [%rd45+8];
	ld.global.f32 	%f42, [%rd70+8];
	sub.f32 	%f43, %f41, %f42;
	fma.rn.f32 	%f44, %f43, %f43, %f40;
	ld.global.f32 	%f45, [%rd45+12];
	ld.global.f32 	%f46, [%rd70+12];
	sub.f32 	%f47, %f45, %f46;
	fma.rn.f32 	%f83, %f47, %f47, %f44;
	add.s32 	%r97, %r97, 8;
	add.s32 	%r96, %r96, 8;
	add.s64 	%rd70, %rd70, 32;
	setp.eq.s32 	%p29, %r97, 0;
	mov.u32 	%r100, %r7;
	@%p29 bra 	$L__BB2_7;
	bra.uni 	$L__BB2_6;
$L__BB2_7:
	setp.eq.s32 	%p30, %r4, 0;
	@%p30 bra 	$L__BB2_15;
	setp.lt.u32 	%p31, %r5, 3;
	@%p31 bra 	$L__BB2_10;
	add.s32 	%r88, %r100, %r3;
	mul.wide.s32 	%rd46, %r88, 4;
	add.s64 	%rd47, %rd1, %rd46;
	ld.global.f32 	%f49, [%rd47];
	add.s32 	%r89, %r100, %r12;
	mul.wide.u32 	%rd48, %r89, 4;
	add.s64 	%rd49, %rd1, %rd48;
	ld.global.f32 	%f50, [%rd49];
	sub.f32 	%f51, %f49, %f50;
	fma.rn.f32 	%f52, %f51, %f51, %f83;
	ld.global.f32 	%f53, [%rd47+4];
	cvt.u64.u32 	%rd50, %r12;
	cvt.u64.u32 	%rd51, %r100;
	add.s64 	%rd52, %rd51, %rd50;
	shl.b64 	%rd53, %rd52, 2;
	add.s64 	%rd54, %rd1, %rd53;
	ld.global.f32 	%f54, [%rd54+4];
	sub.f32 	%f55, %f53, %f54;
	fma.rn.f32 	%f56, %f55, %f55, %f52;
	ld.global.f32 	%f57, [%rd47+8];
	ld.global.f32 	%f58, [%rd54+8];
	sub.f32 	%f59, %f57, %f58;
	fma.rn.f32 	%f60, %f59, %f59, %f56;
	ld.global.f32 	%f61, [%rd47+12];
	ld.global.f32 	%f62, [%rd54+12];
	sub.f32 	%f63, %f61, %f62;
	fma.rn.f32 	%f83, %f63, %f63, %f60;
	add.s32 	%r100, %r100, 4;
$L__BB2_10:
	setp.eq.s32 	%p32, %r6, 0;
	@%p32 bra 	$L__BB2_15;
	setp.eq.s32 	%p33, %r6, 1;
	@%p33 bra 	$L__BB2_13;
	add.s32 	%r90, %r100, %r3;
	mul.wide.s32 	%rd55, %r90, 4;
	add.s64 	%rd56, %rd1, %rd55;
	ld.global.f32 	%f65, [%rd56];
	add.s32 	%r91, %r100, %r12;
	mul.wide.u32 	%rd57, %r91, 4;
	add.s64 	%rd58, %rd1, %rd57;
	ld.global.f32 	%f66, [%rd58];
	sub.f32 	%f67, %f65, %f66;
	fma.rn.f32 	%f68, %f67, %f67, %f83;
	ld.global.f32 	%f69, [%rd56+4];
	cvt.u64.u32 	%rd59, %r12;
	cvt.u64.u32 	%rd60, %r100;
	add.s64 	%rd61, %rd60, %rd59;
	shl.b64 	%rd62, %rd61, 2;
	add.s64 	%rd63, %rd1, %rd62;
	ld.global.f32 	%f70, [%rd63+4];
	sub.f32 	%f71, %f69, %f70;
	fma.rn.f32 	%f83, %f71, %f71, %f68;
	add.s32 	%r100, %r100, 2;
$L__BB2_13:
	setp.eq.s32 	%p34, %r8, 0;
	@%p34 bra 	$L__BB2_15;
	add.s32 	%r92, %r100, %r3;
	mul.wide.s32 	%rd64, %r92, 4;
	add.s64 	%rd65, %rd1, %rd64;
	ld.global.f32 	%f72, [%rd65];
	add.s32 	%r93, %r100, %r12;
	mul.wide.u32 	%rd66, %r93, 4;
	add.s64 	%rd67, %rd1, %rd66;
	ld.global.f32 	%f73, [%rd67];
	sub.f32 	%f74, %f72, %f73;
	fma.rn.f32 	%f83, %f74, %f74, %f83;
$L__BB2_15:
	sqrt.rn.f32 	%f75, %f83;
	setp.lt.f32 	%p35, %f75, %f13;
	@%p35 bra 	$L__BB2_16;
	bra.uni 	$L__BB2_17;
$L__BB2_16:
	mul.wide.s32 	%rd68, %r104, 4;
	add.s64 	%rd69, %rd2, %rd68;
	st.global.u32 	[%rd69], %r94;
	add.s32 	%r104, %r104, 1;
$L__BB2_17:
	add.s32 	%r94, %r94, 1;
	setp.eq.s32 	%p36, %r94, %r67;
	@%p36 bra 	$L__BB2_57;
	bra.uni 	$L__BB2_4;
$L__BB2_18:
	and.b32  	%r25, %r67, 7;
	setp.lt.u32 	%p4, %r67, 8;
	mov.b32 	%r118, 0;
	@%p4 bra 	$L__BB2_37;
	and.b32  	%r118, %r67, 2147483640;
	mov.b32 	%r102, 0;
$L__BB2_20:
	.pragma "nounroll";
	setp.leu.f32 	%p5, %f13, 0f00000000;
	@%p5 bra 	$L__BB2_22;
	mul.wide.s32 	%rd13, %r104, 4;
	add.s64 	%rd14, %rd2, %rd13;
	st.global.u32 	[%rd14], %r102;
	add.s32 	%r104, %r104, 1;
$L__BB2_22:
	setp.leu.f32 	%p6, %f13, 0f00000000;
	@%p6 bra 	$L__BB2_24;
	add.s32 	%r74, %r102, 1;
	mul.wide.s32 	%rd15, %r104, 4;
	add.s64 	%rd16, %rd2, %rd15;
	st.global.u32 	[%rd16], %r74;
	add.s32 	%r104, %r104, 1;
$L__BB2_24:
	setp.leu.f32 	%p7, %f13, 0f00000000;
	@%p7 bra 	$L__BB2_26;
	add.s32 	%r75, %r102, 2;
	mul.wide.s32 	%rd17, %r104, 4;
	add.s64 	%rd18, %rd2, %rd17;
	st.global.u32 	[%rd18], %r75;
	add.s32 	%r104, %r104, 1;
$L__BB2_26:
	setp.leu.f32 	%p8, %f13, 0f00000000;
	@%p8 bra 	$L__BB2_28;
	add.s32 	%r76, %r102, 3;
	mul.wide.s32 	%rd19, %r104, 4;
	add.s64 	%rd20, %rd2, %rd19;
	st.global.u32 	[%rd20], %r76;
	add.s32 	%r104, %r104, 1;
$L__BB2_28:
	setp.leu.f32 	%p9, %f13, 0f00000000;
	@%p9 bra 	$L__BB2_30;
	add.s32 	%r77, %r102, 4;
	mul.wide.s32 	%rd21, %r104, 4;
	add.s64 	%rd22, %rd2, %rd21;
	st.global.u32 	[%rd22], %r77;
	add.s32 	%r104, %r104, 1;
$L__BB2_30:
	setp.leu.f32 	%p10, %f13, 0f00000000;
	@%p10 bra 	$L__BB2_32;
	add.s32 	%r78, %r102, 5;
	mul.wide.s32 	%rd23, %r104, 4;
	add.s64 	%rd24, %rd2, %rd23;
	st.global.u32 	[%rd24], %r78;
	add.s32 	%r104, %r104, 1;
$L__BB2_32:
	setp.leu.f32 	%p11, %f13, 0f00000000;
	@%p11 bra 	$L__BB2_34;
	add.s32 	%r79, %r102, 6;
	mul.wide.s32 	%rd25, %r104, 4;
	add.s64 	%rd26, %rd2, %rd25;
	st.global.u32 	[%rd26], %r79;
	add.s32 	%r104, %r104, 1;
$L__BB2_34:
	setp.leu.f32 	%p12, %f13, 0f00000000;
	@%p12 bra 	$L__BB2_36;
	add.s32 	%r80, %r102, 7;
	mul.wide.s32 	%rd27, %r104, 4;
	add.s64 	%rd28, %rd2, %rd27;
	st.global.u32 	[%rd28], %r80;
	add.s32 	%r104, %r104, 1;
$L__BB2_36:
	add.s32 	%r102, %r102, 8;
	setp.ne.s32 	%p13, %r102, %r118;
	@%p13 bra 	$L__BB2_20;
$L__BB2_37:
	setp.eq.s32 	%p14, %r25, 0;
	@%p14 bra 	$L__BB2_57;
	and.b32  	%r48, %r67, 3;
	setp.lt.u32 	%p15, %r25, 4;
	@%p15 bra 	$L__BB2_48;
	setp.leu.f32 	%p16, %f13, 0f00000000;
	@%p16 bra 	$L__BB2_41;
	mul.wide.s32 	%rd29, %r104, 4;
	add.s64 	%rd30, %rd2, %rd29;
	st.global.u32 	[%rd30], %r118;
	add.s32 	%r104, %r104, 1;
$L__BB2_41:
	setp.leu.f32 	%p17, %f13, 0f00000000;
	@%p17 bra 	$L__BB2_43;
	add.s32 	%r81, %r118, 1;
	mul.wide.s32 	%rd31, %r104, 4;
	add.s64 	%rd32, %rd2, %rd31;
	st.global.u32 	[%rd32], %r81;
	add.s32 	%r104, %r104, 1;
$L__BB2_43:
	setp.leu.f32 	%p18, %f13, 0f00000000;
	@%p18 bra 	$L__BB2_45;
	add.s32 	%r82, %r118, 2;
	mul.wide.s32 	%rd33, %r104, 4;
	add.s64 	%rd34, %rd2, %rd33;
	st.global.u32 	[%rd34], %r82;
	add.s32 	%r104, %r104, 1;
$L__BB2_45:
	setp.leu.f32 	%p19, %f13, 0f00000000;
	@%p19 bra 	$L__BB2_47;
	add.s32 	%r83, %r118, 3;
	mul.wide.s32 	%rd35, %r104, 4;
	add.s64 	%rd36, %rd2, %rd35;
	st.global.u32 	[%rd36], %r83;
	add.s32 	%r104, %r104, 1;
$L__BB2_47:
	add.s32 	%r118, %r118, 4;
$L__BB2_48:
	setp.eq.s32 	%p20, %r48, 0;
	@%p20 bra 	$L__BB2_57;
	setp.eq.s32 	%p21, %r48, 1;
	@%p21 bra 	$L__BB2_55;
	setp.leu.f32 	%p22, %f13, 0f00000000;
	@%p22 bra 	$L__BB2_52;
	mul.wide.s32 	%rd37, %r104, 4;
	add.s64 	%rd38, %rd2, %rd37;
	st.global.u32 	[%rd38], %r118;
	add.s32 	%r104, %r104, 1;
$L__BB2_52:
	setp.leu.f32 	%p23, %f13, 0f00000000;
	@%p23 bra 	$L__BB2_54;
	add.s32 	%r84, %r118, 1;
	mul.wide.s32 	%rd39, %r104, 4;
	add.s64 	%rd40, %rd2, %rd39;
	st.global.u32 	[%rd40], %r84;
	add.s32 	%r104, %r104, 1;
$L__BB2_54:
	add.s32 	%r118, %r118, 2;
$L__BB2_55:
	and.b32  	%r85, %r67, 1;
	setp.eq.b32 	%p24, %r85, 1;
	not.pred 	%p25, %p24;
	setp.leu.f32 	%p26, %f13, 0f00000000;
	or.pred  	%p27, %p25, %p26;
	@%p27 bra 	$L__BB2_57;
	mul.wide.s32 	%rd41, %r104, 4;
	add.s64 	%rd42, %rd2, %rd41;
	st.global.u32 	[%rd42], %r118;
$L__BB2_57:
	ret;

}
	// .globl	_Z21_cu_asmadjlist_cosineiifPfPiS0_
.visible .entry _Z21_cu_asmadjlist_cosineiifPfPiS0_(
	.param .u32 _Z21_cu_asmadjlist_cosineiifPfPiS0__param_0,
	.param .u32 _Z21_cu_asmadjlist_cosineiifPfPiS0__param_1,
	.param .f32 _Z21_cu_asmadjlist_cosineiifPfPiS0__param_2,
	.param .u64 .ptr .align 1 _Z21_cu_asmadjlist_cosineiifPfPiS0__param_3,
	.param .u64 .ptr .align 1 _Z21_cu_asmadjlist_cosineiifPfPiS0__param_4,
	.param .u64 .ptr .align 1 _Z21_cu_asmadjlist_cosineiifPfPiS0__param_5
)
{
	.reg .pred 	%p<39>;
	.reg .b32 	%r<125>;
	.reg .b32 	%f<118>;
	.reg .b64 	%rd<76>;

	ld.param.u32 	%r68, [_Z21_cu_asmadjlist_cosineiifPfPiS0__param_0];
	ld.param.u32 	%r69, [_Z21_cu_asmadjlist_cosineiifPfPiS0__param_1];
	ld.param.f32 	%f15, [_Z21_cu_asmadjlist_cosineiifPfPiS0__param_2];
	ld.param.u64 	%rd11, [_Z21_cu_asmadjlist_cosineiifPfPiS0__param_3];
	ld.param.u64 	%rd10, [_Z21_cu_asmadjlist_cosineiifPfPiS0__param_4];
	ld.param.u64 	%rd12, [_Z21_cu_asmadjlist_cosineiifPfPiS0__param_5];
	cvta.to.global.u64 	%rd1, %rd11;
	cvta.to.global.u64 	%rd2, %rd12;
	mov.u32 	%r70, %ctaid.x;
	mov.u32 	%r71, %ntid.x;
	mov.u32 	%r72, %tid.x;
	mad.lo.s32 	%r1, %r70, %r71, %r72;
	setp.ge.s32 	%p1, %r1, %r68;
	@%p1 bra 	$L__BB3_59;
	cvta.to.global.u64 	%rd3, %rd10;
	setp.lt.s32 	%p2, %r68, 1;
	@%p2 bra 	$L__BB3_59;
	mul.wide.s32 	%rd13, %r1, 4;
	add.s64 	%rd14, %rd3, %rd13;
	ld.global.u32 	%r105, [%rd14];
	setp.lt.s32 	%p3, %r69, 1;
	mul.lo.s32 	%r3, %r69, %r1;
	@%p3 bra 	$L__BB3_20;
	and.b32  	%r4, %r69, 15;
	add.s32 	%r5, %r4, -1;
	and.b32  	%r6, %r69, 7;
	add.s32 	%r7, %r6, -1;
	and.b32  	%r8, %r69, 2147483632;
	and.b32  	%r9, %r69, 3;
	neg.s32 	%r10, %r8;
	add.s64 	%rd4, %rd1, 32;
	mov.b32 	%r95, 0;
$L__BB3_4:
	setp.lt.u32 	%p28, %r69, 16;
	mul.lo.s32 	%r13, %r95, %r69;
	mov.f32 	%f117, 0f00000000;
	mov.b32 	%r101, 0;
	@%p28 bra 	$L__BB3_7;
	mul.wide.u32 	%rd45, %r13, 4;
	add.s64 	%rd75, %rd4, %rd45;
	mov.f32 	%f117, 0f00000000;
	mov.u32 	%r97, %r3;
	mov.u32 	%r98, %r10;
$L__BB3_6:
	.pragma "nounroll";
	mul.wide.s32 	%rd46, %r97, 4;
	add.s64 	%rd47, %rd4, %rd46;
	ld.global.f32 	%f19, [%rd47+-32];
	ld.global.f32 	%f20, [%rd75+-32];
	fma.rn.f32 	%f21, %f19, %f20, %f117;
	ld.global.f32 	%f22, [%rd47+-28];
	ld.global.f32 	%f23, [%rd75+-28];
	fma.rn.f32 	%f24, %f22, %f23, %f21;
	ld.global.f32 	%f25, [%rd47+-24];
	ld.global.f32 	%f26, [%rd75+-24];
	fma.rn.f32 	%f27, %f25, %f26, %f24;
	ld.global.f32 	%f28, [%rd47+-20];
	ld.global.f32 	%f29, [%rd75+-20];
	fma.rn.f32 	%f30, %f28, %f29, %f27;
	ld.global.f32 	%f31, [%rd47+-16];
	ld.global.f32 	%f32, [%rd75+-16];
	fma.rn.f32 	%f33, %f31, %f32, %f30;
	ld.global.f32 	%f34, [%rd47+-12];
	ld.global.f32 	%f35, [%rd75+-12];
	fma.rn.f32 	%f36, %f34, %f35, %f33;
	ld.global.f32 	%f37, [%rd47+-8];
	ld.global.f32 	%f38, [%rd75+-8];
	fma.rn.f32 	%f39, %f37, %f38, %f36;
	ld.global.f32 	%f40, [%rd47+-4];
	ld.global.f32 	%f41, [%rd75+-4];
	fma.rn.f32 	%f42, %f40, %f41, %f39;
	ld.global.f32 	%f43, [%rd47];
	ld.global.f32 	%f44, [%rd75];
	fma.rn.f32 	%f45, %f43, %f44, %f42;
	ld.global.f32 	%f46, [%rd47+4];
	ld.global.f32 	%f47, [%rd75+4];
	fma.rn.f32 	%f48, %f46, %f47, %f45;
	ld.global.f32 	%f49, [%rd47+8];
	ld.global.f32 	%f50, [%rd75+8];
	fma.rn.f32 	%f51, %f49, %f50, %f48;
	ld.global.f32 	%f52, [%rd47+12];
	ld.global.f32 	%f53, [%rd75+12];
	fma.rn.f32 	%f54, %f52, %f53, %f51;
	ld.global.f32 	%f55, [%rd47+16];
	ld.global.f32 	%f56, [%rd75+16];
	fma.rn.f32 	%f57, %f55, %f56, %f54;
	ld.global.f32 	%f58, [%rd47+20];
	ld.global.f32 	%f59, [%rd75+20];
	fma.rn.f32 	%f60, %f58, %f59, %f57;
	ld.global.f32 	%f61, [%rd47+24];
	ld.global.f32 	%f62, [%rd75+24];
	fma.rn.f32 	%f63, %f61, %f62, %f60;
	ld.global.f32 	%f64, [%rd47+28];
	ld.global.f32 	%f65, [%rd75+28];
	fma.rn.f32 	%f117, %f64, %f65, %f63;
	add.s32 	%r98, %r98, 16;
	add.s32 	%r97, %r97, 16;
	add.s64 	%rd75, %rd75, 64;
	setp.eq.s32 	%p29, %r98, 0;
	mov.u32 	%r101, %r8;
	@%p29 bra 	$L__BB3_7;
	bra.uni 	$L__BB3_6;
$L__BB3_7:
	setp.eq.s32 	%p30, %r4, 0;
	@%p30 bra 	$L__BB3_17;
	setp.lt.u32 	%p31, %r5, 7;
	@%p31 bra 	$L__BB3_10;
	add.s32 	%r89, %r101, %r3;
	mul.wide.s32 	%rd48, %r89, 4;
	add.s64 	%rd49, %rd1, %rd48;
	ld.global.f32 	%f67, [%rd49];
	add.s32 	%r90, %r101, %r13;
	mul.wide.u32 	%rd50, %r90, 4;
	add.s64 	%rd51, %rd1, %rd50;
	ld.global.f32 	%f68, [%rd51];
	fma.rn.f32 	%f69, %f67, %f68, %f117;
	ld.global.f32 	%f70, [%rd49+4];
	cvt.u64.u32 	%rd52, %r13;
	cvt.u64.u32 	%rd53, %r101;
	add.s64 	%rd54, %rd53, %rd52;
	shl.b64 	%rd55, %rd54, 2;
	add.s64 	%rd56, %rd1, %rd55;
	ld.global.f32 	%f71, [%rd56+4];
	fma.rn.f32 	%f72, %f70, %f71, %f69;
	ld.global.f32 	%f73, [%rd49+8];
	ld.global.f32 	%f74, [%rd56+8];
	fma.rn.f32 	%f75, %f73, %f74, %f72;
	ld.global.f32 	%f76, [%rd49+12];
	ld.global.f32 	%f77, [%rd56+12];
	fma.rn.f32 	%f78, %f76, %f77, %f75;
	ld.global.f32 	%f79, [%rd49+16];
	ld.global.f32 	%f80, [%rd56+16];
	fma.rn.f32 	%f81, %f79, %f80, %f78;
	ld.global.f32 	%f82, [%rd49+20];
	ld.global.f32 	%f83, [%rd56+20];
	fma.rn.f32 	%f84, %f82, %f83, %f81;
	ld.global.f32 	%f85, [%rd49+24];
	ld.global.f32 	%f86, [%rd56+24];
	fma.rn.f32 	%f87, %f85, %f86, %f84;
	ld.global.f32 	%f88, [%rd49+28];
	ld.global.f32 	%f89, [%rd56+28];
	fma.rn.f32 	%f117, %f88, %f89, %f87;
	add.s32 	%r101, %r101, 8;
$L__BB3_10:
	setp.eq.s32 	%p32, %r6, 0;
	@%p32 bra 	$L__BB3_17;
	setp.lt.u32 	%p33, %r7, 3;
	@%p33 bra 	$L__BB3_13;
	add.s32 	%r91, %r101, %r3;
	mul.wide.s32 	%rd57, %r91, 4;
	add.s64 	%rd58, %rd1, %rd57;
	ld.global.f32 	%f91, [%rd58];
	add.s32 	%r92, %r101, %r13;
	mul.wide.u32 	%rd59, %r92, 4;
	add.s64 	%rd60, %rd1, %rd59;
	ld.global.f32 	%f92, [%rd60];
	fma.rn.f32 	%f93, %f91, %f92, %f117;
	ld.global.f32 	%f94, [%rd58+4];
	cvt.u64.u32 	%rd61, %r13;
	cvt.u64.u32 	%rd62, %r101;
	add.s64 	%rd63, %rd62, %rd61;
	shl.b64 	%rd64, %rd63, 2;
	add.s64 	%rd65, %rd1, %rd64;
	ld.global.f32 	%f95, [%rd65+4];
	fma.rn.f32 	%f96, %f94, %f95, %f93;
	ld.global.f32 	%f97, [%rd58+8];
	ld.global.f32 	%f98, [%rd65+8];
	fma.rn.f32 	%f99, %f97, %f98, %f96;
	ld.global.f32 	%f100, [%rd58+12];
	ld.global.f32 	%f101, [%rd65+12];
	fma.rn.f32 	%f117, %f100, %f101, %f99;
	add.s32 	%r101, %r101, 4;
$L__BB3_13:
	setp.eq.s32 	%p34, %r9, 0;
	@%p34 bra 	$L__BB3_17;
	setp.eq.s32 	%p35, %r9, 1;
	add.s32 	%r93, %r101, %r3;
	mul.wide.s32 	%rd66, %r93, 4;
	add.s64 	%rd8, %rd1, %rd66;
	ld.global.f32 	%f102, [%rd8];
	add.s32 	%r94, %r101, %r13;
	mul.wide.u32 	%rd67, %r94, 4;
	add.s64 	%rd68, %rd1, %rd67;
	ld.global.f32 	%f103, [%rd68];
	fma.rn.f32 	%f117, %f102, %f103, %f117;
	@%p35 bra 	$L__BB3_17;
	setp.eq.s32 	%p36, %r9, 2;
	ld.global.f32 	%f104, [%rd8+4];
	cvt.u64.u32 	%rd69, %r13;
	cvt.u64.u32 	%rd70, %r101;
	add.s64 	%rd71, %rd70, %rd69;
	shl.b64 	%rd72, %rd71, 2;
	add.s64 	%rd9, %rd1, %rd72;
	ld.global.f32 	%f105, [%rd9+4];
	fma.rn.f32 	%f117, %f104, %f105, %f117;
	@%p36 bra 	$L__BB3_17;
	ld.global.f32 	%f106, [%rd8+8];
	ld.global.f32 	%f107, [%rd9+8];
	fma.rn.f32 	%f117, %f106, %f107, %f117;
$L__BB3_17:
	mov.f32 	%f108, 0f3F800000;
	sub.f32 	%f109, %f108, %f117;
	setp.lt.f32 	%p37, %f109, %f15;
	@%p37 bra 	$L__BB3_18;
	bra.uni 	$L__BB3_19;
$L__BB3_18:
	mul.wide.s32 	%rd73, %r105, 4;
	add.s64 	%rd74, %rd2, %rd73;
	st.global.u32 	[%rd74], %r95;
	add.s32 	%r105, %r105, 1;
$L__BB3_19:
	add.s32 	%r95, %r95, 1;
	setp.eq.s32 	%p38, %r95, %r68;
	@%p38 bra 	$L__BB3_59;
	bra.uni 	$L__BB3_4;
$L__BB3_20:
	and.b32  	%r26, %r68, 7;
	setp.lt.u32 	%p4, %r68, 8;
	mov.b32 	%r119, 0;
	@%p4 bra 	$L__BB3_39;
	and.b32  	%r119, %r68, 2147483640;
	mov.b32 	%r103, 0;
$L__BB3_22:
	.pragma "nounroll";
	setp.leu.f32 	%p5, %f15, 0f3F800000;
	@%p5 bra 	$L__BB3_24;
	mul.wide.s32 	%rd15, %r105, 4;
	add.s64 	%rd16, %rd2, %rd15;
	st.global.u32 	[%rd16], %r103;
	add.s32 	%r105, %r105, 1;
$L__BB3_24:
	setp.leu.f32 	%p6, %f15, 0f3F800000;
	@%p6 bra 	$L__BB3_26;
	add.s32 	%r75, %r103, 1;
	mul.wide.s32 	%rd17, %r105, 4;
	add.s64 	%rd18, %rd2, %rd17;
	st.global.u32 	[%rd18], %r75;
	add.s32 	%r105, %r105, 1;
$L__BB3_26:
	setp.leu.f32 	%p7, %f15, 0f3F800000;
	@%p7 bra 	$L__BB3_28;
	add.s32 	%r76, %r103, 2;
	mul.wide.s32 	%rd19, %r105, 4;
	add.s64 	%rd20, %rd2, %rd19;
	st.global.u32 	[%rd20], %r76;
	add.s32 	%r105, %r105, 1;
$L__BB3_28:
	setp.leu.f32 	%p8, %f15, 0f3F800000;
	@%p8 bra 	$L__BB3_30;
	add.s32 	%r77, %r103, 3;
	mul.wide.s32 	%rd21, %r105, 4;
	add.s64 	%rd22, %rd2, %rd21;
	st.global.u32 	[%rd22], %r77;
	add.s32 	%r105, %r105, 1;
$L__BB3_30:
	setp.leu.f32 	%p9, %f15, 0f3F800000;
	@%p9 bra 	$L__BB3_32;
	add.s32 	%r78, %r103, 4;
	mul.wide.s32 	%rd23, %r105, 4;
	add.s64 	%rd24, %rd2, %rd23;
	st.global.u32 	[%rd24], %r78;
	add.s32 	%r105, %r105, 1;
$L__BB3_32:
	setp.leu.f32 	%p10, %f15, 0f3F800000;
	@%p10 bra 	$L__BB3_34;
	add.s32 	%r79, %r103, 5;
	mul.wide.s32 	%rd25, %r105, 4;
	add.s64 	%rd26, %rd2, %rd25;
	st.global.u32 	[%rd26], %r79;
	add.s32 	%r105, %r105, 1;
$L__BB3_34:
	setp.leu.f32 	%p11, %f15, 0f3F800000;
	@%p11 bra 	$L__BB3_36;
	add.s32 	%r80, %r103, 6;
	mul.wide.s32 	%rd27, %r105, 4;
	add.s64 	%rd28, %rd2, %rd27;
	st.global.u32 	[%rd28], %r80;
	add.s32 	%r105, %r105, 1;
$L__BB3_36:
	setp.leu.f32 	%p12, %f15, 0f3F800000;
	@%p12 bra 	$L__BB3_38;
	add.s32 	%r81, %r103, 7;
	mul.wide.s32 	%rd29, %r105, 4;
	add.s64 	%rd30, %rd2, %rd29;
	st.global.u32 	[%rd30], %r81;
	add.s32 	%r105, %r105, 1;
$L__BB3_38:
	add.s32 	%r103, %r103, 8;
	setp.ne.s32 	%p13, %r103, %r119;
	@%p13 bra 	$L__BB3_22;
$L__BB3_39:
	setp.eq.s32 	%p14, %r26, 0;
	@%p14 bra 	$L__BB3_59;
	and.b32  	%r49, %r68, 3;
	setp.lt.u32 	%p15, %r26, 4;
	@%p15 bra 	$L__BB3_50;
	setp.leu.f32 	%p16, %f15, 0f3F800000;
	@%p16 bra 	$L__BB3_43;
	mul.wide.s32 	%rd31, %r105, 4;
	add.s64 	%rd32, %rd2, %rd31;
	st.global.u32 	[%rd32], %r119;
	add.s32 	%r105, %r105, 1;
$L__BB3_43:
	setp.leu.f32 	%p17, %f15, 0f3F800000;
	@%p17 bra 	$L__BB3_45;
	add.s32 	%r82, %r119, 1;
	mul.wide.s32 	%rd33, %r105, 4;
	add.s64 	%rd34, %rd2, %rd33;
	st.global.u32 	[%rd34], %r82;
	add.s32 	%r105, %r105, 1;
$L__BB3_45:
	setp.leu.f32 	%p18, %f15, 0f3F800000;
	@%p18 bra 	$L__BB3_47;
	add.s32 	%r83, %r119, 2;
	mul.wide.s32 	%rd35, %r105, 4;
	add.s64 	%rd36, %rd2, %rd35;
	st.global.u32 	[%rd36], %r83;
	add.s32 	%r105, %r105, 1;
$L__BB3_47:
	setp.leu.f32 	%p19, %f15, 0f3F800000;
	@%p19 bra 	$L__BB3_49;
	add.s32 	%r84, %r119, 3;
	mul.wide.s32 	%rd37, %r105, 4;
	add.s64 	%rd38, %rd2, %rd37;
	st.global.u32 	[%rd38], %r84;
	add.s32 	%r105, %r105, 1;
$L__BB3_49:
	add.s32 	%r119, %r119, 4;
$L__BB3_50:
	setp.eq.s32 	%p20, %r49, 0;
	@%p20 bra 	$L__BB3_59;
	setp.eq.s32 	%p21, %r49, 1;
	@%p21 bra 	$L__BB3_57;
	setp.leu.f32 	%p22, %f15, 0f3F800000;
	@%p22 bra 	$L__BB3_54;
	mul.wide.s32 	%rd39, %r105, 4;
	add.s64 	%rd40, %rd2, %rd39;
	st.global.u32 	[%rd40], %r119;
	add.s32 	%r105, %r105, 1;
$L__BB3_54:
	setp.leu.f32 	%p23, %f15, 0f3F800000;
	@%p23 bra 	$L__BB3_56;
	add.s32 	%r85, %r119, 1;
	mul.wide.s32 	%rd41, %r105, 4;
	add.s64 	%rd42, %rd2, %rd41;
	st.global.u32 	[%rd42], %r85;
	add.s32 	%r105, %r105, 1;
$L__BB3_56:
	add.s32 	%r119, %r119, 2;
$L__BB3_57:
	and.b32  	%r86, %r68, 1;
	setp.eq.b32 	%p24, %r86, 1;
	not.pred 	%p25, %p24;
	setp.leu.f32 	%p26, %f15, 0f3F800000;
	or.pred  	%p27, %p25, %p26;
	@%p27 bra 	$L__BB3_59;
	mul.wide.s32 	%rd43, %r105, 4;
	add.s64 	%rd44, %rd2, %rd43;
	st.global.u32 	[%rd44], %r119;
$L__BB3_59:
	ret;

}
	// .globl	_Z29_cu_breadth_first_search_kerniPiS_S_S_S_
.visible .entry _Z29_cu_breadth_first_search_kerniPiS_S_S_S_(
	.param .u32 _Z29_cu_breadth_first_search_kerniPiS_S_S_S__param_0,
	.param .u64 .ptr .align 1 _Z29_cu_breadth_first_search_kerniPiS_S_S_S__param_1,
	.param .u64 .ptr .align 1 _Z29_cu_breadth_first_search_kerniPiS_S_S_S__param_2,
	.param .u64 .ptr .align 1 _Z29_cu_breadth_first_search_kerniPiS_S_S_S__param_3,
	.param .u64 .ptr .align 1 _Z29_cu_breadth_first_search_kerniPiS_S_S_S__param_4,
	.param .u64 .ptr .align 1 _Z29_cu_breadth_first_search_kerniPiS_S_S_S__param_5
)
{
	.reg .pred 	%p<13>;
	.reg .b32 	%r<44>;
	.reg .b64 	%rd<42>;

	ld.param.u32 	%r19, [_Z29_cu_breadth_first_search_kerniPiS_S_S_S__param_0];
	ld.param.u64 	%rd9, [_Z29_cu_breadth_first_search_kerniPiS_S_S_S__param_1];
	ld.param.u64 	%rd7, [_Z29_cu_breadth_first_search_kerniPiS_S_S_S__param_2];
	ld.param.u64 	%rd8, [_Z29_cu_breadth_first_search_kerniPiS_S_S_S__param_3];
	ld.param.u64 	%rd10, [_Z29_cu_breadth_first_search_kerniPiS_S_S_S__param_4];
	ld.param.u64 	%rd11, [_Z29_cu_breadth_first_search_kerniPiS_S_S_S__param_5];
	cvta.to.global.u64 	%rd1, %rd9;
	cvta.to.global.u64 	%rd2, %rd11;
	cvta.to.global.u64 	%rd3, %rd10;
	mov.u32 	%r20, %ctaid.x;
	mov.u32 	%r21, %ntid.x;
	mov.u32 	%r22, %tid.x;
	mad.lo.s32 	%r1, %r20, %r21, %r22;
	setp.ge.s32 	%p1, %r1, %r19;
	@%p1 bra 	$L__BB4_19;
	mul.wide.s32 	%rd12, %r1, 4;
	add.s64 	%rd4, %rd3, %rd12;
	ld.global.u32 	%r23, [%rd4];
	setp.eq.s32 	%p2, %r23, 0;
	@%p2 bra 	$L__BB4_19;
	mov.b32 	%r24, 0;
	st.global.u32 	[%rd4], %r24;
	add.s64 	%rd14, %rd2, %rd12;
	mov.b32 	%r25, 1;
	st.global.u32 	[%rd14], %r25;
	cvta.to.global.u64 	%rd15, %rd8;
	add.s64 	%rd16, %rd15, %rd12;
	ld.global.u32 	%r2, [%rd16];
	cvta.to.global.u64 	%rd17, %rd7;
	add.s64 	%rd18, %rd17, %rd12;
	ld.global.u32 	%r26, [%rd18];
	add.s32 	%r3, %r26, %r2;
	setp.lt.s32 	%p3, %r26, 1;
	@%p3 bra 	$L__BB4_19;
	add.s32 	%r27, %r2, 1;
	max.s32 	%r4, %r3, %r27;
	sub.s32 	%r28, %r4, %r2;
	and.b32  	%r5, %r28, 3;
	setp.eq.s32 	%p4, %r5, 0;
	mov.u32 	%r42, %r2;
	@%p4 bra 	$L__BB4_8;
	neg.s32 	%r40, %r5;
	mov.u32 	%r42, %r2;
$L__BB4_5:
	.pragma "nounroll";
	mul.wide.s32 	%rd19, %r42, 4;
	add.s64 	%rd20, %rd1, %rd19;
	ld.global.u32 	%r9, [%rd20];
	mul.wide.s32 	%rd21, %r9, 4;
	add.s64 	%rd22, %rd2, %rd21;
	ld.global.u32 	%r29, [%rd22];
	setp.ne.s32 	%p5, %r29, 0;
	@%p5 bra 	$L__BB4_7;
	add.s64 	%rd24, %rd3, %rd21;
	mov.b32 	%r30, 1;
	st.global.u32 	[%rd24], %r30;
$L__BB4_7:
	add.s32 	%r42, %r42, 1;
	add.s32 	%r40, %r40, 1;
	setp.ne.s32 	%p6, %r40, 0;
	@%p6 bra 	$L__BB4_5;
$L__BB4_8:
	sub.s32 	%r31, %r2, %r4;
	setp.gt.u32 	%p7, %r31, -4;
	@%p7 bra 	$L__BB4_19;
	add.s64 	%rd5, %rd1, 8;
$L__BB4_10:
	mul.wide.s32 	%rd25, %r42, 4;
	add.s64 	%rd6, %rd5, %rd25;
	ld.global.u32 	%r14, [%rd6+-8];
	mul.wide.s32 	%rd26, %r14, 4;
	add.s64 	%rd27, %rd2, %rd26;
	ld.global.u32 	%r32, [%rd27];
	setp.ne.s32 	%p8, %r32, 0;
	@%p8 bra 	$L__BB4_12;
	add.s64 	%rd29, %rd3, %rd26;
	mov.b32 	%r33, 1;
	st.global.u32 	[%rd29], %r33;
$L__BB4_12:
	ld.global.u32 	%r15, [%rd6+-4];
	mul.wide.s32 	%rd30, %r15, 4;
	add.s64 	%rd31, %rd2, %rd30;
	ld.global.u32 	%r34, [%rd31];
	setp.ne.s32 	%p9, %r34, 0;
	@%p9 bra 	$L__BB4_14;
	add.s64 	%rd33, %rd3, %rd30;
	mov.b32 	%r35, 1;
	st.global.u32 	[%rd33], %r35;
$L__BB4_14:
	ld.global.u32 	%r16, [%rd6];
	mul.wide.s32 	%rd34, %r16, 4;
	add.s64 	%rd35, %rd2, %rd34;
	ld.global.u32 	%r36, [%rd35];
	setp.ne.s32 	%p10, %r36, 0;
	@%p10 bra 	$L__BB4_16;
	add.s64 	%rd37, %rd3, %rd34;
	mov.b32 	%r37, 1;
	st.global.u32 	[%rd37], %r37;
$L__BB4_16:
	ld.global.u32 	%r17, [%rd6+4];
	mul.wide.s32 	%rd38, %r17, 4;
	add.s64 	%rd39, %rd2, %rd38;
	ld.global.u32 	%r38, [%rd39];
	setp.ne.s32 	%p11, %r38, 0;
	@%p11 bra 	$L__BB4_18;
	add.s64 	%rd41, %rd3, %rd38;
	mov.b32 	%r39, 1;
	st.global.u32 	[%rd41], %r39;
$L__BB4_18:
	add.s32 	%r42, %r42, 4;
	setp.lt.s32 	%p12, %r42, %r3;
	@%p12 bra 	$L__BB4_10;
$L__BB4_19:
	ret;

}
	// .globl	_ZN3cub18CUB_300001_SM_10006detail11EmptyKernelIvEEvv
.visible .entry _ZN3cub18CUB_300001_SM_10006detail11EmptyKernelIvEEvv()
{


	ret;

}
	// .globl	_ZN3cub18CUB_300001_SM_10006detail4scan20DeviceScanInitKernelINS0_13ScanTileStateIiLb1EEEEEvT_i
.visible .entry _ZN3cub18CUB_300001_SM_10006detail4scan20DeviceScanInitKernelINS0_13ScanTileStateIiLb1EEEEEvT_i(
	.param .align 8 .b8 _ZN3cub18CUB_300001_SM_10006detail4scan20DeviceScanInitKernelINS0_13ScanTileStateIiLb1EEEEEvT_i_param_0[8],
	.param .u32 _ZN3cub18CUB_300001_SM_10006detail4scan20DeviceScanInitKernelINS0_13ScanTileStateIiLb1EEEEEvT_i_param_1
)
{
	.reg .pred 	%p<5>;
	.reg .b32 	%r<10>;
	.reg .b64 	%rd<7>;

	ld.param.u64 	%rd2, [_ZN3cub18CUB_300001_SM_10006detail4scan20DeviceScanInitKernelINS0_13ScanTileStateIiLb1EEEEEvT_i_param_0];
	ld.param.u32 	%r4, [_ZN3cub18CUB_300001_SM_10006detail4scan20DeviceScanInitKernelINS0_13ScanTileStateIiLb1EEEEEvT_i_param_1];
	cvta.to.global.u64 	%rd1, %rd2;
	mov.u32 	%r1, %ctaid.x;
	mov.u32 	%r5, %ntid.x;
	mov.u32 	%r2, %tid.x;
	mad.lo.s32 	%r3, %r1, %r5, %r2;
	setp.ge.s32 	%p1, %r3, %r4;
	@%p1 bra 	$L__BB6_2;
	mul.wide.s32 	%rd3, %r3, 8;
	add.s64 	%rd4, %rd1, %rd3;
	mov.b32 	%r6, 0;
	mov.b32 	%r7, 99;
	st.global.v2.u32 	[%rd4+256], {%r7, %r6};
$L__BB6_2:
	setp.ne.s32 	%p2, %r1, 0;
	setp.gt.u32 	%p3, %r2, 31;
	or.pred  	%p4, %p2, %p3;
	@%p4 bra 	$L__BB6_4;
	mul.wide.u32 	%rd5, %r2, 8;
	add.s64 	%rd6, %rd1, %rd5;
	mov.b32 	%r9, 0;
	st.global.v2.u32 	[%rd6], {%r9, %r9};
$L__BB6_4:
	ret;

}
	// .globl	_ZN3cub18CUB_300001_SM_10006detail4scan16DeviceScanKernelINS2_10policy_hubIiiijN4cuda3std3__44plusIvEEE10Policy1000EN6thrust24THRUST_300001_SM_1000_NS10device_ptrIiEESF_NS0_13ScanTileStateIiLb1EEES9_NS1_10InputValueIiPiEEjiLb0EiEEvT0_T1_T2_iT3_T4_T5_
.visible .entry _ZN3cub18CUB_300001_SM_10006detail4scan16DeviceScanKernelINS2_10policy_hubIiiijN4cuda3std3__44plusIvEEE10Policy1000EN6thrust24THRUST_300001_SM_1000_NS10device_ptrIiEESF_NS0_13ScanTileStateIiLb1EEES9_NS1_10InputValueIiPiEEjiLb0EiEEvT0_T1_T2_iT3_T4_T5_(
	.param .align 8 .b8 _ZN3cub18CUB_300001_SM_10006detail4scan16DeviceScanKernelINS2_10policy_hubIiiijN4cuda3std3__44plusIvEEE10Policy1000EN6thrust24THRUST_300001_SM_1000_NS10device_ptrIiEESF_NS0_13ScanTileStateIiLb1EEES9_NS1_10InputValueIiPiEEjiLb0EiEEvT0_T1_T2_iT3_T4_T5__param_0[8],
	.param .align 8 .b8 _ZN3cub18CUB_300001_SM_10006detail4scan16DeviceScanKernelINS2_10policy_hubIiiijN4cuda3std3__44plusIvEEE10Policy1000EN6thrust24THRUST_300001_SM_1000_NS10device_ptrIiEESF_NS0_13ScanTileStateIiLb1EEES9_NS1_10InputValueIiPiEEjiLb0EiEEvT0_T1_T2_iT3_T4_T5__param_1[8],
	.param .align 8 .b8 _ZN3cub18CUB_300001_SM_10006detail4scan16DeviceScanKernelINS2_10policy_hubIiiijN4cuda3std3__44plusIvEEE10Policy1000EN6thrust24THRUST_300001_SM_1000_NS10device_ptrIiEESF_NS0_13ScanTileStateIiLb1EEES9_NS1_10InputValueIiPiEEjiLb0EiEEvT0_T1_T2_iT3_T4_T5__param_2[8],
	.param .u32 _ZN3cub18CUB_300001_SM_10006detail4scan16DeviceScanKernelINS2_10policy_hubIiiijN4cuda3std3__44plusIvEEE10Policy1000EN6thrust24THRUST_300001_SM_1000_NS10device_ptrIiEESF_NS0_13ScanTileStateIiLb1EEES9_NS1_10InputValueIiPiEEjiLb0EiEEvT0_T1_T2_iT3_T4_T5__param_3,
	.param .align 1 .b8 _ZN3cub18CUB_300001_SM_10006detail4scan16DeviceScanKernelINS2_10policy_hubIiiijN4cuda3std3__44plusIvEEE10Policy1000EN6thrust24THRUST_300001_SM_1000_NS10device_ptrIiEESF_NS0_13ScanTileStateIiLb1EEES9_NS1_10InputValueIiPiEEjiLb0EiEEvT0_T1_T2_iT3_T4_T5__param_4[1],
	.param .align 8 .b8 _ZN3cub18CUB_300001_SM_10006detail4scan16DeviceScanKernelINS2_10policy_hubIiiijN4cuda3std3__44plusIvEEE10Policy1000EN6thrust24THRUST_300001_SM_1000_NS10device_ptrIiEESF_NS0_13ScanTileStateIiLb1EEES9_NS1_10InputValueIiPiEEjiLb0EiEEvT0_T1_T2_iT3_T4_T5__param_5[16],
	.param .u32 _ZN3cub18CUB_300001_SM_10006detail4scan16DeviceScanKernelINS2_10policy_hubIiiijN4cuda3std3__44plusIvEEE10Policy1000EN6thrust24THRUST_300001_SM_1000_NS10device_ptrIiEESF_NS0_13ScanTileStateIiLb1EEES9_NS1_10InputValueIiPiEEjiLb0EiEEvT0_T1_T2_iT3_T4_T5__param_6
)
.maxntid 384
{
	.reg .pred 	%p<160>;
	.reg .b16 	%rs<3>;
	.reg .b32 	%r<1050>;
	.reg .b64 	%rd<58>;
	// demoted variable
	.shared .align 16 .b8 _ZZN3cub18CUB_300001_SM_10006detail4scan16DeviceScanKernelINS2_10policy_hubIiiijN4cuda3std3__44plusIvEEE10Policy1000EN6thrust24THRUST_300001_SM_1000_NS10device_ptrIiEESF_NS0_13ScanTileStateIiLb1EEES9_NS1_10InputValueIiPiEEjiLb0EiEEvT0_T1_T2_iT3_T4_T5_E12temp_storage[33808];
	ld.param.u32 	%r239, [_ZN3cub18CUB_300001_SM_10006detail4scan16DeviceScanKernelINS2_10policy_hubIiiijN4cuda3std3__44plusIvEEE10Policy1000EN6thrust24THRUST_300001_SM_1000_NS10device_ptrIiEESF_NS0_13ScanTileStateIiLb1EEES9_NS1_10InputValueIiPiEEjiLb0EiEEvT0_T1_T2_iT3_T4_T5__param_5];
	bfe.u32 	%r240, %r239, 0, 8;
	cvt.u16.u32 	%rs1, %r240;
	and.b16  	%rs2, %rs1, 255;
	ld.param.u64 	%rd16, [_ZN3cub18CUB_300001_SM_10006detail4scan16DeviceScanKernelINS2_10policy_hubIiiijN4cuda3std3__44plusIvEEE10Policy1000EN6thrust24THRUST_300001_SM_1000_NS10device_ptrIiEESF_NS0_13ScanTileStateIiLb1EEES9_NS1_10InputValueIiPiEEjiLb0EiEEvT0_T1_T2_iT3_T4_T5__param_2];
	ld.param.u64 	%rd15, [_ZN3cub18CUB_300001_SM_10006detail4scan16DeviceScanKernelINS2_10policy_hubIiiijN4cuda3std3__44plusIvEEE10Policy1000EN6thrust24THRUST_300001_SM_1000_NS10device_ptrIiEESF_NS0_13ScanTileStateIiLb1EEES9_NS1_10InputValueIiPiEEjiLb0EiEEvT0_T1_T2_iT3_T4_T5__param_1];
	ld.param.u64 	%rd14, [_ZN3cub18CUB_300001_SM_10006detail4scan16DeviceScanKernelINS2_10policy_hubIiiijN4cuda3std3__44plusIvEEE10Policy1000EN6thrust24THRUST_300001_SM_1000_NS10device_ptrIiEESF_NS0_13ScanTileStateIiLb1EEES9_NS1_10InputValueIiPiEEjiLb0EiEEvT0_T1_T2_iT3_T4_T5__param_0];
	ld.param.u64 	%rd1, [_ZN3cub18CUB_300001_SM_10006detail4scan16DeviceScanKernelINS2_10policy_hubIiiijN4cuda3std3__44plusIvEEE10Policy1000EN6thrust24THRUST_300001_SM_1000_NS10device_ptrIiEESF_NS0_13ScanTileStateIiLb1EEES9_NS1_10InputValueIiPiEEjiLb0EiEEvT0_T1_T2_iT3_T4_T5__param_5+8];
	ld.param.u32 	%r238, [_ZN3cub18CUB_300001_SM_10006detail4scan16DeviceScanKernelINS2_10policy_hubIiiijN4cuda3std3__44plusIvEEE10Policy1000EN6thrust24THRUST_300001_SM_1000_NS10device_ptrIiEESF_NS0_13ScanTileStateIiLb1EEES9_NS1_10InputValueIiPiEEjiLb0EiEEvT0_T1_T2_iT3_T4_T5__param_6];
	setp.eq.s16 	%p1, %rs2, 0;
	@%p1 bra 	$L__BB7_2;
	cvta.to.global.u64 	%rd17, %rd1;
	ld.global.u32 	%r997, [%rd17];
	bra.uni 	$L__BB7_3;
$L__BB7_2:
	cvt.u32.u64 	%r997, %rd1;
$L__BB7_3:
	ld.param.u32 	%r995, [_ZN3cub18CUB_300001_SM_10006detail4scan16DeviceScanKernelINS2_10policy_hubIiiijN4cuda3std3__44plusIvEEE10Policy1000EN6thrust24THRUST_300001_SM_1000_NS10device_ptrIiEESF_NS0_13ScanTileStateIiLb1EEES9_NS1_10InputValueIiPiEEjiLb0EiEEvT0_T1_T2_iT3_T4_T5__param_3];
	cvta.to.global.u64 	%rd3, %rd14;
	cvta.to.global.u64 	%rd4, %rd15;
	mov.u32 	%r241, %ctaid.x;
	add.s32 	%r998, %r995, %r241;
	mul.lo.s32 	%r5, %r998, 8448;
	sub.s32 	%r6, %r238, %r5;
	setp.lt.u32 	%p2, %r6, 8449;
	@%p2 bra 	$L__BB7_29;
	cvt.u64.u32 	%rd40, %r5;
	mov.u32 	%r7, %tid.x;
	and.b32  	%r640, %r7, 31;
	and.b32  	%r641, %r7, 992;
	mul.lo.s32 	%r642, %r641, 22;
	or.b32  	%r643, %r642, %r640;
	cvt.u64.u32 	%rd41, %r643;
	add.s64 	%rd5, %rd41, %rd40;
	shl.b64 	%rd42, %rd5, 2;
	add.s64 	%rd43, %rd3, %rd42;
	ld.global.u32 	%r644, [%rd43];
	ld.global.u32 	%r645, [%rd43+128];
	ld.global.u32 	%r646, [%rd43+256];
	ld.global.u32 	%r647, [%rd43+384];
	ld.global.u32 	%r648, [%rd43+512];
	ld.global.u32 	%r649, [%rd43+640];
	ld.global.u32 	%r650, [%rd43+768];
	ld.global.u32 	%r651, [%rd43+896];
	ld.global.u32 	%r652, [%rd43+1024];
	ld.global.u32 	%r653, [%rd43+1152];
	ld.global.u32 	%r654, [%rd43+1280];
	ld.global.u32 	%r655, [%rd43+1408];
	ld.global.u32 	%r656, [%rd43+1536];
	ld.global.u32 	%r657, [%rd43+1664];
	ld.global.u32 	%r658, [%rd43+1792];
	ld.global.u32 	%r659, [%rd43+1920];
	ld.global.u32 	%r660, [%rd43+2048];
	ld.global.u32 	%r661, [%rd43+2176];
	ld.global.u32 	%r662, [%rd43+2304];
	ld.global.u32 	%r663, [%rd43+2432];
	ld.global.u32 	%r664, [%rd43+2560];
	ld.global.u32 	%r665, [%rd43+2688];
	// begin inline asm
	mov.u32 %r639, %laneid;
	// end inline asm
	shr.u32 	%r9, %r7, 5;
	mad.lo.s32 	%r666, %r9, 704, %r639;
	shl.b32 	%r667, %r666, 2;
	mov.u32 	%r668, _ZZN3cub18CUB_300001_SM_10006detail4scan16DeviceScanKernelINS2_10policy_hubIiiijN4cuda3std3__44plusIvEEE10Policy1000EN6thrust24THRUST_300001_SM_1000_NS10device_ptrIiEESF_NS0_13ScanTileStateIiLb1EEES9_NS1_10InputValueIiPiEEjiLb0EiEEvT0_T1_T2_iT3_T4_T5_E12temp_storage;
	add.s32 	%r10, %r668, %r667;
	st.shared.u32 	[%r10], %r644;
	st.shared.u32 	[%r10+128], %r645;
	st.shared.u32 	[%r10+256], %r646;
	st.shared.u32 	[%r10+384], %r647;
	st.shared.u32 	[%r10+512], %r648;
	st.shared.u32 	[%r10+640], %r649;
	st.shared.u32 	[%r10+768], %r650;
	st.shared.u32 	[%r10+896], %r651;
	st.shared.u32 	[%r10+1024], %r652;
	st.shared.u32 	[%r10+1152], %r653;
	st.shared.u32 	[%r10+1280], %r654;
	st.shared.u32 	[%r10+1408], %r655;
	st.shared.u32 	[%r10+1536], %r656;
	st.shared.u32 	[%r10+1664], %r657;
	st.shared.u32 	[%r10+1792], %r658;
	st.shared.u32 	[%r10+1920], %r659;
	st.shared.u32 	[%r10+2048], %r660;
	st.shared.u32 	[%r10+2176], %r661;
	st.shared.u32 	[%r10+2304], %r662;
	st.shared.u32 	[%r10+2432], %r663;
	st.shared.u32 	[%r10+2560], %r664;
	st.shared.u32 	[%r10+2688], %r665;
	bar.warp.sync 	-1;
	mad.lo.s32 	%r11, %r639, 84, %r10;
	ld.shared.v2.u32 	{%r12, %r13}, [%r11];
	ld.shared.v2.u32 	{%r14, %r15}, [%r11+8];
	ld.shared.v2.u32 	{%r16, %r17}, [%r11+16];
	ld.shared.v2.u32 	{%r18, %r19}, [%r11+24];
	ld.shared.v2.u32 	{%r20, %r21}, [%r11+32];
	ld.shared.v2.u32 	{%r22, %r23}, [%r11+40];
	ld.shared.v2.u32 	{%r24, %r25}, [%r11+48];
	ld.shared.v2.u32 	{%r26, %r27}, [%r11+56];
	ld.shared.v2.u32 	{%r28, %r29}, [%r11+64];
	ld.shared.v2.u32 	{%r30, %r31}, [%r11+72];
	ld.shared.v2.u32 	{%r32, %r33}, [%r11+80];
	bar.sync 	0;
	setp.ne.s32 	%p104, %r998, 0;
	@%p104 bra 	$L__BB7_9;
	add.s32 	%r890, %r13, %r12;
	add.s32 	%r891, %r14, %r890;
	add.s32 	%r892, %r15, %r891;
	add.s32 	%r893, %r16, %r892;
	add.s32 	%r894, %r17, %r893;
	add.s32 	%r895, %r18, %r894;
	add.s32 	%r896, %r19, %r895;
	add.s32 	%r897, %r20, %r896;
	add.s32 	%r898, %r21, %r897;
	add.s32 	%r899, %r22, %r898;
	add.s32 	%r900, %r23, %r899;
	add.s32 	%r901, %r24, %r900;
	add.s32 	%r902, %r25, %r901;
	add.s32 	%r903, %r26, %r902;
	add.s32 	%r904, %r27, %r903;
	add.s32 	%r905, %r28, %r904;
	add.s32 	%r906, %r29, %r905;
	add.s32 	%r907, %r30, %r906;
	add.s32 	%r908, %r31, %r907;
	add.s32 	%r909, %r32, %r908;
	add.s32 	%r864, %r33, %r909;
	mov.b32 	%r862, 1;
	mov.b32 	%r887, 0;
	mov.b32 	%r889, -1;
	// begin inline asm
	{  .reg .s32 r0;  .reg .pred p;  shfl.sync.up.b32 r0|p, %r864, %r862, %r887, %r889;  @p add.s32 r0, r0, %r864;  mov.s32 %r860, r0;}
	// end inline asm
	mov.b32 	%r868, 2;
	// begin inline asm
	{  .reg .s32 r0;  .reg .pred p;  shfl.sync.up.b32 r0|p, %r860, %r868, %r887, %r889;  @p add.s32 r0, r0, %r860;  mov.s32 %r866, r0;}
	// end inline asm
	mov.b32 	%r874, 4;
	// begin inline asm
	{  .reg .s32 r0;  .reg .pred p;  shfl.sync.up.b32 r0|p, %r866, %r874, %r887, %r889;  @p add.s32 r0, r0, %r866;  mov.s32 %r872, r0;}
	// end inline asm
	mov.b32 	%r880, 8;
	// begin inline asm
	{  .reg .s32 r0;  .reg .pred p;  shfl.sync.up.b32 r0|p, %r872, %r880, %r887, %r889;  @p add.s32 r0, r0, %r872;  mov.s32 %r878, r0;}
	// end inline asm
	mov.b32 	%r886, 16;
	// begin inline asm
	{  .reg .s32 r0;  .reg .pred p;  shfl.sync.up.b32 r0|p, %r878, %r886, %r887, %r889;  @p add.s32 r0, r0, %r878;  mov.s32 %r884, r0;}
	// end inline asm
	setp.ne.s32 	%p146, %r639, 31;
	@%p146 bra 	$L__BB7_7;
	shl.b32 	%r910, %r9, 2;
	add.s32 	%r912, %r668, %r910;
	st.shared.u32 	[%r912+16], %r884;
$L__BB7_7:
	bar.sync 	0;
	ld.shared.v4.u32 	{%r913, %r914, %r915, %r916}, [_ZZN3cub18CUB_300001_SM_10006detail4scan16DeviceScanKernelINS2_10policy_hubIiiijN4cuda3std3__44plusIvEEE10Policy1000EN6thrust24THRUST_300001_SM_1000_NS10device_ptrIiEESF_NS0_13ScanTileStateIiLb1EEES9_NS1_10InputValueIiPiEEjiLb0EiEEvT0_T1_T2_iT3_T4_T5_E12temp_storage+16];
	add.s32 	%r917, %r914, %r913;
	setp.eq.s32 	%p147, %r9, 2;
	selp.b32 	%r918, %r917, %r913, %p147;
	add.s32 	%r919, %r917, %r915;
	setp.eq.s32 	%p148, %r9, 3;
	selp.b32 	%r920, %r919, %r918, %p148;
	add.s32 	%r921, %r919, %r916;
	setp.eq.s32 	%p149, %r9, 4;
	selp.b32 	%r922, %r921, %r920, %p149;
	ld.shared.v4.u32 	{%r923, %r924, %r925, %r926}, [_ZZN3cub18CUB_300001_SM_10006detail4scan16DeviceScanKernelINS2_10policy_hubIiiijN4cuda3std3__44plusIvEEE10Policy1000EN6thrust24THRUST_300001_SM_1000_NS10device_ptrIiEESF_NS0_13ScanTileStateIiLb1EEES9_NS1_10InputValueIiPiEEjiLb0EiEEvT0_T1_T2_iT3_T4_T5_E12temp_storage+32];
	add.s32 	%r927, %r921, %r923;
	setp.eq.s32 	%p150, %r9, 5;
	selp.b32 	%r928, %r927, %r922, %p150;
	add.s32 	%r929, %r927, %r924;
	setp.eq.s32 	%p151, %r9, 6;
	selp.b32 	%r930, %r929, %r928, %p151;
	add.s32 	%r931, %r929, %r925;
	setp.eq.s32 	%p152, %r9, 7;
	selp.b32 	%r932, %r931, %r930, %p152;
	add.s32 	%r933, %r931, %r926;
	setp.eq.s32 	%p153, %r9, 8;
	selp.b32 	%r934, %r933, %r932, %p153;
	ld.shared.v4.u32 	{%r935, %r936, %r937, %r938}, [_ZZN3cub18CUB_300001_SM_10006detail4scan16DeviceScanKernelINS2_10policy_hubIiiijN4cuda3std3__44plusIvEEE10Policy1000EN6thrust24THRUST_300001_SM_1000_NS10device_ptrIiEESF_NS0_13ScanTileStateIiLb1EEES9_NS1_10InputValueIiPiEEjiLb0EiEEvT0_T1_T2_iT3_T4_T5_E12temp_storage+48];
	add.s32 	%r939, %r933, %r935;
	setp.eq.s32 	%p154, %r9, 9;
	selp.b32 	%r940, %r939, %r934, %p154;
	add.s32 	%r941, %r939, %r936;
	setp.eq.s32 	%p155, %r9, 10;
	selp.b32 	%r942, %r941, %r940, %p155;
	add.s32 	%r943, %r941, %r937;
	setp.eq.s32 	%p156, %r9, 11;
	selp.b32 	%r944, %r943, %r942, %p156;
	setp.lt.u32 	%p157, %r7, 32;
	selp.b32 	%r945, 0, %r944, %p157;
	setp.eq.s32 	%p158, %r639, 0;
	sub.s32 	%r946, %r884, %r864;
	selp.b32 	%r947, 0, %r946, %p158;
	add.s32 	%r948, %r947, %r997;
	add.s32 	%r1012, %r948, %r945;
	add.s32 	%r949, %r938, %r997;
	add.s32 	%r37, %r949, %r943;
	setp.ne.s32 	%p159, %r7, 0;
	@%p159 bra 	$L__BB7_28;
	add.s64 	%rd55, %rd16, 256;
	mov.b32 	%r950, 101;
	// begin inline asm
	st.relaxed.gpu.v2.u32 [%rd55], {%r950, %r37};
	// end inline asm
	bra.uni 	$L__BB7_28;
$L__BB7_9:
	add.s32 	%r699, %r13, %r12;
	add.s32 	%r700, %r14, %r699;
	add.s32 	%r701, %r15, %r700;
	add.s32 	%r702, %r16, %r701;
	add.s32 	%r703, %r17, %r702;
	add.s32 	%r704, %r18, %r703;
	add.s32 	%r705, %r19, %r704;
	add.s32 	%r706, %r20, %r705;
	add.s32 	%r707, %r21, %r706;
	add.s32 	%r708, %r22, %r707;
	add.s32 	%r709, %r23, %r708;
	add.s32 	%r710, %r24, %r709;
	add.s32 	%r711, %r25, %r710;
	add.s32 	%r712, %r26, %r711;
	add.s32 	%r713, %r27, %r712;
	add.s32 	%r714, %r28, %r713;
	add.s32 	%r715, %r29, %r714;
	add.s32 	%r716, %r30, %r715;
	add.s32 	%r717, %r31, %r716;
	add.s32 	%r718, %r32, %r717;
	add.s32 	%r673, %r33, %r718;
	mov.b32 	%r671, 1;
	mov.b32 	%r696, 0;
	mov.b32 	%r698, -1;
	// begin inline asm
	{  .reg .s32 r0;  .reg .pred p;  shfl.sync.up.b32 r0|p, %r673, %r671, %r696, %r698;  @p add.s32 r0, r0, %r673;  mov.s32 %r669, r0;}
	// end inline asm
	mov.b32 	%r677, 2;
	// begin inline asm
	{  .reg .s32 r0;  .reg .pred p;  shfl.sync.up.b32 r0|p, %r669, %r677, %r696, %r698;  @p add.s32 r0, r0, %r669;  mov.s32 %r675, r0;}
	// end inline asm
	mov.b32 	%r683, 4;
	// begin inline asm
	{  .reg .s32 r0;  .reg .pred p;  shfl.sync.up.b32 r0|p, %r675, %r683, %r696, %r698;  @p add.s32 r0, r0, %r675;  mov.s32 %r681, r0;}
	// end inline asm
	mov.b32 	%r689, 8;
	// begin inline asm
	{  .reg .s32 r0;  .reg .pred p;  shfl.sync.up.b32 r0|p, %r681, %r689, %r696, %r698;  @p add.s32 r0, r0, %r681;  mov.s32 %r687, r0;}
	// end inline asm
	mov.b32 	%r695, 16;
	// begin inline asm
	{  .reg .s32 r0;  .reg .pred p;  shfl.sync.up.b32 r0|p, %r687, %r695, %r696, %r698;  @p add.s32 r0, r0, %r687;  mov.s32 %r693, r0;}
	// end inline asm
	setp.ne.s32 	%p105, %r639, 31;
	@%p105 bra 	$L__BB7_11;
	shl.b32 	%r719, %r9, 2;
	add.s32 	%r721, %r668, %r719;
	st.shared.u32 	[%r721+16], %r693;
$L__BB7_11:
	sub.s32 	%r722, %r693, %r673;
	bar.sync 	0;
	ld.shared.v4.u32 	{%r723, %r724, %r725, %r726}, [_ZZN3cub18CUB_300001_SM_10006detail4scan16DeviceScanKernelINS2_10policy_hubIiiijN4cuda3std3__44plusIvEEE10Policy1000EN6thrust24THRUST_300001_SM_1000_NS10device_ptrIiEESF_NS0_13ScanTileStateIiLb1EEES9_NS1_10InputValueIiPiEEjiLb0EiEEvT0_T1_T2_iT3_T4_T5_E12temp_storage+16];
	add.s32 	%r727, %r724, %r723;
	setp.eq.s32 	%p106, %r9, 2;
	selp.b32 	%r728, %r727, %r723, %p106;
	add.s32 	%r729, %r727, %r725;
	setp.eq.s32 	%p107, %r9, 3;
	selp.b32 	%r730, %r729, %r728, %p107;
	add.s32 	%r731, %r729, %r726;
	setp.eq.s32 	%p108, %r9, 4;
	selp.b32 	%r732, %r731, %r730, %p108;
	ld.shared.v4.u32 	{%r733, %r734, %r735, %r736}, [_ZZN3cub18CUB_300001_SM_10006detail4scan16DeviceScanKernelINS2_10policy_hubIiiijN4cuda3std3__44plusIvEEE10Policy1000EN6thrust24THRUST_300001_SM_1000_NS10device_ptrIiEESF_NS0_13ScanTileStateIiLb1EEES9_NS1_10InputValueIiPiEEjiLb0EiEEvT0_T1_T2_iT3_T4_T5_E12temp_storage+32];
	add.s32 	%r737, %r731, %r733;
	setp.eq.s32 	%p109, %r9, 5;
	selp.b32 	%r738, %r737, %r732, %p109;
	add.s32 	%r739, %r737, %r734;
	setp.eq.s32 	%p110, %r9, 6;
	selp.b32 	%r740, %r739, %r738, %p110;
	add.s32 	%r741, %r739, %r735;
	setp.eq.s32 	%p111, %r9, 7;
	selp.b32 	%r742, %r741, %r740, %p111;
	add.s32 	%r743, %r741, %r736;
	setp.eq.s32 	%p112, %r9, 8;
	selp.b32 	%r744, %r743, %r742, %p112;
	ld.shared.v4.u32 	{%r745, %r746, %r747, %r748}, [_ZZN3cub18CUB_300001_SM_10006detail4scan16DeviceScanKernelINS2_10policy_hubIiiijN4cuda3std3__44plusIvEEE10Policy1000EN6thrust24THRUST_300001_SM_1000_NS10device_ptrIiEESF_NS0_13ScanTileStateIiLb1EEES9_NS1_10InputValueIiPiEEjiLb0EiEEvT0_T1_T2_iT3_T4_T5_E12temp_storage+48];
	add.s32 	%r749, %r743, %r745;
	setp.eq.s32 	%p113, %r9, 9;
	selp.b32 	%r750, %r749, %r744, %p113;
	add.s32 	%r751, %r749, %r746;
	setp.eq.s32 	%p114, %r9, 10;
	selp.b32 	%r752, %r751, %r750, %p114;
	add.s32 	%r753, %r751, %r747;
	setp.eq.s32 	%p115, %r9, 11;
	selp.b32 	%r754, %r753, %r752, %p115;
	add.s32 	%r40, %r753, %r748;
	setp.gt.u32 	%p116, %r7, 31;
	setp.lt.u32 	%p117, %r7, 32;
	setp.eq.s32 	%p118, %r639, 0;
	selp.b32 	%r755, 0, %r722, %p118;
	add.s32 	%r1011, %r754, %r755;
	selp.b32 	%r42, %r722, %r1011, %p117;
	@%p116 bra 	$L__BB7_27;
	setp.ne.s32 	%p119, %r7, 0;
	mul.wide.s32 	%rd44, %r998, 8;
	add.s64 	%rd6, %rd16, %rd44;
	@%p119 bra 	$L__BB7_14;
	st.shared.u32 	[_ZZN3cub18CUB_300001_SM_10006detail4scan16DeviceScanKernelINS2_10policy_hubIiiijN4cuda3std3__44plusIvEEE10Policy1000EN6thrust24THRUST_300001_SM_1000_NS10device_ptrIiEESF_NS0_13ScanTileStateIiLb1EEES9_NS1_10InputValueIiPiEEjiLb0EiEEvT0_T1_T2_iT3_T4_T5_E12temp_storage+12], %r40;
	add.s64 	%rd45, %rd6, 256;
	mov.b32 	%r756, 100;
	// begin inline asm
	st.relaxed.gpu.v2.u32 [%rd45], {%r756, %r40};
	// end inline asm
$L__BB7_14:
	not.b32 	%r762, %r7;
	add.s32 	%r1006, %r998, %r762;
	mov.b32 	%r758, 830;
	// begin inline asm
	nanosleep.u32 %r758;
	// end inline asm
	mul.wide.s32 	%rd47, %r1006, 8;
	add.s64 	%rd48, %rd16, %rd47;
	add.s64 	%rd46, %rd48, 256;
	// begin inline asm
	ld.relaxed.gpu.v2.u32 {%r1008, %r1000}, [%rd46];
	// end inline asm
	mov.b32 	%r1001, 952;
$L__BB7_15:
	setp.eq.s32 	%p120, %r1008, 99;
	mov.b32 	%r763, -1;
	vote.sync.any.pred 	%p121, %p120, %r763;
	not.pred 	%p122, %p121;
	@%p122 bra 	$L__BB7_17;
	mul.lo.s32 	%r858, %r998, 16807;
	and.b32  	%r998, %r858, 2147483647;
	add.s32 	%r859, %r1001, 1;
	rem.u32 	%r855, %r998, %r859;
	// begin inline asm
	nanosleep.u32 %r855;
	// end inline asm
	shr.u32 	%r1001, %r1001, 1;
	// begin inline asm
	ld.relaxed.gpu.v2.u32 {%r1008, %r1000}, [%rd46];
	// end inline asm
	bra.uni 	$L__BB7_15;
$L__BB7_17:
	setp.eq.s32 	%p123, %r1008, 101;
	mov.b32 	%r790, -1;
	vote.sync.ballot.b32 	%r792, %p123, %r790;
	// begin inline asm
	mov.u32 %r765, %lanemask_ge;
	// end inline asm
	and.b32  	%r793, %r792, %r765;
	or.b32  	%r794, %r793, -2147483648;
	add.s32 	%r795, %r794, -1;
	not.b32 	%r796, %r794;
	and.b32  	%r797, %r796, %r795;
	popc.b32 	%r769, %r797;
	mov.b32 	%r768, 1;
	// begin inline asm
	shfl.sync.down.b32 %r766, %r1000, %r768, %r769, %r790;
	// end inline asm
	setp.lt.s32 	%p125, %r639, %r769;
	selp.b32 	%r798, %r766, 0, %p125;
	add.s32 	%r772, %r798, %r1000;
	mov.b32 	%r773, 2;
	// begin inline asm
	shfl.sync.down.b32 %r771, %r772, %r773, %r769, %r790;
	// end inline asm
	add.s32 	%r57, %r639, 2;
	setp.gt.s32 	%p126, %r57, %r769;
	selp.b32 	%r799, 0, %r771, %p126;
	add.s32 	%r777, %r772, %r799;
	mov.b32 	%r778, 4;
	// begin inline asm
	shfl.sync.down.b32 %r776, %r777, %r778, %r769, %r790;
	// end inline asm
	add.s32 	%r58, %r639, 4;
	setp.gt.s32 	%p127, %r58, %r769;
	selp.b32 	%r800, 0, %r776, %p127;
	add.s32 	%r782, %r777, %r800;
	mov.b32 	%r783, 8;
	// begin inline asm
	shfl.sync.down.b32 %r781, %r782, %r783, %r769, %r790;
	// end inline asm
	add.s32 	%r59, %r639, 8;
	setp.gt.s32 	%p128, %r59, %r769;
	selp.b32 	%r801, 0, %r781, %p128;
	add.s32 	%r787, %r782, %r801;
	mov.b32 	%r788, 16;
	// begin inline asm
	shfl.sync.down.b32 %r786, %r787, %r788, %r769, %r790;
	// end inline asm
	add.s32 	%r60, %r639, 16;
	setp.gt.s32 	%p129, %r60, %r769;
	selp.b32 	%r802, 0, %r786, %p129;
	add.s32 	%r1005, %r787, %r802;
	add.s64 	%rd8, %rd16, 256;
	mov.b32 	%r1002, 952;
$L__BB7_18:
	setp.ne.s32 	%p130, %r1008, 101;
	mov.b32 	%r803, -1;
	vote.sync.all.pred 	%p131, %p130, %r803;
	not.pred 	%p132, %p131;
	@%p132 bra 	$L__BB7_23;
	shr.u32 	%r1002, %r1002, 1;
	mul.wide.s32 	%rd51, %r1006, 8;
	add.s64 	%rd52, %rd8, %rd51;
	add.s64 	%rd50, %rd52, -256;
	// begin inline asm
	ld.relaxed.gpu.v2.u32 {%r1008, %r1009}, [%rd50];
	// end inline asm
	mov.u32 	%r1010, %r1002;
$L__BB7_20:
	setp.eq.s32 	%p136, %r1008, 99;
	mov.b32 	%r811, -1;
	vote.sync.any.pred 	%p137, %p136, %r811;
	not.pred 	%p138, %p137;
	@%p138 bra 	$L__BB7_22;
	mul.lo.s32 	%r853, %r998, 16807;
	and.b32  	%r998, %r853, 2147483647;
	add.s32 	%r854, %r1010, 1;
	rem.u32 	%r850, %r998, %r854;
	// begin inline asm
	nanosleep.u32 %r850;
	// end inline asm
	shr.u32 	%r1010, %r1010, 1;
	// begin inline asm
	ld.relaxed.gpu.v2.u32 {%r1008, %r1009}, [%rd50];
	// end inline asm
	bra.uni 	$L__BB7_20;
$L__BB7_22:
	setp.eq.s32 	%p139, %r1008, 101;
	mov.b32 	%r837, -1;
	vote.sync.ballot.b32 	%r838, %p139, %r837;
	and.b32  	%r839, %r838, %r765;
	or.b32  	%r840, %r839, -2147483648;
	add.s32 	%r841, %r840, -1;
	not.b32 	%r842, %r840;
	and.b32  	%r843, %r842, %r841;
	popc.b32 	%r816, %r843;
	mov.b32 	%r815, 1;
	// begin inline asm
	shfl.sync.down.b32 %r813, %r1009, %r815, %r816, %r837;
	// end inline asm
	setp.lt.s32 	%p141, %r639, %r816;
	selp.b32 	%r844, %r813, 0, %p141;
	add.s32 	%r819, %r844, %r1009;
	mov.b32 	%r820, 2;
	// begin inline asm
	shfl.sync.down.b32 %r818, %r819, %r820, %r816, %r837;
	// end inline asm
	setp.gt.s32 	%p142, %r57, %r816;
	selp.b32 	%r845, 0, %r818, %p142;
	add.s32 	%r824, %r819, %r845;
	mov.b32 	%r825, 4;
	// begin inline asm
	shfl.sync.down.b32 %r823, %r824, %r825, %r816, %r837;
	// end inline asm
	setp.gt.s32 	%p143, %r58, %r816;
	selp.b32 	%r846, 0, %r823, %p143;
	add.s32 	%r829, %r824, %r846;
	mov.b32 	%r830, 8;
	// begin inline asm
	shfl.sync.down.b32 %r828, %r829, %r830, %r816, %r837;
	// end inline asm
	setp.gt.s32 	%p144, %r59, %r816;
	selp.b32 	%r847, 0, %r828, %p144;
	add.s32 	%r834, %r829, %r847;
	mov.b32 	%r835, 16;
	// begin inline asm
	shfl.sync.down.b32 %r833, %r834, %r835, %r816, %r837;
	// end inline asm
	setp.gt.s32 	%p145, %r60, %r816;
	selp.b32 	%r848, 0, %r833, %p145;
	add.s32 	%r849, %r848, %r1005;
	add.s32 	%r1005, %r849, %r834;
	add.s32 	%r1006, %r1006, -32;
	bra.uni 	$L__BB7_18;
$L__BB7_23:
	@%p119 bra 	$L__BB7_25;
	add.s32 	%r806, %r1005, %r40;
	add.s64 	%rd49, %rd6, 256;
	mov.b32 	%r805, 101;
	// begin inline asm
	st.relaxed.gpu.v2.u32 [%rd49], {%r805, %r806};
	// end inline asm
	st.shared.u32 	[_ZZN3cub18CUB_300001_SM_10006detail4scan16DeviceScanKernelINS2_10policy_hubIiiijN4cuda3std3__44plusIvEEE10Policy1000EN6thrust24THRUST_300001_SM_1000_NS10device_ptrIiEESF_NS0_13ScanTileStateIiLb1EEES9_NS1_10InputValueIiPiEEjiLb0EiEEvT0_T1_T2_iT3_T4_T5_E12temp_storage+4], %r1005;
	st.shared.u32 	[_ZZN3cub18CUB_300001_SM_10006detail4scan16DeviceScanKernelINS2_10policy_hubIiiijN4cuda3std3__44plusIvEEE10Policy1000EN6thrust24THRUST_300001_SM_1000_NS10device_ptrIiEESF_NS0_13ScanTileStateIiLb1EEES9_NS1_10InputValueIiPiEEjiLb0EiEEvT0_T1_T2_iT3_T4_T5_E12temp_storage+8], %r806;
$L__BB7_25:
	setp.ne.s32 	%p134, %r639, 0;
	mov.u32 	%r1011, %r42;
	@%p134 bra 	$L__BB7_27;
	st.shared.u32 	[_ZZN3cub18CUB_300001_SM_10006detail4scan16DeviceScanKernelINS2_10policy_hubIiiijN4cuda3std3__44plusIvEEE10Policy1000EN6thrust24THRUST_300001_SM_1000_NS10device_ptrIiEESF_NS0_13ScanTileStateIiLb1EEES9_NS1_10InputValueIiPiEEjiLb0EiEEvT0_T1_T2_iT3_T4_T5_E12temp_storage+76], %r1005;
	mov.u32 	%r1011, %r1005;
$L__BB7_27:
	bar.sync 	0;
	setp.eq.s32 	%p135, %r7, 0;
	ld.shared.u32 	%r807, [_ZZN3cub18CUB_300001_SM_10006detail4scan16DeviceScanKernelINS2_10policy_hubIiiijN4cuda3std3__44plusIvEEE10Policy1000EN6thrust24THRUST_300001_SM_1000_NS10device_ptrIiEESF_NS0_13ScanTileStateIiLb1EEES9_NS1_10InputValueIiPiEEjiLb0EiEEvT0_T1_T2_iT3_T4_T5_E12temp_storage+76];
	selp.b32 	%r808, 0, %r807, %p135;
	add.s32 	%r1012, %r808, %r1011;
$L__BB7_28:
	add.s32 	%r952, %r1012, %r12;
	add.s32 	%r953, %r13, %r952;
	add.s32 	%r954, %r14, %r953;
	add.s32 	%r955, %r15, %r954;
	add.s32 	%r956, %r16, %r955;
	add.s32 	%r957, %r17, %r956;
	add.s32 	%r958, %r18, %r957;
	add.s32 	%r959, %r19, %r958;
	add.s32 	%r960, %r20, %r959;
	add.s32 	%r961, %r21, %r960;
	add.s32 	%r962, %r22, %r961;
	add.s32 	%r963, %r23, %r962;
	add.s32 	%r964, %r24, %r963;
	add.s32 	%r965, %r25, %r964;
	add.s32 	%r966, %r26, %r965;
	add.s32 	%r967, %r27, %r966;
	add.s32 	%r968, %r28, %r967;
	add.s32 	%r969, %r29, %r968;
	add.s32 	%r970, %r30, %r969;
	add.s32 	%r971, %r31, %r970;
	add.s32 	%r972, %r32, %r971;
	bar.sync 	0;
	st.shared.v2.u32 	[%r11], {%r1012, %r952};
	st.shared.v2.u32 	[%r11+8], {%r953, %r954};
	st.shared.v2.u32 	[%r11+16], {%r955, %r956};
	st.shared.v2.u32 	[%r11+24], {%r957, %r958};
	st.shared.v2.u32 	[%r11+32], {%r959, %r960};
	st.shared.v2.u32 	[%r11+40], {%r961, %r962};
	st.shared.v2.u32 	[%r11+48], {%r963, %r964};
	st.shared.v2.u32 	[%r11+56], {%r965, %r966};
	st.shared.v2.u32 	[%r11+64], {%r967, %r968};
	st.shared.v2.u32 	[%r11+72], {%r969, %r970};
	st.shared.v2.u32 	[%r11+80], {%r971, %r972};
	bar.warp.sync 	-1;
	ld.shared.u32 	%r973, [%r10];
	ld.shared.u32 	%r974, [%r10+128];
	ld.shared.u32 	%r975, [%r10+256];
	ld.shared.u32 	%r976, [%r10+384];
	ld.shared.u32 	%r977, [%r10+512];
	ld.shared.u32 	%r978, [%r10+640];
	ld.shared.u32 	%r979, [%r10+768];
	ld.shared.u32 	%r980, [%r10+896];
	ld.shared.u32 	%r981, [%r10+1024];
	ld.shared.u32 	%r982, [%r10+1152];
	ld.shared.u32 	%r983, [%r10+1280];
	ld.shared.u32 	%r984, [%r10+1408];
	ld.shared.u32 	%r985, [%r10+1536];
	ld.shared.u32 	%r986, [%r10+1664];
	ld.shared.u32 	%r987, [%r10+1792];
	ld.shared.u32 	%r988, [%r10+1920];
	ld.shared.u32 	%r989, [%r10+2048];
	ld.shared.u32 	%r990, [%r10+2176];
	ld.shared.u32 	%r991, [%r10+2304];
	ld.shared.u32 	%r992, [%r10+2432];
	ld.shared.u32 	%r993, [%r10+2560];
	ld.shared.u32 	%r994, [%r10+2688];
	add.s64 	%rd57, %rd4, %rd42;
	st.global.u32 	[%rd57], %r973;
	st.global.u32 	[%rd57+128], %r974;
	st.global.u32 	[%rd57+256], %r975;
	st.global.u32 	[%rd57+384], %r976;
	st.global.u32 	[%rd57+512], %r977;
	st.global.u32 	[%rd57+640], %r978;
	st.global.u32 	[%rd57+768], %r979;
	st.global.u32 	[%rd57+896], %r980;
	st.global.u32 	[%rd57+1024], %r981;
	st.global.u32 	[%rd57+1152], %r982;
	st.global.u32 	[%rd57+1280], %r983;
	st.global.u32 	[%rd57+1408], %r984;
	st.global.u32 	[%rd57+1536], %r985;
	st.global.u32 	[%rd57+1664], %r986;
	st.global.u32 	[%rd57+1792], %r987;
	st.global.u32 	[%rd57+1920], %r988;
	st.global.u32 	[%rd57+2048], %r989;
	st.global.u32 	[%rd57+2176], %r990;
	st.global.u32 	[%rd57+2304], %r991;
	st.global.u32 	[%rd57+2432], %r992;
	st.global.u32 	[%rd57+2560], %r993;
	st.global.u32 	[%rd57+2688], %r994;
	bra.uni 	$L__BB7_143;
$L__BB7_29:
	setp.eq.s32 	%p3, %r6, 0;
	@%p3 bra 	$L__BB7_143;
	mul.wide.u32 	%rd18, %r5, 4;
	add.s64 	%rd19, %rd3, %rd18;
	mov.u32 	%r85, %tid.x;
	ld.global.u32 	%r1034, [%rd19];
	and.b32  	%r242, %r85, 31;
	and.b32  	%r243, %r85, 992;
	mul.lo.s32 	%r244, %r243, 22;
	or.b32  	%r87, %r244, %r242;
	setp.ge.u32 	%p4, %r87, %r6;
	shl.b32 	%r245, %r87, 2;
	cvt.u64.u32 	%rd20, %r245;
	add.s64 	%rd10, %rd19, %rd20;
	mov.u32 	%r1013, %r1034;
	@%p4 bra 	$L__BB7_32;
	ld.global.u32 	%r1013, [%rd10];
$L__BB7_32:
	add.s32 	%r90, %r87, 32;
	setp.ge.u32 	%p5, %r90, %r6;
	mov.u32 	%r1014, %r1034;
	@%p5 bra 	$L__BB7_34;
	ld.global.u32 	%r1014, [%rd10+128];
$L__BB7_34:
	add.s32 	%r93, %r87, 64;
	setp.ge.u32 	%p6, %r93, %r6;
	mov.u32 	%r1015, %r1034;
	@%p6 bra 	$L__BB7_36;
	ld.global.u32 	%r1015, [%rd10+256];
$L__BB7_36:
	add.s32 	%r96, %r87, 96;
	setp.ge.u32 	%p7, %r96, %r6;
	mov.u32 	%r1016, %r1034;
	@%p7 bra 	$L__BB7_38;
	ld.global.u32 	%r1016, [%rd10+384];
$L__BB7_38:
	add.s32 	%r246, %r87, 128;
	setp.ge.u32 	%p8, %r246, %r6;
	mov.u32 	%r1017, %r1034;
	@%p8 bra 	$L__BB7_40;
	ld.global.u32 	%r1017, [%rd10+512];
$L__BB7_40:
	add.s32 	%r247, %r87, 160;
	setp.ge.u32 	%p9, %r247, %r6;
	mov.u32 	%r1018, %r1034;
	@%p9 bra 	$L__BB7_42;
	ld.global.u32 	%r1018, [%rd10+640];
$L__BB7_42:
	add.s32 	%r248, %r87, 192;
	setp.ge.u32 	%p10, %r248, %r6;
	mov.u32 	%r1019, %r1034;
	@%p10 bra 	$L__BB7_44;
	ld.global.u32 	%r1019, [%rd10+768];
$L__BB7_44:
	add.s32 	%r249, %r87, 224;
	setp.ge.u32 	%p11, %r249, %r6;
	mov.u32 	%r1020, %r1034;
	@%p11 bra 	$L__BB7_46;
	ld.global.u32 	%r1020, [%rd10+896];
$L__BB7_46:
	add.s32 	%r250, %r87, 256;
	setp.ge.u32 	%p12, %r250, %r6;
	mov.u32 	%r1021, %r1034;
	@%p12 bra 	$L__BB7_48;
	ld.global.u32 	%r1021, [%rd10+1024];
$L__BB7_48:
	add.s32 	%r251, %r87, 288;
	setp.ge.u32 	%p13, %r251, %r6;
	mov.u32 	%r1022, %r1034;
	@%p13 bra 	$L__BB7_50;
	ld.global.u32 	%r1022, [%rd10+1152];
$L__BB7_50:
	add.s32 	%r111, %r87, 320;
	setp.ge.u32 	%p14, %r111, %r6;
	mov.u32 	%r1023, %r1034;
	@%p14 bra 	$L__BB7_52;
	ld.global.u32 	%r1023, [%rd10+1280];
$L__BB7_52:
	add.s32 	%r114, %r87, 352;
	setp.ge.u32 	%p15, %r114, %r6;
	mov.u32 	%r1024, %r1034;
	@%p15 bra 	$L__BB7_54;
	ld.global.u32 	%r1024, [%rd10+1408];
$L__BB7_54:
	add.s32 	%r117, %r87, 384;
	setp.ge.u32 	%p16, %r117, %r6;
	mov.u32 	%r1025, %r1034;
	@%p16 bra 	$L__BB7_56;
	ld.global.u32 	%r1025, [%rd10+1536];
$L__BB7_56:
	add.s32 	%r120, %r87, 416;
	setp.ge.u32 	%p17, %r120, %r6;
	mov.u32 	%r1026, %r1034;
	@%p17 bra 	$L__BB7_58;
	ld.global.u32 	%r1026, [%rd10+1664];
$L__BB7_58:
	add.s32 	%r252, %r87, 448;
	setp.ge.u32 	%p18, %r252, %r6;
	mov.u32 	%r1027, %r1034;
	@%p18 bra 	$L__BB7_60;
	ld.global.u32 	%r1027, [%rd10+1792];
$L__BB7_60:
	add.s32 	%r253, %r87, 480;
	setp.ge.u32 	%p19, %r253, %r6;
	mov.u32 	%r1028, %r1034;
	@%p19 bra 	$L__BB7_62;
	ld.global.u32 	%r1028, [%rd10+1920];
$L__BB7_62:
	add.s32 	%r254, %r87, 512;
	setp.ge.u32 	%p20, %r254, %r6;
	mov.u32 	%r1029, %r1034;
	@%p20 bra 	$L__BB7_64;
	ld.global.u32 	%r1029, [%rd10+2048];
$L__BB7_64:
	add.s32 	%r129, %r87, 544;
	setp.ge.u32 	%p21, %r129, %r6;
	mov.u32 	%r1030, %r1034;
	@%p21 bra 	$L__BB7_66;
	ld.global.u32 	%r1030, [%rd10+2176];
$L__BB7_66:
	add.s32 	%r132, %r87, 576;
	setp.ge.u32 	%p22, %r132, %r6;
	mov.u32 	%r1031, %r1034;
	@%p22 bra 	$L__BB7_68;
	ld.global.u32 	%r1031, [%rd10+2304];
$L__BB7_68:
	add.s32 	%r255, %r87, 608;
	setp.ge.u32 	%p23, %r255, %r6;
	mov.u32 	%r1032, %r1034;
	@%p23 bra 	$L__BB7_70;
	ld.global.u32 	%r1032, [%rd10+2432];
$L__BB7_70:
	add.s32 	%r256, %r87, 640;
	setp.ge.u32 	%p24, %r256, %r6;
	mov.u32 	%r1033, %r1034;
	@%p24 bra 	$L__BB7_72;
	ld.global.u32 	%r1033, [%rd10+2560];
$L__BB7_72:
	add.s32 	%r139, %r87, 672;
	setp.ge.u32 	%p25, %r139, %r6;
	@%p25 bra 	$L__BB7_74;
	ld.global.u32 	%r1034, [%rd10+2688];
$L__BB7_74:
	// begin inline asm
	mov.u32 %r257, %laneid;
	// end inline asm
	shr.u32 	%r143, %r85, 5;
	mad.lo.s32 	%r258, %r143, 704, %r257;
	shl.b32 	%r259, %r258, 2;
	mov.u32 	%r260, _ZZN3cub18CUB_300001_SM_10006detail4scan16DeviceScanKernelINS2_10policy_hubIiiijN4cuda3std3__44plusIvEEE10Policy1000EN6thrust24THRUST_300001_SM_1000_NS10device_ptrIiEESF_NS0_13ScanTileStateIiLb1EEES9_NS1_10InputValueIiPiEEjiLb0EiEEvT0_T1_T2_iT3_T4_T5_E12temp_storage;
	add.s32 	%r144, %r260, %r259;
	st.shared.u32 	[%r144], %r1013;
	st.shared.u32 	[%r144+128], %r1014;
	st.shared.u32 	[%r144+256], %r1015;
	st.shared.u32 	[%r144+384], %r1016;
	st.shared.u32 	[%r144+512], %r1017;
	st.shared.u32 	[%r144+640], %r1018;
	st.shared.u32 	[%r144+768], %r1019;
	st.shared.u32 	[%r144+896], %r1020;
	st.shared.u32 	[%r144+1024], %r1021;
	st.shared.u32 	[%r144+1152], %r1022;
	st.shared.u32 	[%r144+1280], %r1023;
	st.shared.u32 	[%r144+1408], %r1024;
	st.shared.u32 	[%r144+1536], %r1025;
	st.shared.u32 	[%r144+1664], %r1026;
	st.shared.u32 	[%r144+1792], %r1027;
	st.shared.u32 	[%r144+1920], %r1028;
	st.shared.u32 	[%r144+2048], %r1029;
	st.shared.u32 	[%r144+2176], %r1030;
	st.shared.u32 	[%r144+2304], %r1031;
	st.shared.u32 	[%r144+2432], %r1032;
	st.shared.u32 	[%r144+2560], %r1033;
	st.shared.u32 	[%r144+2688], %r1034;
	bar.warp.sync 	-1;
	mad.lo.s32 	%r145, %r257, 84, %r144;
	ld.shared.v2.u32 	{%r146, %r147}, [%r145];
	ld.shared.v2.u32 	{%r148, %r149}, [%r145+8];
	ld.shared.v2.u32 	{%r150, %r151}, [%r145+16];
	ld.shared.v2.u32 	{%r152, %r153}, [%r145+24];
	ld.shared.v2.u32 	{%r154, %r155}, [%r145+32];
	ld.shared.v2.u32 	{%r156, %r157}, [%r145+40];
	ld.shared.v2.u32 	{%r158, %r159}, [%r145+48];
	ld.shared.v2.u32 	{%r160, %r161}, [%r145+56];
	ld.shared.v2.u32 	{%r162, %r163}, [%r145+64];
	ld.shared.v2.u32 	{%r164, %r165}, [%r145+72];
	ld.shared.v2.u32 	{%r166, %r167}, [%r145+80];
	bar.sync 	0;
	setp.ne.s32 	%p26, %r998, 0;
	@%p26 bra 	$L__BB7_78;
	add.s32 	%r490, %r147, %r146;
	add.s32 	%r491, %r148, %r490;
	add.s32 	%r492, %r149, %r491;
	add.s32 	%r493, %r150, %r492;
	add.s32 	%r494, %r151, %r493;
	add.s32 	%r495, %r152, %r494;
	add.s32 	%r496, %r153, %r495;
	add.s32 	%r497, %r154, %r496;
	add.s32 	%r498, %r155, %r497;
	add.s32 	%r499, %r156, %r498;
	add.s32 	%r500, %r157, %r499;
	add.s32 	%r501, %r158, %r500;
	add.s32 	%r502, %r159, %r501;
	add.s32 	%r503, %r160, %r502;
	add.s32 	%r504, %r161, %r503;
	add.s32 	%r505, %r162, %r504;
	add.s32 	%r506, %r163, %r505;
	add.s32 	%r507, %r164, %r506;
	add.s32 	%r508, %r165, %r507;
	add.s32 	%r509, %r166, %r508;
	add.s32 	%r464, %r167, %r509;
	mov.b32 	%r462, 1;
	mov.b32 	%r487, 0;
	mov.b32 	%r489, -1;
	// begin inline asm
	{  .reg .s32 r0;  .reg .pred p;  shfl.sync.up.b32 r0|p, %r464, %r462, %r487, %r489;  @p add.s32 r0, r0, %r464;  mov.s32 %r460, r0;}
	// end inline asm
	mov.b32 	%r468, 2;
	// begin inline asm
	{  .reg .s32 r0;  .reg .pred p;  shfl.sync.up.b32 r0|p, %r460, %r468, %r487, %r489;  @p add.s32 r0, r0, %r460;  mov.s32 %r466, r0;}
	// end inline asm
	mov.b32 	%r474, 4;
	// begin inline asm
	{  .reg .s32 r0;  .reg .pred p;  shfl.sync.up.b32 r0|p, %r466, %r474, %r487, %r489;  @p add.s32 r0, r0, %r466;  mov.s32 %r472, r0;}
	// end inline asm
	mov.b32 	%r480, 8;
	// begin inline asm
	{  .reg .s32 r0;  .reg .pred p;  shfl.sync.up.b32 r0|p, %r472, %r480, %r487, %r489;  @p add.s32 r0, r0, %r472;  mov.s32 %r478, r0;}
	// end inline asm
	mov.b32 	%r486, 16;
	// begin inline asm
	{  .reg .s32 r0;  .reg .pred p;  shfl.sync.up.b32 r0|p, %r478, %r486, %r487, %r489;  @p add.s32 r0, r0, %r478;  mov.s32 %r484, r0;}
	// end inline asm
	setp.ne.s32 	%p68, %r257, 31;
	@%p68 bra 	$L__BB7_77;
	shl.b32 	%r510, %r143, 2;
	mov.u32 	%r511, _ZZN3cub18CUB_300001_SM_10006detail4scan16DeviceScanKernelINS2_10policy_hubIiiijN4cuda3std3__44plusIvEEE10Policy1000EN6thrust24THRUST_300001_SM_1000_NS10device_ptrIiEESF_NS0_13ScanTileStateIiLb1EEES9_NS1_10InputValueIiPiEEjiLb0EiEEvT0_T1_T2_iT3_T4_T5_E12temp_storage;
	add.s32 	%r512, %r511, %r510;
	st.shared.u32 	[%r512+16], %r484;
$L__BB7_77:
	bar.sync 	0;
	ld.shared.v4.u32 	{%r513, %r514, %r515, %r516}, [_ZZN3cub18CUB_300001_SM_10006detail4scan16DeviceScanKernelINS2_10policy_hubIiiijN4cuda3std3__44plusIvEEE10Policy1000EN6thrust24THRUST_300001_SM_1000_NS10device_ptrIiEESF_NS0_13ScanTileStateIiLb1EEES9_NS1_10InputValueIiPiEEjiLb0EiEEvT0_T1_T2_iT3_T4_T5_E12temp_storage+16];
	add.s32 	%r517, %r514, %r513;
	setp.eq.s32 	%p69, %r143, 2;
	selp.b32 	%r518, %r517, %r513, %p69;
	add.s32 	%r519, %r517, %r515;
	setp.eq.s32 	%p70, %r143, 3;
	selp.b32 	%r520, %r519, %r518, %p70;
	add.s32 	%r521, %r519, %r516;
	setp.eq.s32 	%p71, %r143, 4;
	selp.b32 	%r522, %r521, %r520, %p71;
	ld.shared.v4.u32 	{%r523, %r524, %r525, %r526}, [_ZZN3cub18CUB_300001_SM_10006detail4scan16DeviceScanKernelINS2_10policy_hubIiiijN4cuda3std3__44plusIvEEE10Policy1000EN6thrust24THRUST_300001_SM_1000_NS10device_ptrIiEESF_NS0_13ScanTileStateIiLb1EEES9_NS1_10InputValueIiPiEEjiLb0EiEEvT0_T1_T2_iT3_T4_T5_E12temp_storage+32];
	add.s32 	%r527, %r521, %r523;
	setp.eq.s32 	%p72, %r143, 5;
	selp.b32 	%r528, %r527, %r522, %p72;
	add.s32 	%r529, %r527, %r524;
	setp.eq.s32 	%p73, %r143, 6;
	selp.b32 	%r530, %r529, %r528, %p73;
	add.s32 	%r531, %r529, %r525;
	setp.eq.s32 	%p74, %r143, 7;
	selp.b32 	%r532, %r531, %r530, %p74;
	add.s32 	%r533, %r531, %r526;
	setp.eq.s32 	%p75, %r143, 8;
	selp.b32 	%r534, %r533, %r532, %p75;
	.pragma "used_bytes_mask 4095";
	ld.shared.v4.u32 	{%r535, %r536, %r537, %r538}, [_ZZN3cub18CUB_300001_SM_10006detail4scan16DeviceScanKernelINS2_10policy_hubIiiijN4cuda3std3__44plusIvEEE10Policy1000EN6thrust24THRUST_300001_SM_1000_NS10device_ptrIiEESF_NS0_13ScanTileStateIiLb1EEES9_NS1_10InputValueIiPiEEjiLb0EiEEvT0_T1_T2_iT3_T4_T5_E12temp_storage+48];
	add.s32 	%r539, %r533, %r535;
	setp.eq.s32 	%p76, %r143, 9;
	selp.b32 	%r540, %r539, %r534, %p76;
	add.s32 	%r541, %r539, %r536;
	setp.eq.s32 	%p77, %r143, 10;
	selp.b32 	%r542, %r541, %r540, %p77;
	add.s32 	%r543, %r541, %r537;
	setp.eq.s32 	%p78, %r143, 11;
	selp.b32 	%r544, %r543, %r542, %p78;
	setp.lt.u32 	%p79, %r85, 32;
	selp.b32 	%r545, 0, %r544, %p79;
	setp.eq.s32 	%p80, %r257, 0;
	sub.s32 	%r546, %r484, %r464;
	selp.b32 	%r547, 0, %r546, %p80;
	add.s32 	%r548, %r547, %r997;
	add.s32 	%r1049, %r548, %r545;
	bra.uni 	$L__BB7_97;
$L__BB7_78:
	add.s32 	%r291, %r147, %r146;
	add.s32 	%r292, %r148, %r291;
	add.s32 	%r293, %r149, %r292;
	add.s32 	%r294, %r150, %r293;
	add.s32 	%r295, %r151, %r294;
	add.s32 	%r296, %r152, %r295;
	add.s32 	%r297, %r153, %r296;
	add.s32 	%r298, %r154, %r297;
	add.s32 	%r299, %r155, %r298;
	add.s32 	%r300, %r156, %r299;
	add.s32 	%r301, %r157, %r300;
	add.s32 	%r302, %r158, %r301;
	add.s32 	%r303, %r159, %r302;
	add.s32 	%r304, %r160, %r303;
	add.s32 	%r305, %r161, %r304;
	add.s32 	%r306, %r162, %r305;
	add.s32 	%r307, %r163, %r306;
	add.s32 	%r308, %r164, %r307;
	add.s32 	%r309, %r165, %r308;
	add.s32 	%r310, %r166, %r309;
	add.s32 	%r265, %r167, %r310;
	mov.b32 	%r263, 1;
	mov.b32 	%r288, 0;
	mov.b32 	%r290, -1;
	// begin inline asm
	{  .reg .s32 r0;  .reg .pred p;  shfl.sync.up.b32 r0|p, %r265, %r263, %r288, %r290;  @p add.s32 r0, r0, %r265;  mov.s32 %r261, r0;}
	// end inline asm
	mov.b32 	%r269, 2;
	// begin inline asm
	{  .reg .s32 r0;  .reg .pred p;  shfl.sync.up.b32 r0|p, %r261, %r269, %r288, %r290;  @p add.s32 r0, r0, %r261;  mov.s32 %r267, r0;}
	// end inline asm
	mov.b32 	%r275, 4;
	// begin inline asm
	{  .reg .s32 r0;  .reg .pred p;  shfl.sync.up.b32 r0|p, %r267, %r275, %r288, %r290;  @p add.s32 r0, r0, %r267;  mov.s32 %r273, r0;}
	// end inline asm
	mov.b32 	%r281, 8;
	// begin inline asm
	{  .reg .s32 r0;  .reg .pred p;  shfl.sync.up.b32 r0|p, %r273, %r281, %r288, %r290;  @p add.s32 r0, r0, %r273;  mov.s32 %r279, r0;}
	// end inline asm
	mov.b32 	%r287, 16;
	// begin inline asm
	{  .reg .s32 r0;  .reg .pred p;  shfl.sync.up.b32 r0|p, %r279, %r287, %r288, %r290;  @p add.s32 r0, r0, %r279;  mov.s32 %r285, r0;}
	// end inline asm
	setp.ne.s32 	%p27, %r257, 31;
	@%p27 bra 	$L__BB7_80;
	shl.b32 	%r311, %r143, 2;
	mov.u32 	%r312, _ZZN3cub18CUB_300001_SM_10006detail4scan16DeviceScanKernelINS2_10policy_hubIiiijN4cuda3std3__44plusIvEEE10Policy1000EN6thrust24THRUST_300001_SM_1000_NS10device_ptrIiEESF_NS0_13ScanTileStateIiLb1EEES9_NS1_10InputValueIiPiEEjiLb0EiEEvT0_T1_T2_iT3_T4_T5_E12temp_storage;
	add.s32 	%r313, %r312, %r311;
	st.shared.u32 	[%r313+16], %r285;
$L__BB7_80:
	sub.s32 	%r314, %r285, %r265;
	bar.sync 	0;
	ld.shared.v4.u32 	{%r315, %r316, %r317, %r318}, [_ZZN3cub18CUB_300001_SM_10006detail4scan16DeviceScanKernelINS2_10policy_hubIiiijN4cuda3std3__44plusIvEEE10Policy1000EN6thrust24THRUST_300001_SM_1000_NS10device_ptrIiEESF_NS0_13ScanTileStateIiLb1EEES9_NS1_10InputValueIiPiEEjiLb0EiEEvT0_T1_T2_iT3_T4_T5_E12temp_storage+16];
	add.s32 	%r319, %r316, %r315;
	setp.eq.s32 	%p28, %r143, 2;
	selp.b32 	%r320, %r319, %r315, %p28;
	add.s32 	%r321, %r319, %r317;
	setp.eq.s32 	%p29, %r143, 3;
	selp.b32 	%r322, %r321, %r320, %p29;
	add.s32 	%r323, %r321, %r318;
	setp.eq.s32 	%p30, %r143, 4;
	selp.b32 	%r324, %r323, %r322, %p30;
	ld.shared.v4.u32 	{%r325, %r326, %r327, %r328}, [_ZZN3cub18CUB_300001_SM_10006detail4scan16DeviceScanKernelINS2_10policy_hubIiiijN4cuda3std3__44plusIvEEE10Policy1000EN6thrust24THRUST_300001_SM_1000_NS10device_ptrIiEESF_NS0_13ScanTileStateIiLb1EEES9_NS1_10InputValueIiPiEEjiLb0EiEEvT0_T1_T2_iT3_T4_T5_E12temp_storage+32];
	add.s32 	%r329, %r323, %r325;
	setp.eq.s32 	%p31, %r143, 5;
	selp.b32 	%r330, %r329, %r324, %p31;
	add.s32 	%r331, %r329, %r326;
	setp.eq.s32 	%p32, %r143, 6;
	selp.b32 	%r332, %r331, %r330, %p32;
	add.s32 	%r333, %r331, %r327;
	setp.eq.s32 	%p33, %r143, 7;
	selp.b32 	%r334, %r333, %r332, %p33;
	add.s32 	%r335, %r333, %r328;
	setp.eq.s32 	%p34, %r143, 8;
	selp.b32 	%r336, %r335, %r334, %p34;
	ld.shared.v4.u32 	{%r337, %r338, %r339, %r340}, [_ZZN3cub18CUB_300001_SM_10006detail4scan16DeviceScanKernelINS2_10policy_hubIiiijN4cuda3std3__44plusIvEEE10Policy1000EN6thrust24THRUST_300001_SM_1000_NS10device_ptrIiEESF_NS0_13ScanTileStateIiLb1EEES9_NS1_10InputValueIiPiEEjiLb0EiEEvT0_T1_T2_iT3_T4_T5_E12temp_storage+48];
	add.s32 	%r341, %r335, %r337;
	setp.eq.s32 	%p35, %r143, 9;
	selp.b32 	%r342, %r341, %r336, %p35;
	add.s32 	%r343, %r341, %r338;
	setp.eq.s32 	%p36, %r143, 10;
	selp.b32 	%r344, %r343, %r342, %p36;
	add.s32 	%r345, %r343, %r339;
	setp.eq.s32 	%p37, %r143, 11;
	selp.b32 	%r346, %r345, %r344, %p37;
	add.s32 	%r173, %r345, %r340;
	setp.gt.u32 	%p38, %r85, 31;
	setp.lt.u32 	%p39, %r85, 32;
	setp.eq.s32 	%p40, %r257, 0;
	selp.b32 	%r347, 0, %r314, %p40;
	add.s32 	%r1048, %r346, %r347;
	selp.b32 	%r175, %r314, %r1048, %p39;
	@%p38 bra 	$L__BB7_96;
	setp.ne.s32 	%p41, %r85, 0;
	mul.wide.s32 	%rd21, %r998, 8;
	add.s64 	%rd11, %rd16, %rd21;
	@%p41 bra 	$L__BB7_83;
	st.shared.u32 	[_ZZN3cub18CUB_300001_SM_10006detail4scan16DeviceScanKernelINS2_10policy_hubIiiijN4cuda3std3__44plusIvEEE10Policy1000EN6thrust24THRUST_300001_SM_1000_NS10device_ptrIiEESF_NS0_13ScanTileStateIiLb1EEES9_NS1_10InputValueIiPiEEjiLb0EiEEvT0_T1_T2_iT3_T4_T5_E12temp_storage+12], %r173;
	add.s64 	%rd22, %rd11, 256;
	mov.b32 	%r348, 100;
	// begin inline asm
	st.relaxed.gpu.v2.u32 [%rd22], {%r348, %r173};
	// end inline asm
$L__BB7_83:
	not.b32 	%r354, %r85;
	add.s32 	%r1043, %r998, %r354;
	mov.b32 	%r350, 830;
	// begin inline asm
	nanosleep.u32 %r350;
	// end inline asm
	mul.wide.s32 	%rd24, %r1043, 8;
	add.s64 	%rd25, %rd16, %rd24;
	add.s64 	%rd23, %rd25, 256;
	// begin inline asm
	ld.relaxed.gpu.v2.u32 {%r1045, %r1037}, [%rd23];
	// end inline asm
	mov.b32 	%r1038, 952;
$L__BB7_84:
	setp.eq.s32 	%p42, %r1045, 99;
	mov.b32 	%r355, -1;
	vote.sync.any.pred 	%p43, %p42, %r355;
	not.pred 	%p44, %p43;
	@%p44 bra 	$L__BB7_86;
	mul.lo.s32 	%r458, %r998, 16807;
	and.b32  	%r998, %r458, 2147483647;
	add.s32 	%r459, %r1038, 1;
	rem.u32 	%r455, %r998, %r459;
	// begin inline asm
	nanosleep.u32 %r455;
	// end inline asm
	shr.u32 	%r1038, %r1038, 1;
	// begin inline asm
	ld.relaxed.gpu.v2.u32 {%r1045, %r1037}, [%rd23];
	// end inline asm
	bra.uni 	$L__BB7_84;
$L__BB7_86:
	setp.eq.s32 	%p45, %r1045, 101;
	mov.b32 	%r382, -1;
	vote.sync.ballot.b32 	%r384, %p45, %r382;
	// begin inline asm
	mov.u32 %r357, %lanemask_ge;
	// end inline asm
	and.b32  	%r385, %r384, %r357;
	or.b32  	%r386, %r385, -2147483648;
	add.s32 	%r387, %r386, -1;
	not.b32 	%r388, %r386;
	and.b32  	%r389, %r388, %r387;
	popc.b32 	%r361, %r389;
	mov.b32 	%r360, 1;
	// begin inline asm
	shfl.sync.down.b32 %r358, %r1037, %r360, %r361, %r382;
	// end inline asm
	setp.lt.s32 	%p47, %r257, %r361;
	selp.b32 	%r390, %r358, 0, %p47;
	add.s32 	%r364, %r390, %r1037;
	mov.b32 	%r365, 2;
	// begin inline asm
	shfl.sync.down.b32 %r363, %r364, %r365, %r361, %r382;
	// end inline asm
	add.s32 	%r391, %r257, 2;
	setp.gt.s32 	%p48, %r391, %r361;
	selp.b32 	%r392, 0, %r363, %p48;
	add.s32 	%r369, %r364, %r392;
	mov.b32 	%r370, 4;
	// begin inline asm
	shfl.sync.down.b32 %r368, %r369, %r370, %r361, %r382;
	// end inline asm
	add.s32 	%r393, %r257, 4;
	setp.gt.s32 	%p49, %r393, %r361;
	selp.b32 	%r394, 0, %r368, %p49;
	add.s32 	%r374, %r369, %r394;
	mov.b32 	%r375, 8;
	// begin inline asm
	shfl.sync.down.b32 %r373, %r374, %r375, %r361, %r382;
	// end inline asm
	add.s32 	%r395, %r257, 8;
	setp.gt.s32 	%p50, %r395, %r361;
	selp.b32 	%r396, 0, %r373, %p50;
	add.s32 	%r379, %r374, %r396;
	mov.b32 	%r380, 16;
	// begin inline asm
	shfl.sync.down.b32 %r378, %r379, %r380, %r361, %r382;
	// end inline asm
	add.s32 	%r397, %r257, 16;
	setp.gt.s32 	%p51, %r397, %r361;
	selp.b32 	%r398, 0, %r378, %p51;
	add.s32 	%r1041, %r379, %r398;
	add.s64 	%rd12, %rd16, 256;
	mov.b32 	%r1039, 952;
$L__BB7_87:
	setp.ne.s32 	%p52, %r1045, 101;
	mov.b32 	%r399, -1;
	vote.sync.all.pred 	%p53, %p52, %r399;
	not.pred 	%p54, %p53;
	@%p54 bra 	$L__BB7_92;
	shr.u32 	%r1039, %r1039, 1;
	mul.wide.s32 	%rd28, %r1043, 8;
	add.s64 	%rd29, %rd12, %rd28;
	add.s64 	%rd27, %rd29, -256;
	// begin inline asm
	ld.relaxed.gpu.v2.u32 {%r1045, %r1046}, [%rd27];
	// end inline asm
	mov.u32 	%r1047, %r1039;
$L__BB7_89:
	setp.eq.s32 	%p58, %r1045, 99;
	mov.b32 	%r407, -1;
	vote.sync.any.pred 	%p59, %p58, %r407;
	not.pred 	%p60, %p59;
	@%p60 bra 	$L__BB7_91;
	mul.lo.s32 	%r453, %r998, 16807;
	and.b32  	%r998, %r453, 2147483647;
	add.s32 	%r454, %r1047, 1;
	rem.u32 	%r450, %r998, %r454;
	// begin inline asm
	nanosleep.u32 %r450;
	// end inline asm
	shr.u32 	%r1047, %r1047, 1;
	// begin inline asm
	ld.relaxed.gpu.v2.u32 {%r1045, %r1046}, [%rd27];
	// end inline asm
	bra.uni 	$L__BB7_89;
$L__BB7_91:
	setp.eq.s32 	%p61, %r1045, 101;
	mov.b32 	%r433, -1;
	vote.sync.ballot.b32 	%r434, %p61, %r433;
	and.b32  	%r435, %r434, %r357;
	or.b32  	%r436, %r435, -2147483648;
	add.s32 	%r437, %r436, -1;
	not.b32 	%r438, %r436;
	and.b32  	%r439, %r438, %r437;
	popc.b32 	%r412, %r439;
	mov.b32 	%r411, 1;
	// begin inline asm
	shfl.sync.down.b32 %r409, %r1046, %r411, %r412, %r433;
	// end inline asm
	setp.lt.s32 	%p63, %r257, %r412;
	selp.b32 	%r440, %r409, 0, %p63;
	add.s32 	%r415, %r440, %r1046;
	mov.b32 	%r416, 2;
	// begin inline asm
	shfl.sync.down.b32 %r414, %r415, %r416, %r412, %r433;
	// end inline asm
	add.s32 	%r441, %r257, 2;
	setp.gt.s32 	%p64, %r441, %r412;
	selp.b32 	%r442, 0, %r414, %p64;
	add.s32 	%r420, %r415, %r442;
	mov.b32 	%r421, 4;
	// begin inline asm
	shfl.sync.down.b32 %r419, %r420, %r421, %r412, %r433;
	// end inline asm
	add.s32 	%r443, %r257, 4;
	setp.gt.s32 	%p65, %r443, %r412;
	selp.b32 	%r444, 0, %r419, %p65;
	add.s32 	%r425, %r420, %r444;
	mov.b32 	%r426, 8;
	// begin inline asm
	shfl.sync.down.b32 %r424, %r425, %r426, %r412, %r433;
	// end inline asm
	add.s32 	%r445, %r257, 8;
	setp.gt.s32 	%p66, %r445, %r412;
	selp.b32 	%r446, 0, %r424, %p66;
	add.s32 	%r430, %r425, %r446;
	mov.b32 	%r431, 16;
	// begin inline asm
	shfl.sync.down.b32 %r429, %r430, %r431, %r412, %r433;
	// end inline asm
	add.s32 	%r447, %r257, 16;
	setp.gt.s32 	%p67, %r447, %r412;
	selp.b32 	%r448, 0, %r429, %p67;
	add.s32 	%r449, %r448, %r1041;
	add.s32 	%r1041, %r449, %r430;
	add.s32 	%r1043, %r1043, -32;
	bra.uni 	$L__BB7_87;
$L__BB7_92:
	@%p41 bra 	$L__BB7_94;
	add.s32 	%r402, %r1041, %r173;
	add.s64 	%rd26, %rd11, 256;
	mov.b32 	%r401, 101;
	// begin inline asm
	st.relaxed.gpu.v2.u32 [%rd26], {%r401, %r402};
	// end inline asm
	st.shared.u32 	[_ZZN3cub18CUB_300001_SM_10006detail4scan16DeviceScanKernelINS2_10policy_hubIiiijN4cuda3std3__44plusIvEEE10Policy1000EN6thrust24THRUST_300001_SM_1000_NS10device_ptrIiEESF_NS0_13ScanTileStateIiLb1EEES9_NS1_10InputValueIiPiEEjiLb0EiEEvT0_T1_T2_iT3_T4_T5_E12temp_storage+4], %r1041;
	st.shared.u32 	[_ZZN3cub18CUB_300001_SM_10006detail4scan16DeviceScanKernelINS2_10policy_hubIiiijN4cuda3std3__44plusIvEEE10Policy1000EN6thrust24THRUST_300001_SM_1000_NS10device_ptrIiEESF_NS0_13ScanTileStateIiLb1EEES9_NS1_10InputValueIiPiEEjiLb0EiEEvT0_T1_T2_iT3_T4_T5_E12temp_storage+8], %r402;
$L__BB7_94:
	setp.ne.s32 	%p56, %r257, 0;
	mov.u32 	%r1048, %r175;
	@%p56 bra 	$L__BB7_96;
	st.shared.u32 	[_ZZN3cub18CUB_300001_SM_10006detail4scan16DeviceScanKernelINS2_10policy_hubIiiijN4cuda3std3__44plusIvEEE10Policy1000EN6thrust24THRUST_300001_SM_1000_NS10device_ptrIiEESF_NS0_13ScanTileStateIiLb1EEES9_NS1_10InputValueIiPiEEjiLb0EiEEvT0_T1_T2_iT3_T4_T5_E12temp_storage+76], %r1041;
	mov.u32 	%r1048, %r1041;
$L__BB7_96:
	bar.sync 	0;
	setp.eq.s32 	%p57, %r85, 0;
	ld.shared.u32 	%r403, [_ZZN3cub18CUB_300001_SM_10006detail4scan16DeviceScanKernelINS2_10policy_hubIiiijN4cuda3std3__44plusIvEEE10Policy1000EN6thrust24THRUST_300001_SM_1000_NS10device_ptrIiEESF_NS0_13ScanTileStateIiLb1EEES9_NS1_10InputValueIiPiEEjiLb0EiEEvT0_T1_T2_iT3_T4_T5_E12temp_storage+76];
	selp.b32 	%r404, 0, %r403, %p57;
	add.s32 	%r1049, %r404, %r1048;
$L__BB7_97:
	add.s32 	%r549, %r1049, %r146;
	add.s32 	%r550, %r147, %r549;
	add.s32 	%r551, %r148, %r550;
	add.s32 	%r552, %r149, %r551;
	add.s32 	%r553, %r150, %r552;
	add.s32 	%r554, %r151, %r553;
	add.s32 	%r555, %r152, %r554;
	add.s32 	%r556, %r153, %r555;
	add.s32 	%r557, %r154, %r556;
	add.s32 	%r558, %r155, %r557;
	add.s32 	%r559, %r156, %r558;
	add.s32 	%r560, %r157, %r559;
	add.s32 	%r561, %r158, %r560;
	add.s32 	%r562, %r159, %r561;
	add.s32 	%r563, %r160, %r562;
	add.s32 	%r564, %r161, %r563;
	add.s32 	%r565, %r162, %r564;
	add.s32 	%r566, %r163, %r565;
	add.s32 	%r567, %r164, %r566;
	add.s32 	%r568, %r165, %r567;
	add.s32 	%r569, %r166, %r568;
	bar.sync 	0;
	st.shared.v2.u32 	[%r145], {%r1049, %r549};
	st.shared.v2.u32 	[%r145+8], {%r550, %r551};
	st.shared.v2.u32 	[%r145+16], {%r552, %r553};
	st.shared.v2.u32 	[%r145+24], {%r554, %r555};
	st.shared.v2.u32 	[%r145+32], {%r556, %r557};
	st.shared.v2.u32 	[%r145+40], {%r558, %r559};
	st.shared.v2.u32 	[%r145+48], {%r560, %r561};
	st.shared.v2.u32 	[%r145+56], {%r562, %r563};
	st.shared.v2.u32 	[%r145+64], {%r564, %r565};
	st.shared.v2.u32 	[%r145+72], {%r566, %r567};
	st.shared.v2.u32 	[%r145+80], {%r568, %r569};
	bar.warp.sync 	-1;
	ld.shared.u32 	%r214, [%r144];
	ld.shared.u32 	%r215, [%r144+128];
	ld.shared.u32 	%r216, [%r144+256];
	ld.shared.u32 	%r217, [%r144+384];
	ld.shared.u32 	%r218, [%r144+512];
	ld.shared.u32 	%r219, [%r144+640];
	ld.shared.u32 	%r220, [%r144+768];
	ld.shared.u32 	%r221, [%r144+896];
	ld.shared.u32 	%r222, [%r144+1024];
	ld.shared.u32 	%r223, [%r144+1152];
	ld.shared.u32 	%r224, [%r144+1280];
	ld.shared.u32 	%r225, [%r144+1408];
	ld.shared.u32 	%r226, [%r144+1536];
	ld.shared.u32 	%r227, [%r144+1664];
	ld.shared.u32 	%r228, [%r144+1792];
	ld.shared.u32 	%r229, [%r144+1920];
	ld.shared.u32 	%r230, [%r144+2048];
	ld.shared.u32 	%r231, [%r144+2176];
	ld.shared.u32 	%r232, [%r144+2304];
	ld.shared.u32 	%r233, [%r144+2432];
	ld.shared.u32 	%r234, [%r144+2560];
	ld.shared.u32 	%r235, [%r144+2688];
	setp.ne.s32 	%p81, %r85, 0;
	@%p81 bra 	$L__BB7_99;
	st.volatile.shared.u32 	[_ZZN3cub18CUB_300001_SM_10006detail4scan16DeviceScanKernelINS2_10policy_hubIiiijN4cuda3std3__44plusIvEEE10Policy1000EN6thrust24THRUST_300001_SM_1000_NS10device_ptrIiEESF_NS0_13ScanTileStateIiLb1EEES9_NS1_10InputValueIiPiEEjiLb0EiEEvT0_T1_T2_iT3_T4_T5_E12temp_storage+33792], %r6;
$L__BB7_99:
	ld.param.u32 	%r996, [_ZN3cub18CUB_300001_SM_10006detail4scan16DeviceScanKernelINS2_10policy_hubIiiijN4cuda3std3__44plusIvEEE10Policy1000EN6thrust24THRUST_300001_SM_1000_NS10device_ptrIiEESF_NS0_13ScanTileStateIiLb1EEES9_NS1_10InputValueIiPiEEjiLb0EiEEvT0_T1_T2_iT3_T4_T5__param_3];
	bar.sync 	0;
	ld.volatile.shared.u32 	%r236, [_ZZN3cub18CUB_300001_SM_10006detail4scan16DeviceScanKernelINS2_10policy_hubIiiijN4cuda3std3__44plusIvEEE10Policy1000EN6thrust24THRUST_300001_SM_1000_NS10device_ptrIiEESF_NS0_13ScanTileStateIiLb1EEES9_NS1_10InputValueIiPiEEjiLb0EiEEvT0_T1_T2_iT3_T4_T5_E12temp_storage+33792];
	cvt.u64.u32 	%rd36, %r87;
	mov.u32 	%r570, %ctaid.x;
	add.s32 	%r571, %r996, %r570;
	mul.lo.s32 	%r572, %r571, 8448;
	cvt.u64.u32 	%rd37, %r572;
	add.s64 	%rd38, %rd36, %rd37;
	setp.ge.s32 	%p82, %r87, %r236;
	shl.b64 	%rd39, %rd38, 2;
	add.s64 	%rd13, %rd4, %rd39;
	@%p82 bra 	$L__BB7_101;
	st.global.u32 	[%rd13], %r214;
$L__BB7_101:
	setp.ge.s32 	%p83, %r90, %r236;
	@%p83 bra 	$L__BB7_103;
	st.global.u32 	[%rd13+128], %r215;
$L__BB7_103:
	setp.ge.s32 	%p84, %r93, %r236;
	@%p84 bra 	$L__BB7_105;
	st.global.u32 	[%rd13+256], %r216;
$L__BB7_105:
	setp.ge.s32 	%p85, %r96, %r236;
	@%p85 bra 	$L__BB7_107;
	st.global.u32 	[%rd13+384], %r217;
$L__BB7_107:
	mov.u32 	%r573, %tid.x;
	and.b32  	%r574, %r573, 992;
	mul.lo.s32 	%r575, %r574, 22;
	and.b32  	%r576, %r573, 31;
	or.b32  	%r577, %r575, %r576;
	add.s32 	%r578, %r577, 128;
	setp.ge.s32 	%p86, %r578, %r236;
	@%p86 bra 	$L__BB7_109;
	st.global.u32 	[%rd13+512], %r218;
$L__BB7_109:
	add.s32 	%r584, %r577, 160;
	setp.ge.s32 	%p87, %r584, %r236;
	@%p87 bra 	$L__BB7_111;
	st.global.u32 	[%rd13+640], %r219;
$L__BB7_111:
	add.s32 	%r590, %r577, 192;
	setp.ge.s32 	%p88, %r590, %r236;
	@%p88 bra 	$L__BB7_113;
	st.global.u32 	[%rd13+768], %r220;
$L__BB7_113:
	add.s32 	%r596, %r577, 224;
	setp.ge.s32 	%p89, %r596, %r236;
	@%p89 bra 	$L__BB7_115;
	st.global.u32 	[%rd13+896], %r221;
$L__BB7_115:
	add.s32 	%r602, %r577, 256;
	setp.ge.s32 	%p90, %r602, %r236;
	@%p90 bra 	$L__BB7_117;
	st.global.u32 	[%rd13+1024], %r222;
$L__BB7_117:
	add.s32 	%r608, %r577, 288;
	setp.ge.s32 	%p91, %r608, %r236;
	@%p91 bra 	$L__BB7_119;
	st.global.u32 	[%rd13+1152], %r223;
$L__BB7_119:
	setp.ge.s32 	%p92, %r111, %r236;
	@%p92 bra 	$L__BB7_121;
	st.global.u32 	[%rd13+1280], %r224;
$L__BB7_121:
	setp.ge.s32 	%p93, %r114, %r236;
	@%p93 bra 	$L__BB7_123;
	st.global.u32 	[%rd13+1408], %r225;
$L__BB7_123:
	setp.ge.s32 	%p94, %r117, %r236;
	@%p94 bra 	$L__BB7_125;
	st.global.u32 	[%rd13+1536], %r226;
$L__BB7_125:
	setp.ge.s32 	%p95, %r120, %r236;
	@%p95 bra 	$L__BB7_127;
	st.global.u32 	[%rd13+1664], %r227;
$L__BB7_127:
	add.s32 	%r614, %r577, 448;
	setp.ge.s32 	%p96, %r614, %r236;
	@%p96 bra 	$L__BB7_129;
	st.global.u32 	[%rd13+1792], %r228;
$L__BB7_129:
	add.s32 	%r620, %r577, 480;
	setp.ge.s32 	%p97, %r620, %r236;
	@%p97 bra 	$L__BB7_131;
	st.global.u32 	[%rd13+1920], %r229;
$L__BB7_131:
	add.s32 	%r626, %r577, 512;
	setp.ge.s32 	%p98, %r626, %r236;
	@%p98 bra 	$L__BB7_133;
	st.global.u32 	[%rd13+2048], %r230;
$L__BB7_133:
	setp.ge.s32 	%p99, %r129, %r236;
	@%p99 bra 	$L__BB7_135;
	st.global.u32 	[%rd13+2176], %r231;
$L__BB7_135:
	setp.ge.s32 	%p100, %r132, %r236;
	@%p100 bra 	$L__BB7_137;
	st.global.u32 	[%rd13+2304], %r232;
$L__BB7_137:
	add.s32 	%r632, %r577, 608;
	setp.ge.s32 	%p101, %r632, %r236;
	@%p101 bra 	$L__BB7_139;
	st.global.u32 	[%rd13+2432], %r233;
$L__BB7_139:
	add.s32 	%r638, %r577, 640;
	setp.ge.s32 	%p102, %r638, %r236;
	@%p102 bra 	$L__BB7_141;
	st.global.u32 	[%rd13+2560], %r234;
$L__BB7_141:
	setp.ge.s32 	%p103, %r139, %r236;
	@%p103 bra 	$L__BB7_143;
	st.global.u32 	[%rd13+2688], %r235;
$L__BB7_143:
	ret;

}
	// .globl	_ZN3cub18CUB_300001_SM_10006detail4scan16DeviceScanKernelINS2_10policy_hubIiiimN4cuda3std3__44plusIvEEE10Policy1000EN6thrust24THRUST_300001_SM_1000_NS10device_ptrIiEESF_NS0_13ScanTileStateIiLb1EEES9_NS1_10InputValueIiPiEEmiLb0EiEEvT0_T1_T2_iT3_T4_T5_
.visible .entry _ZN3cub18CUB_300001_SM_10006detail4scan16DeviceScanKernelINS2_10policy_hubIiiimN4cuda3std3__44plusIvEEE10Policy1000EN6thrust24THRUST_300001_SM_1000_NS10device_ptrIiEESF_NS0_13ScanTileStateIiLb1EEES9_NS1_10InputValueIiPiEEmiLb0EiEEvT0_T1_T2_iT3_T4_T5_(
	.param .align 8 .b8 _ZN3cub18CUB_300001_SM_10006detail4scan16DeviceScanKernelINS2_10policy_hubIiiimN4cuda3std3__44plusIvEEE10Policy1000EN6thrust24THRUST_300001_SM_1000_NS10device_ptrIiEESF_NS0_13ScanTileStateIiLb1EEES9_NS1_10InputValueIiPiEEmiLb0EiEEvT0_T1_T2_iT3_T4_T5__param_0[8],
	.param .align 8 .b8 _ZN3cub18CUB_300001_SM_10006detail4scan16DeviceScanKernelINS2_10policy_hubIiiimN4cuda3std3__44plusIvEEE10Policy1000EN6thrust24THRUST_300001_SM_1000_NS10device_ptrIiEESF_NS0_13ScanTileStateIiLb1EEES9_NS1_10InputValueIiPiEEmiLb0EiEEvT0_T1_T2_iT3_T4_T5__param_1[8],
	.param .align 8 .b8 _ZN3cub18CUB_300001_SM_10006detail4scan16DeviceScanKernelINS2_10policy_hubIiiimN4cuda3std3__44plusIvEEE10Policy1000EN6thrust24THRUST_300001_SM_1000_NS10device_ptrIiEESF_NS0_13ScanTileStateIiLb1EEES9_NS1_10InputValueIiPiEEmiLb0EiEEvT0_T1_T2_iT3_T4_T5__param_2[8],
	.param .u32 _ZN3cub18CUB_300001_SM_10006detail4scan16DeviceScanKernelINS2_10policy_hubIiiimN4cuda3std3__44plusIvEEE10Policy1000EN6thrust24THRUST_300001_SM_1000_NS10device_ptrIiEESF_NS0_13ScanTileStateIiLb1EEES9_NS1_10InputValueIiPiEEmiLb0EiEEvT0_T1_T2_iT3_T4_T5__param_3,
	.param .align 1 .b8 _ZN3cub18CUB_300001_SM_10006detail4scan16DeviceScanKernelINS2_10policy_hubIiiimN4cuda3std3__44plusIvEEE10Policy1000EN6thrust24THRUST_300001_SM_1000_NS10device_ptrIiEESF_NS0_13ScanTileStateIiLb1EEES9_NS1_10InputValueIiPiEEmiLb0EiEEvT0_T1_T2_iT3_T4_T5__param_4[1],
	.param .align 8 .b8 _ZN3cub18CUB_300001_SM_10006detail4scan16DeviceScanKernelINS2_10policy_hubIiiimN4cuda3std3__44plusIvEEE10Policy1000EN6thrust24THRUST_300001_SM_1000_NS10device_ptrIiEESF_NS0_13ScanTileStateIiLb1EEES9_NS1_10InputValueIiPiEEmiLb0EiEEvT0_T1_T2_iT3_T4_T5__param_5[16],
	.param .u64 _ZN3cub18CUB_300001_SM_10006detail4scan16DeviceScanKernelINS2_10policy_hubIiiimN4cuda3std3__44plusIvEEE10Policy1000EN6thrust24THRUST_300001_SM_1000_NS10device_ptrIiEESF_NS0_13ScanTileStateIiLb1EEES9_NS1_10InputValueIiPiEEmiLb0EiEEvT0_T1_T2_iT3_T4_T5__param_6
)
.maxntid 416
{
	.reg .pred 	%p<158>;
	.reg .b16 	%rs<3>;
	.reg .b32 	%r<1003>;
	.reg .b64 	%rd<59>;
	// demoted variable
	.shared .align 16 .b8 _ZZN3cub18CUB_300001_SM_10006detail4scan16DeviceScanKernelINS2_10policy_hubIiiimN4cuda3std3__44plusIvEEE10Policy1000EN6thrust24THRUST_300001_SM_1000_NS10device_ptrIiEESF_NS0_13ScanTileStateIiLb1EEES9_NS1_10InputValueIiPiEEmiLb0EiEEvT0_T1_T2_iT3_T4_T5_E12temp_storage[31632];
	ld.param.u32 	%r206, [_ZN3cub18CUB_300001_SM_10006detail4scan16DeviceScanKernelINS2_10policy_hubIiiimN4cuda3std3__44plusIvEEE10Policy1000EN6thrust24THRUST_300001_SM_1000_NS10device_ptrIiEESF_NS0_13ScanTileStateIiLb1EEES9_NS1_10InputValueIiPiEEmiLb0EiEEvT0_T1_T2_iT3_T4_T5__param_5];
	bfe.u32 	%r207, %r206, 0, 8;
	cvt.u16.u32 	%rs1, %r207;
	and.b16  	%rs2, %rs1, 255;
	ld.param.u64 	%rd18, [_ZN3cub18CUB_300001_SM_10006detail4scan16DeviceScanKernelINS2_10policy_hubIiiimN4cuda3std3__44plusIvEEE10Policy1000EN6thrust24THRUST_300001_SM_1000_NS10device_ptrIiEESF_NS0_13ScanTileStateIiLb1EEES9_NS1_10InputValueIiPiEEmiLb0EiEEvT0_T1_T2_iT3_T4_T5__param_2];
	ld.param.u64 	%rd17, [_ZN3cub18CUB_300001_SM_10006detail4scan16DeviceScanKernelINS2_10policy_hubIiiimN4cuda3std3__44plusIvEEE10Policy1000EN6thrust24THRUST_300001_SM_1000_NS10device_ptrIiEESF_NS0_13ScanTileStateIiLb1EEES9_NS1_10InputValueIiPiEEmiLb0EiEEvT0_T1_T2_iT3_T4_T5__param_1];
	ld.param.u64 	%rd16, [_ZN3cub18CUB_300001_SM_10006detail4scan16DeviceScanKernelINS2_10policy_hubIiiimN4cuda3std3__44plusIvEEE10Policy1000EN6thrust24THRUST_300001_SM_1000_NS10device_ptrIiEESF_NS0_13ScanTileStateIiLb1EEES9_NS1_10InputValueIiPiEEmiLb0EiEEvT0_T1_T2_iT3_T4_T5__param_0];
	ld.param.u64 	%rd1, [_ZN3cub18CUB_300001_SM_10006detail4scan16DeviceScanKernelINS2_10policy_hubIiiimN4cuda3std3__44plusIvEEE10Policy1000EN6thrust24THRUST_300001_SM_1000_NS10device_ptrIiEESF_NS0_13ScanTileStateIiLb1EEES9_NS1_10InputValueIiPiEEmiLb0EiEEvT0_T1_T2_iT3_T4_T5__param_5+8];
	ld.param.u32 	%r205, [_ZN3cub18CUB_300001_SM_10006detail4scan16DeviceScanKernelINS2_10policy_hubIiiimN4cuda3std3__44plusIvEEE10Policy1000EN6thrust24THRUST_300001_SM_1000_NS10device_ptrIiEESF_NS0_13ScanTileStateIiLb1EEES9_NS1_10InputValueIiPiEEmiLb0EiEEvT0_T1_T2_iT3_T4_T5__param_3];
	ld.param.u64 	%rd19, [_ZN3cub18CUB_300001_SM_10006detail4scan16DeviceScanKernelINS2_10policy_hubIiiimN4cuda3std3__44plusIvEEE10Policy1000EN6thrust24THRUST_300001_SM_1000_NS10device_ptrIiEESF_NS0_13ScanTileStateIiLb1EEES9_NS1_10InputValueIiPiEEmiLb0EiEEvT0_T1_T2_iT3_T4_T5__param_6];
	setp.eq.s16 	%p1, %rs2, 0;
	@%p1 bra 	$L__BB8_2;
	cvta.to.global.u64 	%rd20, %rd1;
	ld.global.u32 	%r959, [%rd20];
	bra.uni 	$L__BB8_3;
$L__BB8_2:
	cvt.u32.u64 	%r959, %rd1;
$L__BB8_3:
	cvta.to.global.u64 	%rd3, %rd16;
	cvta.to.global.u64 	%rd4, %rd17;
	mov.u32 	%r208, %ctaid.x;
	add.s32 	%r4, %r205, %r208;
	mul.wide.s32 	%rd5, %r4, 7904;
	sub.s64 	%rd6, %rd19, %rd5;
	setp.lt.u64 	%p2, %rd6, 7905;
	@%p2 bra 	$L__BB8_29;
	mov.u32 	%r5, %tid.x;
	and.b32  	%r617, %r5, 31;
	and.b32  	%r618, %r5, 992;
	mul.lo.s32 	%r619, %r618, 19;
	or.b32  	%r620, %r619, %r617;
	cvt.u64.u32 	%rd42, %r620;
	add.s64 	%rd7, %rd5, %rd42;
	shl.b64 	%rd43, %rd7, 2;
	add.s64 	%rd44, %rd3, %rd43;
	ld.global.u32 	%r621, [%rd44];
	ld.global.u32 	%r622, [%rd44+128];
	ld.global.u32 	%r623, [%rd44+256];
	ld.global.u32 	%r624, [%rd44+384];
	ld.global.u32 	%r625, [%rd44+512];
	ld.global.u32 	%r626, [%rd44+640];
	ld.global.u32 	%r627, [%rd44+768];
	ld.global.u32 	%r628, [%rd44+896];
	ld.global.u32 	%r629, [%rd44+1024];
	ld.global.u32 	%r630, [%rd44+1152];
	ld.global.u32 	%r631, [%rd44+1280];
	ld.global.u32 	%r632, [%rd44+1408];
	ld.global.u32 	%r633, [%rd44+1536];
	ld.global.u32 	%r634, [%rd44+1664];
	ld.global.u32 	%r635, [%rd44+1792];
	ld.global.u32 	%r636, [%rd44+1920];
	ld.global.u32 	%r637, [%rd44+2048];
	ld.global.u32 	%r638, [%rd44+2176];
	ld.global.u32 	%r639, [%rd44+2304];
	// begin inline asm
	mov.u32 %r616, %laneid;
	// end inline asm
	shr.u32 	%r7, %r5, 5;
	mad.lo.s32 	%r640, %r7, 608, %r616;
	shl.b32 	%r641, %r640, 2;
	mov.u32 	%r642, _ZZN3cub18CUB_300001_SM_10006detail4scan16DeviceScanKernelINS2_10policy_hubIiiimN4cuda3std3__44plusIvEEE10Policy1000EN6thrust24THRUST_300001_SM_1000_NS10device_ptrIiEESF_NS0_13ScanTileStateIiLb1EEES9_NS1_10InputValueIiPiEEmiLb0EiEEvT0_T1_T2_iT3_T4_T5_E12temp_storage;
	add.s32 	%r8, %r642, %r641;
	st.shared.u32 	[%r8], %r621;
	st.shared.u32 	[%r8+128], %r622;
	st.shared.u32 	[%r8+256], %r623;
	st.shared.u32 	[%r8+384], %r624;
	st.shared.u32 	[%r8+512], %r625;
	st.shared.u32 	[%r8+640], %r626;
	st.shared.u32 	[%r8+768], %r627;
	st.shared.u32 	[%r8+896], %r628;
	st.shared.u32 	[%r8+1024], %r629;
	st.shared.u32 	[%r8+1152], %r630;
	st.shared.u32 	[%r8+1280], %r631;
	st.shared.u32 	[%r8+1408], %r632;
	st.shared.u32 	[%r8+1536], %r633;
	st.shared.u32 	[%r8+1664], %r634;
	st.shared.u32 	[%r8+1792], %r635;
	st.shared.u32 	[%r8+1920], %r636;
	st.shared.u32 	[%r8+2048], %r637;
	st.shared.u32 	[%r8+2176], %r638;
	st.shared.u32 	[%r8+2304], %r639;
	bar.warp.sync 	-1;
	mad.lo.s32 	%r9, %r616, 72, %r8;
	ld.shared.u32 	%r10, [%r9];
	ld.shared.u32 	%r11, [%r9+4];
	ld.shared.u32 	%r12, [%r9+8];
	ld.shared.u32 	%r13, [%r9+12];
	ld.shared.u32 	%r14, [%r9+16];
	ld.shared.u32 	%r15, [%r9+20];
	ld.shared.u32 	%r16, [%r9+24];
	ld.shared.u32 	%r17, [%r9+28];
	ld.shared.u32 	%r18, [%r9+32];
	ld.shared.u32 	%r19, [%r9+36];
	ld.shared.u32 	%r20, [%r9+40];
	ld.shared.u32 	%r21, [%r9+44];
	ld.shared.u32 	%r22, [%r9+48];
	ld.shared.u32 	%r23, [%r9+52];
	ld.shared.u32 	%r24, [%r9+56];
	ld.shared.u32 	%r25, [%r9+60];
	ld.shared.u32 	%r26, [%r9+64];
	ld.shared.u32 	%r27, [%r9+68];
	ld.shared.u32 	%r28, [%r9+72];
	bar.sync 	0;
	setp.ne.s32 	%p100, %r4, 0;
	@%p100 bra 	$L__BB8_9;
	add.s32 	%r860, %r11, %r10;
	add.s32 	%r861, %r12, %r860;
	add.s32 	%r862, %r13, %r861;
	add.s32 	%r863, %r14, %r862;
	add.s32 	%r864, %r15, %r863;
	add.s32 	%r865, %r16, %r864;
	add.s32 	%r866, %r17, %r865;
	add.s32 	%r867, %r18, %r866;
	add.s32 	%r868, %r19, %r867;
	add.s32 	%r869, %r20, %r868;
	add.s32 	%r870, %r21, %r869;
	add.s32 	%r871, %r22, %r870;
	add.s32 	%r872, %r23, %r871;
	add.s32 	%r873, %r24, %r872;
	add.s32 	%r874, %r25, %r873;
	add.s32 	%r875, %r26, %r874;
	add.s32 	%r876, %r27, %r875;
	add.s32 	%r834, %r28, %r876;
	mov.b32 	%r832, 1;
	mov.b32 	%r857, 0;
	mov.b32 	%r859, -1;
	// begin inline asm
	{  .reg .s32 r0;  .reg .pred p;  shfl.sync.up.b32 r0|p, %r834, %r832, %r857, %r859;  @p add.s32 r0, r0, %r834;  mov.s32 %r830, r0;}
	// end inline asm
	mov.b32 	%r838, 2;
	// begin inline asm
	{  .reg .s32 r0;  .reg .pred p;  shfl.sync.up.b32 r0|p, %r830, %r838, %r857, %r859;  @p add.s32 r0, r0, %r830;  mov.s32 %r836, r0;}
	// end inline asm
	mov.b32 	%r844, 4;
	// begin inline asm
	{  .reg .s32 r0;  .reg .pred p;  shfl.sync.up.b32 r0|p, %r836, %r844, %r857, %r859;  @p add.s32 r0, r0, %r836;  mov.s32 %r842, r0;}
	// end inline asm
	mov.b32 	%r850, 8;
	// begin inline asm
	{  .reg .s32 r0;  .reg .pred p;  shfl.sync.up.b32 r0|p, %r842, %r850, %r857, %r859;  @p add.s32 r0, r0, %r842;  mov.s32 %r848, r0;}
	// end inline asm
	mov.b32 	%r856, 16;
	// begin inline asm
	{  .reg .s32 r0;  .reg .pred p;  shfl.sync.up.b32 r0|p, %r848, %r856, %r857, %r859;  @p add.s32 r0, r0, %r848;  mov.s32 %r854, r0;}
	// end inline asm
	setp.ne.s32 	%p143, %r616, 31;
	@%p143 bra 	$L__BB8_7;
	shl.b32 	%r877, %r7, 2;
	mov.u32 	%r878, _ZZN3cub18CUB_300001_SM_10006detail4scan16DeviceScanKernelINS2_10policy_hubIiiimN4cuda3std3__44plusIvEEE10Policy1000EN6thrust24THRUST_300001_SM_1000_NS10device_ptrIiEESF_NS0_13ScanTileStateIiLb1EEES9_NS1_10InputValueIiPiEEmiLb0EiEEvT0_T1_T2_iT3_T4_T5_E12temp_storage;
	add.s32 	%r879, %r878, %r877;
	st.shared.u32 	[%r879+16], %r854;
$L__BB8_7:
	bar.sync 	0;
	ld.shared.v4.u32 	{%r880, %r881, %r882, %r883}, [_ZZN3cub18CUB_300001_SM_10006detail4scan16DeviceScanKernelINS2_10policy_hubIiiimN4cuda3std3__44plusIvEEE10Policy1000EN6thrust24THRUST_300001_SM_1000_NS10device_ptrIiEESF_NS0_13ScanTileStateIiLb1EEES9_NS1_10InputValueIiPiEEmiLb0EiEEvT0_T1_T2_iT3_T4_T5_E12temp_storage+16];
	add.s32 	%r884, %r881, %r880;
	setp.eq.s32 	%p144, %r7, 2;
	selp.b32 	%r885, %r884, %r880, %p144;
	add.s32 	%r886, %r884, %r882;
	setp.eq.s32 	%p145, %r7, 3;
	selp.b32 	%r887, %r886, %r885, %p145;
	add.s32 	%r888, %r886, %r883;
	setp.eq.s32 	%p146, %r7, 4;
	selp.b32 	%r889, %r888, %r887, %p146;
	ld.shared.v4.u32 	{%r890, %r891, %r892, %r893}, [_ZZN3cub18CUB_300001_SM_10006detail4scan16DeviceScanKernelINS2_10policy_hubIiiimN4cuda3std3__44plusIvEEE10Policy1000EN6thrust24THRUST_300001_SM_1000_NS10device_ptrIiEESF_NS0_13ScanTileStateIiLb1EEES9_NS1_10InputValueIiPiEEmiLb0EiEEvT0_T1_T2_iT3_T4_T5_E12temp_storage+32];
	add.s32 	%r894, %r888, %r890;
	setp.eq.s32 	%p147, %r7, 5;
	selp.b32 	%r895, %r894, %r889, %p147;
	add.s32 	%r896, %r894, %r891;
	setp.eq.s32 	%p148, %r7, 6;
	selp.b32 	%r897, %r896, %r895, %p148;
	add.s32 	%r898, %r896, %r892;
	setp.eq.s32 	%p149, %r7, 7;
	selp.b32 	%r899, %r898, %r897, %p149;
	add.s32 	%r900, %r898, %r893;
	setp.eq.s32 	%p150, %r7, 8;
	selp.b32 	%r901, %r900, %r899, %p150;
	ld.shared.v4.u32 	{%r902, %r903, %r904, %r905}, [_ZZN3cub18CUB_300001_SM_10006detail4scan16DeviceScanKernelINS2_10policy_hubIiiimN4cuda3std3__44plusIvEEE10Policy1000EN6thrust24THRUST_300001_SM_1000_NS10device_ptrIiEESF_NS0_13ScanTileStateIiLb1EEES9_NS1_10InputValueIiPiEEmiLb0EiEEvT0_T1_T2_iT3_T4_T5_E12temp_storage+48];
	add.s32 	%r906, %r900, %r902;
	setp.eq.s32 	%p151, %r7, 9;
	selp.b32 	%r907, %r906, %r901, %p151;
	add.s32 	%r908, %r906, %r903;
	setp.eq.s32 	%p152, %r7, 10;
	selp.b32 	%r909, %r908, %r907, %p152;
	add.s32 	%r910, %r908, %r904;
	setp.eq.s32 	%p153, %r7, 11;
	selp.b32 	%r911, %r910, %r909, %p153;
	add.s32 	%r912, %r910, %r905;
	setp.eq.s32 	%p154, %r7, 12;
	selp.b32 	%r913, %r912, %r911, %p154;
	ld.shared.u32 	%r914, [_ZZN3cub18CUB_300001_SM_10006detail4scan16DeviceScanKernelINS2_10policy_hubIiiimN4cuda3std3__44plusIvEEE10Policy1000EN6thrust24THRUST_300001_SM_1000_NS10device_ptrIiEESF_NS0_13ScanTileStateIiLb1EEES9_NS1_10InputValueIiPiEEmiLb0EiEEvT0_T1_T2_iT3_T4_T5_E12temp_storage+64];
	setp.lt.u32 	%p155, %r5, 32;
	selp.b32 	%r915, 0, %r913, %p155;
	setp.eq.s32 	%p156, %r616, 0;
	sub.s32 	%r916, %r854, %r834;
	selp.b32 	%r917, 0, %r916, %p156;
	add.s32 	%r918, %r917, %r959;
	add.s32 	%r971, %r918, %r915;
	add.s32 	%r919, %r914, %r959;
	add.s32 	%r32, %r919, %r912;
	setp.ne.s32 	%p157, %r5, 0;
	@%p157 bra 	$L__BB8_28;
	add.s64 	%rd56, %rd18, 256;
	mov.b32 	%r920, 101;
	// begin inline asm
	st.relaxed.gpu.v2.u32 [%rd56], {%r920, %r32};
	// end inline asm
	bra.uni 	$L__BB8_28;
$L__BB8_9:
	add.s32 	%r673, %r11, %r10;
	add.s32 	%r674, %r12, %r673;
	add.s32 	%r675, %r13, %r674;
	add.s32 	%r676, %r14, %r675;
	add.s32 	%r677, %r15, %r676;
	add.s32 	%r678, %r16, %r677;
	add.s32 	%r679, %r17, %r678;
	add.s32 	%r680, %r18, %r679;
	add.s32 	%r681, %r19, %r680;
	add.s32 	%r682, %r20, %r681;
	add.s32 	%r683, %r21, %r682;
	add.s32 	%r684, %r22, %r683;
	add.s32 	%r685, %r23, %r684;
	add.s32 	%r686, %r24, %r685;
	add.s32 	%r687, %r25, %r686;
	add.s32 	%r688, %r26, %r687;
	add.s32 	%r689, %r27, %r688;
	add.s32 	%r647, %r28, %r689;
	mov.b32 	%r645, 1;
	mov.b32 	%r670, 0;
	mov.b32 	%r672, -1;
	// begin inline asm
	{  .reg .s32 r0;  .reg .pred p;  shfl.sync.up.b32 r0|p, %r647, %r645, %r670, %r672;  @p add.s32 r0, r0, %r647;  mov.s32 %r643, r0;}
	// end inline asm
	mov.b32 	%r651, 2;
	// begin inline asm
	{  .reg .s32 r0;  .reg .pred p;  shfl.sync.up.b32 r0|p, %r643, %r651, %r670, %r672;  @p add.s32 r0, r0, %r643;  mov.s32 %r649, r0;}
	// end inline asm
	mov.b32 	%r657, 4;
	// begin inline asm
	{  .reg .s32 r0;  .reg .pred p;  shfl.sync.up.b32 r0|p, %r649, %r657, %r670, %r672;  @p add.s32 r0, r0, %r649;  mov.s32 %r655, r0;}
	// end inline asm
	mov.b32 	%r663, 8;
	// begin inline asm
	{  .reg .s32 r0;  .reg .pred p;  shfl.sync.up.b32 r0|p, %r655, %r663, %r670, %r672;  @p add.s32 r0, r0, %r655;  mov.s32 %r661, r0;}
	// end inline asm
	mov.b32 	%r669, 16;
	// begin inline asm
	{  .reg .s32 r0;  .reg .pred p;  shfl.sync.up.b32 r0|p, %r661, %r669, %r670, %r672;  @p add.s32 r0, r0, %r661;  mov.s32 %r667, r0;}
	// end inline asm
	setp.ne.s32 	%p101, %r616, 31;
	@%p101 bra 	$L__BB8_11;
	shl.b32 	%r690, %r7, 2;
	mov.u32 	%r691, _ZZN3cub18CUB_300001_SM_10006detail4scan16DeviceScanKernelINS2_10policy_hubIiiimN4cuda3std3__44plusIvEEE10Policy1000EN6thrust24THRUST_300001_SM_1000_NS10device_ptrIiEESF_NS0_13ScanTileStateIiLb1EEES9_NS1_10InputValueIiPiEEmiLb0EiEEvT0_T1_T2_iT3_T4_T5_E12temp_storage;
	add.s32 	%r692, %r691, %r690;
	st.shared.u32 	[%r692+16], %r667;
$L__BB8_11:
	sub.s32 	%r693, %r667, %r647;
	bar.sync 	0;
	ld.shared.v4.u32 	{%r694, %r695, %r696, %r697}, [_ZZN3cub18CUB_300001_SM_10006detail4scan16DeviceScanKernelINS2_10policy_hubIiiimN4cuda3std3__44plusIvEEE10Policy1000EN6thrust24THRUST_300001_SM_1000_NS10device_ptrIiEESF_NS0_13ScanTileStateIiLb1EEES9_NS1_10InputValueIiPiEEmiLb0EiEEvT0_T1_T2_iT3_T4_T5_E12temp_storage+16];
	add.s32 	%r698, %r695, %r694;
	setp.eq.s32 	%p102, %r7, 2;
	selp.b32 	%r699, %r698, %r694, %p102;
	add.s32 	%r700, %r698, %r696;
	setp.eq.s32 	%p103, %r7, 3;
	selp.b32 	%r701, %r700, %r699, %p103;
	add.s32 	%r702, %r700, %r697;
	setp.eq.s32 	%p104, %r7, 4;
	selp.b32 	%r703, %r702, %r701, %p104;
	ld.shared.v4.u32 	{%r704, %r705, %r706, %r707}, [_ZZN3cub18CUB_300001_SM_10006detail4scan16DeviceScanKernelINS2_10policy_hubIiiimN4cuda3std3__44plusIvEEE10Policy1000EN6thrust24THRUST_300001_SM_1000_NS10device_ptrIiEESF_NS0_13ScanTileStateIiLb1EEES9_NS1_10InputValueIiPiEEmiLb0EiEEvT0_T1_T2_iT3_T4_T5_E12temp_storage+32];
	add.s32 	%r708, %r702, %r704;
	setp.eq.s32 	%p105, %r7, 5;
	selp.b32 	%r709, %r708, %r703, %p105;
	add.s32 	%r710, %r708, %r705;
	setp.eq.s32 	%p106, %r7, 6;
	selp.b32 	%r711, %r710, %r709, %p106;
	add.s32 	%r712, %r710, %r706;
	setp.eq.s32 	%p107, %r7, 7;
	selp.b32 	%r713, %r712, %r711, %p107;
	add.s32 	%r714, %r712, %r707;
	setp.eq.s32 	%p108, %r7, 8;
	selp.b32 	%r715, %r714, %r713, %p108;
	ld.shared.v4.u32 	{%r716, %r717, %r718, %r719}, [_ZZN3cub18CUB_300001_SM_10006detail4scan16DeviceScanKernelINS2_10policy_hubIiiimN4cuda3std3__44plusIvEEE10Policy1000EN6thrust24THRUST_300001_SM_1000_NS10device_ptrIiEESF_NS0_13ScanTileStateIiLb1EEES9_NS1_10InputValueIiPiEEmiLb0EiEEvT0_T1_T2_iT3_T4_T5_E12temp_storage+48];
	add.s32 	%r720, %r714, %r716;
	setp.eq.s32 	%p109, %r7, 9;
	selp.b32 	%r721, %r720, %r715, %p109;
	add.s32 	%r722, %r720, %r717;
	setp.eq.s32 	%p110, %r7, 10;
	selp.b32 	%r723, %r722, %r721, %p110;
	add.s32 	%r724, %r722, %r718;
	setp.eq.s32 	%p111, %r7, 11;
	selp.b32 	%r725, %r724, %r723, %p111;
	add.s32 	%r726, %r724, %r719;
	setp.eq.s32 	%p112, %r7, 12;
	selp.b32 	%r727, %r726, %r725, %p112;
	ld.shared.u32 	%r728, [_ZZN3cub18CUB_300001_SM_10006detail4scan16DeviceScanKernelINS2_10policy_hubIiiimN4cuda3std3__44plusIvEEE10Policy1000EN6thrust24THRUST_300001_SM_1000_NS10device_ptrIiEESF_NS0_13ScanTileStateIiLb1EEES9_NS1_10InputValueIiPiEEmiLb0EiEEvT0_T1_T2_iT3_T4_T5_E12temp_storage+64];
	add.s32 	%r35, %r726, %r728;
	setp.gt.u32 	%p113, %r5, 31;
	setp.lt.u32 	%p114, %r5, 32;
	setp.eq.s32 	%p115, %r616, 0;
	selp.b32 	%r729, 0, %r693, %p115;
	add.s32 	%r970, %r727, %r729;
	selp.b32 	%r37, %r693, %r970, %p114;
	@%p113 bra 	$L__BB8_27;
	setp.ne.s32 	%p116, %r5, 0;
	mul.wide.s32 	%rd45, %r4, 8;
	add.s64 	%rd8, %rd18, %rd45;
	@%p116 bra 	$L__BB8_14;
	st.shared.u32 	[_ZZN3cub18CUB_300001_SM_10006detail4scan16DeviceScanKernelINS2_10policy_hubIiiimN4cuda3std3__44plusIvEEE10Policy1000EN6thrust24THRUST_300001_SM_1000_NS10device_ptrIiEESF_NS0_13ScanTileStateIiLb1EEES9_NS1_10InputValueIiPiEEmiLb0EiEEvT0_T1_T2_iT3_T4_T5_E12temp_storage+12], %r35;
	add.s64 	%rd46, %rd8, 256;
	mov.b32 	%r730, 100;
	// begin inline asm
	st.relaxed.gpu.v2.u32 [%rd46], {%r730, %r35};
	// end inline asm
$L__BB8_14:
	not.b32 	%r736, %r5;
	add.s32 	%r966, %r4, %r736;
	mov.b32 	%r732, 550;
	// begin inline asm
	nanosleep.u32 %r732;
	// end inline asm
	mul.wide.s32 	%rd48, %r966, 8;
	add.s64 	%rd49, %rd18, %rd48;
	add.s64 	%rd47, %rd49, 256;
	// begin inline asm
	ld.relaxed.gpu.v2.u32 {%r967, %r961}, [%rd47];
	// end inline asm
	mov.b32 	%r962, 478;
$L__BB8_15:
	setp.eq.s32 	%p117, %r967, 99;
	mov.b32 	%r737, -1;
	vote.sync.any.pred 	%p118, %p117, %r737;
	not.pred 	%p119, %p118;
	@%p119 bra 	$L__BB8_17;
	// begin inline asm
	nanosleep.u32 %r962;
	// end inline asm
	shr.u32 	%r962, %r962, 1;
	// begin inline asm
	ld.relaxed.gpu.v2.u32 {%r967, %r961}, [%rd47];
	// end inline asm
	bra.uni 	$L__BB8_15;
$L__BB8_17:
	setp.eq.s32 	%p120, %r967, 101;
	mov.b32 	%r764, -1;
	vote.sync.ballot.b32 	%r766, %p120, %r764;
	// begin inline asm
	mov.u32 %r739, %lanemask_ge;
	// end inline asm
	and.b32  	%r767, %r766, %r739;
	or.b32  	%r768, %r767, -2147483648;
	add.s32 	%r769, %r768, -1;
	not.b32 	%r770, %r768;
	and.b32  	%r771, %r770, %r769;
	popc.b32 	%r743, %r771;
	mov.b32 	%r742, 1;
	// begin inline asm
	shfl.sync.down.b32 %r740, %r961, %r742, %r743, %r764;
	// end inline asm
	setp.lt.s32 	%p122, %r616, %r743;
	selp.b32 	%r772, %r740, 0, %p122;
	add.s32 	%r746, %r772, %r961;
	mov.b32 	%r747, 2;
	// begin inline asm
	shfl.sync.down.b32 %r745, %r746, %r747, %r743, %r764;
	// end inline asm
	add.s32 	%r50, %r616, 2;
	setp.gt.s32 	%p123, %r50, %r743;
	selp.b32 	%r773, 0, %r745, %p123;
	add.s32 	%r751, %r746, %r773;
	mov.b32 	%r752, 4;
	// begin inline asm
	shfl.sync.down.b32 %r750, %r751, %r752, %r743, %r764;
	// end inline asm
	add.s32 	%r51, %r616, 4;
	setp.gt.s32 	%p124, %r51, %r743;
	selp.b32 	%r774, 0, %r750, %p124;
	add.s32 	%r756, %r751, %r774;
	mov.b32 	%r757, 8;
	// begin inline asm
	shfl.sync.down.b32 %r755, %r756, %r757, %r743, %r764;
	// end inline asm
	add.s32 	%r52, %r616, 8;
	setp.gt.s32 	%p125, %r52, %r743;
	selp.b32 	%r775, 0, %r755, %p125;
	add.s32 	%r761, %r756, %r775;
	mov.b32 	%r762, 16;
	// begin inline asm
	shfl.sync.down.b32 %r760, %r761, %r762, %r743, %r764;
	// end inline asm
	add.s32 	%r53, %r616, 16;
	setp.gt.s32 	%p126, %r53, %r743;
	selp.b32 	%r776, 0, %r760, %p126;
	add.s32 	%r965, %r761, %r776;
	add.s64 	%rd10, %rd18, 256;
	mov.b32 	%r963, 478;
$L__BB8_18:
	setp.ne.s32 	%p127, %r967, 101;
	mov.b32 	%r777, -1;
	vote.sync.all.pred 	%p128, %p127, %r777;
	not.pred 	%p129, %p128;
	@%p129 bra 	$L__BB8_23;
	shr.u32 	%r963, %r963, 1;
	mul.wide.s32 	%rd52, %r966, 8;
	add.s64 	%rd53, %rd10, %rd52;
	add.s64 	%rd51, %rd53, -256;
	// begin inline asm
	ld.relaxed.gpu.v2.u32 {%r967, %r968}, [%rd51];
	// end inline asm
	mov.u32 	%r969, %r963;
$L__BB8_20:
	setp.eq.s32 	%p133, %r967, 99;
	mov.b32 	%r785, -1;
	vote.sync.any.pred 	%p134, %p133, %r785;
	not.pred 	%p135, %p134;
	@%p135 bra 	$L__BB8_22;
	// begin inline asm
	nanosleep.u32 %r969;
	// end inline asm
	shr.u32 	%r969, %r969, 1;
	// begin inline asm
	ld.relaxed.gpu.v2.u32 {%r967, %r968}, [%rd51];
	// end inline asm
	bra.uni 	$L__BB8_20;
$L__BB8_22:
	setp.eq.s32 	%p136, %r967, 101;
	mov.b32 	%r811, -1;
	vote.sync.ballot.b32 	%r812, %p136, %r811;
	and.b32  	%r813, %r812, %r739;
	or.b32  	%r814, %r813, -2147483648;
	add.s32 	%r815, %r814, -1;
	not.b32 	%r816, %r814;
	and.b32  	%r817, %r816, %r815;
	popc.b32 	%r790, %r817;
	mov.b32 	%r789, 1;
	// begin inline asm
	shfl.sync.down.b32 %r787, %r968, %r789, %r790, %r811;
	// end inline asm
	setp.lt.s32 	%p138, %r616, %r790;
	selp.b32 	%r818, %r787, 0, %p138;
	add.s32 	%r793, %r818, %r968;
	mov.b32 	%r794, 2;
	// begin inline asm
	shfl.sync.down.b32 %r792, %r793, %r794, %r790, %r811;
	// end inline asm
	setp.gt.s32 	%p139, %r50, %r790;
	selp.b32 	%r819, 0, %r792, %p139;
	add.s32 	%r798, %r793, %r819;
	mov.b32 	%r799, 4;
	// begin inline asm
	shfl.sync.down.b32 %r797, %r798, %r799, %r790, %r811;
	// end inline asm
	setp.gt.s32 	%p140, %r51, %r790;
	selp.b32 	%r820, 0, %r797, %p140;
	add.s32 	%r803, %r798, %r820;
	mov.b32 	%r804, 8;
	// begin inline asm
	shfl.sync.down.b32 %r802, %r803, %r804, %r790, %r811;
	// end inline asm
	setp.gt.s32 	%p141, %r52, %r790;
	selp.b32 	%r821, 0, %r802, %p141;
	add.s32 	%r808, %r803, %r821;
	mov.b32 	%r809, 16;
	// begin inline asm
	shfl.sync.down.b32 %r807, %r808, %r809, %r790, %r811;
	// end inline asm
	setp.gt.s32 	%p142, %r53, %r790;
	selp.b32 	%r822, 0, %r807, %p142;
	add.s32 	%r823, %r822, %r965;
	add.s32 	%r965, %r823, %r808;
	add.s32 	%r966, %r966, -32;
	bra.uni 	$L__BB8_18;
$L__BB8_23:
	@%p116 bra 	$L__BB8_25;
	add.s32 	%r780, %r965, %r35;
	add.s64 	%rd50, %rd8, 256;
	mov.b32 	%r779, 101;
	// begin inline asm
	st.relaxed.gpu.v2.u32 [%rd50], {%r779, %r780};
	// end inline asm
	st.shared.u32 	[_ZZN3cub18CUB_300001_SM_10006detail4scan16DeviceScanKernelINS2_10policy_hubIiiimN4cuda3std3__44plusIvEEE10Policy1000EN6thrust24THRUST_300001_SM_1000_NS10device_ptrIiEESF_NS0_13ScanTileStateIiLb1EEES9_NS1_10InputValueIiPiEEmiLb0EiEEvT0_T1_T2_iT3_T4_T5_E12temp_storage+4], %r965;
	st.shared.u32 	[_ZZN3cub18CUB_300001_SM_10006detail4scan16DeviceScanKernelINS2_10policy_hubIiiimN4cuda3std3__44plusIvEEE10Policy1000EN6thrust24THRUST_300001_SM_1000_NS10device_ptrIiEESF_NS0_13ScanTileStateIiLb1EEES9_NS1_10InputValueIiPiEEmiLb0EiEEvT0_T1_T2_iT3_T4_T5_E12temp_storage+8], %r780;
$L__BB8_25:
	setp.ne.s32 	%p131, %r616, 0;
	mov.u32 	%r970, %r37;
	@%p131 bra 	$L__BB8_27;
	st.shared.u32 	[_ZZN3cub18CUB_300001_SM_10006detail4scan16DeviceScanKernelINS2_10policy_hubIiiimN4cuda3std3__44plusIvEEE10Policy1000EN6thrust24THRUST_300001_SM_1000_NS10device_ptrIiEESF_NS0_13ScanTileStateIiLb1EEES9_NS1_10InputValueIiPiEEmiLb0EiEEvT0_T1_T2_iT3_T4_T5_E12temp_storage+84], %r965;
	mov.u32 	%r970, %r965;
$L__BB8_27:
	bar.sync 	0;
	setp.eq.s32 	%p132, %r5, 0;
	ld.shared.u32 	%r781, [_ZZN3cub18CUB_300001_SM_10006detail4scan16DeviceScanKernelINS2_10policy_hubIiiimN4cuda3std3__44plusIvEEE10Policy1000EN6thrust24THRUST_300001_SM_1000_NS10device_ptrIiEESF_NS0_13ScanTileStateIiLb1EEES9_NS1_10InputValueIiPiEEmiLb0EiEEvT0_T1_T2_iT3_T4_T5_E12temp_storage+84];
	selp.b32 	%r782, 0, %r781, %p132;
	add.s32 	%r971, %r782, %r970;
$L__BB8_28:
	add.s32 	%r922, %r971, %r10;
	add.s32 	%r923, %r11, %r922;
	add.s32 	%r924, %r12, %r923;
	add.s32 	%r925, %r13, %r924;
	add.s32 	%r926, %r14, %r925;
	add.s32 	%r927, %r15, %r926;
	add.s32 	%r928, %r16, %r927;
	add.s32 	%r929, %r17, %r928;
	add.s32 	%r930, %r18, %r929;
	add.s32 	%r931, %r19, %r930;
	add.s32 	%r932, %r20, %r931;
	add.s32 	%r933, %r21, %r932;
	add.s32 	%r934, %r22, %r933;
	add.s32 	%r935, %r23, %r934;
	add.s32 	%r936, %r24, %r935;
	add.s32 	%r937, %r25, %r936;
	add.s32 	%r938, %r26, %r937;
	add.s32 	%r939, %r27, %r938;
	bar.sync 	0;
	st.shared.u32 	[%r9], %r971;
	st.shared.u32 	[%r9+4], %r922;
	st.shared.u32 	[%r9+8], %r923;
	st.shared.u32 	[%r9+12], %r924;
	st.shared.u32 	[%r9+16], %r925;
	st.shared.u32 	[%r9+20], %r926;
	st.shared.u32 	[%r9+24], %r927;
	st.shared.u32 	[%r9+28], %r928;
	st.shared.u32 	[%r9+32], %r929;
	st.shared.u32 	[%r9+36], %r930;
	st.shared.u32 	[%r9+40], %r931;
	st.shared.u32 	[%r9+44], %r932;
	st.shared.u32 	[%r9+48], %r933;
	st.shared.u32 	[%r9+52], %r934;
	st.shared.u32 	[%r9+56], %r935;
	st.shared.u32 	[%r9+60], %r936;
	st.shared.u32 	[%r9+64], %r937;
	st.shared.u32 	[%r9+68], %r938;
	st.shared.u32 	[%r9+72], %r939;
	bar.warp.sync 	-1;
	ld.shared.u32 	%r940, [%r8];
	ld.shared.u32 	%r941, [%r8+128];
	ld.shared.u32 	%r942, [%r8+256];
	ld.shared.u32 	%r943, [%r8+384];
	ld.shared.u32 	%r944, [%r8+512];
	ld.shared.u32 	%r945, [%r8+640];
	ld.shared.u32 	%r946, [%r8+768];
	ld.shared.u32 	%r947, [%r8+896];
	ld.shared.u32 	%r948, [%r8+1024];
	ld.shared.u32 	%r949, [%r8+1152];
	ld.shared.u32 	%r950, [%r8+1280];
	ld.shared.u32 	%r951, [%r8+1408];
	ld.shared.u32 	%r952, [%r8+1536];
	ld.shared.u32 	%r953, [%r8+1664];
	ld.shared.u32 	%r954, [%r8+1792];
	ld.shared.u32 	%r955, [%r8+1920];
	ld.shared.u32 	%r956, [%r8+2048];
	ld.shared.u32 	%r957, [%r8+2176];
	ld.shared.u32 	%r958, [%r8+2304];
	add.s64 	%rd58, %rd4, %rd43;
	st.global.u32 	[%rd58], %r940;
	st.global.u32 	[%rd58+128], %r941;
	st.global.u32 	[%rd58+256], %r942;
	st.global.u32 	[%rd58+384], %r943;
	st.global.u32 	[%rd58+512], %r944;
	st.global.u32 	[%rd58+640], %r945;
	st.global.u32 	[%rd58+768], %r946;
	st.global.u32 	[%rd58+896], %r947;
	st.global.u32 	[%rd58+1024], %r948;
	st.global.u32 	[%rd58+1152], %r949;
	st.global.u32 	[%rd58+1280], %r950;
	st.global.u32 	[%rd58+1408], %r951;
	st.global.u32 	[%rd58+1536], %r952;
	st.global.u32 	[%rd58+1664], %r953;
	st.global.u32 	[%rd58+1792], %r954;
	st.global.u32 	[%rd58+1920], %r955;
	st.global.u32 	[%rd58+2048], %r956;
	st.global.u32 	[%rd58+2176], %r957;
	st.global.u32 	[%rd58+2304], %r958;
	bra.uni 	$L__BB8_131;
$L__BB8_29:
	setp.eq.s64 	%p3, %rd6, 0;
	@%p3 bra 	$L__BB8_131;
	cvt.u32.u64 	%r75, %rd6;
	shl.b64 	%rd21, %rd5, 2;
	add.s64 	%rd22, %rd3, %rd21;
	mov.u32 	%r76, %tid.x;
	ld.global.u32 	%r990, [%rd22];
	and.b32  	%r209, %r76, 31;
	and.b32  	%r210, %r76, 992;
	mul.lo.s32 	%r211, %r210, 19;
	or.b32  	%r78, %r211, %r209;
	setp.ge.u32 	%p4, %r78, %r75;
	shl.b32 	%r212, %r78, 2;
	cvt.u64.u32 	%rd23, %r212;
	add.s64 	%rd12, %rd22, %rd23;
	mov.u32 	%r972, %r990;
	@%p4 bra 	$L__BB8_32;
	ld.global.u32 	%r972, [%rd12];
$L__BB8_32:
	add.s32 	%r213, %r78, 32;
	setp.ge.u32 	%p5, %r213, %r75;
	mov.u32 	%r973, %r990;
	@%p5 bra 	$L__BB8_34;
	ld.global.u32 	%r973, [%rd12+128];
$L__BB8_34:
	add.s32 	%r214, %r78, 64;
	setp.ge.u32 	%p6, %r214, %r75;
	mov.u32 	%r974, %r990;
	@%p6 bra 	$L__BB8_36;
	ld.global.u32 	%r974, [%rd12+256];
$L__BB8_36:
	add.s32 	%r215, %r78, 96;
	setp.ge.u32 	%p7, %r215, %r75;
	mov.u32 	%r975, %r990;
	@%p7 bra 	$L__BB8_38;
	ld.global.u32 	%r975, [%rd12+384];
$L__BB8_38:
	add.s32 	%r216, %r78, 128;
	setp.ge.u32 	%p8, %r216, %r75;
	mov.u32 	%r976, %r990;
	@%p8 bra 	$L__BB8_40;
	ld.global.u32 	%r976, [%rd12+512];
$L__BB8_40:
	add.s32 	%r217, %r78, 160;
	setp.ge.u32 	%p9, %r217, %r75;
	mov.u32 	%r977, %r990;
	@%p9 bra 	$L__BB8_42;
	ld.global.u32 	%r977, [%rd12+640];
$L__BB8_42:
	add.s32 	%r218, %r78, 192;
	setp.ge.u32 	%p10, %r218, %r75;
	mov.u32 	%r978, %r990;
	@%p10 bra 	$L__BB8_44;
	ld.global.u32 	%r978, [%rd12+768];
$L__BB8_44:
	add.s32 	%r219, %r78, 224;
	setp.ge.u32 	%p11, %r219, %r75;
	mov.u32 	%r979, %r990;
	@%p11 bra 	$L__BB8_46;
	ld.global.u32 	%r979, [%rd12+896];
$L__BB8_46:
	add.s32 	%r95, %r78, 256;
	setp.ge.u32 	%p12, %r95, %r75;
	mov.u32 	%r980, %r990;
	@%p12 bra 	$L__BB8_48;
	ld.global.u32 	%r980, [%rd12+1024];
$L__BB8_48:
	add.s32 	%r98, %r78, 288;
	setp.ge.u32 	%p13, %r98, %r75;
	mov.u32 	%r981, %r990;
	@%p13 bra 	$L__BB8_50;
	ld.global.u32 	%r981, [%rd12+1152];
$L__BB8_50:
	add.s32 	%r220, %r78, 320;
	setp.ge.u32 	%p14, %r220, %r75;
	mov.u32 	%r982, %r990;
	@%p14 bra 	$L__BB8_52;
	ld.global.u32 	%r982, [%rd12+1280];
$L__BB8_52:
	add.s32 	%r221, %r78, 352;
	setp.ge.u32 	%p15, %r221, %r75;
	mov.u32 	%r983, %r990;
	@%p15 bra 	$L__BB8_54;
	ld.global.u32 	%r983, [%rd12+1408];
$L__BB8_54:
	add.s32 	%r222, %r78, 384;
	setp.ge.u32 	%p16, %r222, %r75;
	mov.u32 	%r984, %r990;
	@%p16 bra 	$L__BB8_56;
	ld.global.u32 	%r984, [%rd12+1536];
$L__BB8_56:
	add.s32 	%r223, %r78, 416;
	setp.ge.u32 	%p17, %r223, %r75;
	mov.u32 	%r985, %r990;
	@%p17 bra 	$L__BB8_58;
	ld.global.u32 	%r985, [%rd12+1664];
$L__BB8_58:
	add.s32 	%r224, %r78, 448;
	setp.ge.u32 	%p18, %r224, %r75;
	mov.u32 	%r986, %r990;
	@%p18 bra 	$L__BB8_60;
	ld.global.u32 	%r986, [%rd12+1792];
$L__BB8_60:
	add.s32 	%r225, %r78, 480;
	setp.ge.u32 	%p19, %r225, %r75;
	mov.u32 	%r987, %r990;
	@%p19 bra 	$L__BB8_62;
	ld.global.u32 	%r987, [%rd12+1920];
$L__BB8_62:
	add.s32 	%r226, %r78, 512;
	setp.ge.u32 	%p20, %r226, %r75;
	mov.u32 	%r988, %r990;
	@%p20 bra 	$L__BB8_64;
	ld.global.u32 	%r988, [%rd12+2048];
$L__BB8_64:
	add.s32 	%r115, %r78, 544;
	setp.ge.u32 	%p21, %r115, %r75;
	mov.u32 	%r989, %r990;
	@%p21 bra 	$L__BB8_66;
	ld.global.u32 	%r989, [%rd12+2176];
$L__BB8_66:
	add.s32 	%r118, %r78, 576;
	setp.ge.u32 	%p22, %r118, %r75;
	@%p22 bra 	$L__BB8_68;
	ld.global.u32 	%r990, [%rd12+2304];
$L__BB8_68:
	// begin inline asm
	mov.u32 %r227, %laneid;
	// end inline asm
	shr.u32 	%r122, %r76, 5;
	mad.lo.s32 	%r228, %r122, 608, %r227;
	shl.b32 	%r229, %r228, 2;
	mov.u32 	%r230, _ZZN3cub18CUB_300001_SM_10006detail4scan16DeviceScanKernelINS2_10policy_hubIiiimN4cuda3std3__44plusIvEEE10Policy1000EN6thrust24THRUST_300001_SM_1000_NS10device_ptrIiEESF_NS0_13ScanTileStateIiLb1EEES9_NS1_10InputValueIiPiEEmiLb0EiEEvT0_T1_T2_iT3_T4_T5_E12temp_storage;
	add.s32 	%r123, %r230, %r229;
	st.shared.u32 	[%r123], %r972;
	st.shared.u32 	[%r123+128], %r973;
	st.shared.u32 	[%r123+256], %r974;
	st.shared.u32 	[%r123+384], %r975;
	st.shared.u32 	[%r123+512], %r976;
	st.shared.u32 	[%r123+640], %r977;
	st.shared.u32 	[%r123+768], %r978;
	st.shared.u32 	[%r123+896], %r979;
	st.shared.u32 	[%r123+1024], %r980;
	st.shared.u32 	[%r123+1152], %r981;
	st.shared.u32 	[%r123+1280], %r982;
	st.shared.u32 	[%r123+1408], %r983;
	st.shared.u32 	[%r123+1536], %r984;
	st.shared.u32 	[%r123+1664], %r985;
	st.shared.u32 	[%r123+1792], %r986;
	st.shared.u32 	[%r123+1920], %r987;
	st.shared.u32 	[%r123+2048], %r988;
	st.shared.u32 	[%r123+2176], %r989;
	st.shared.u32 	[%r123+2304], %r990;
	bar.warp.sync 	-1;
	mad.lo.s32 	%r124, %r227, 72, %r123;
	ld.shared.u32 	%r125, [%r124];
	ld.shared.u32 	%r126, [%r124+4];
	ld.shared.u32 	%r127, [%r124+8];
	ld.shared.u32 	%r128, [%r124+12];
	ld.shared.u32 	%r129, [%r124+16];
	ld.shared.u32 	%r130, [%r124+20];
	ld.shared.u32 	%r131, [%r124+24];
	ld.shared.u32 	%r132, [%r124+28];
	ld.shared.u32 	%r133, [%r124+32];
	ld.shared.u32 	%r134, [%r124+36];
	ld.shared.u32 	%r135, [%r124+40];
	ld.shared.u32 	%r136, [%r124+44];
	ld.shared.u32 	%r137, [%r124+48];
	ld.shared.u32 	%r138, [%r124+52];
	ld.shared.u32 	%r139, [%r124+56];
	ld.shared.u32 	%r140, [%r124+60];
	ld.shared.u32 	%r141, [%r124+64];
	ld.shared.u32 	%r142, [%r124+68];
	ld.shared.u32 	%r143, [%r124+72];
	bar.sync 	0;
	setp.ne.s32 	%p23, %r4, 0;
	@%p23 bra 	$L__BB8_72;
	add.s32 	%r456, %r126, %r125;
	add.s32 	%r457, %r127, %r456;
	add.s32 	%r458, %r128, %r457;
	add.s32 	%r459, %r129, %r458;
	add.s32 	%r460, %r130, %r459;
	add.s32 	%r461, %r131, %r460;
	add.s32 	%r462, %r132, %r461;
	add.s32 	%r463, %r133, %r462;
	add.s32 	%r464, %r134, %r463;
	add.s32 	%r465, %r135, %r464;
	add.s32 	%r466, %r136, %r465;
	add.s32 	%r467, %r137, %r466;
	add.s32 	%r468, %r138, %r467;
	add.s32 	%r469, %r139, %r468;
	add.s32 	%r470, %r140, %r469;
	add.s32 	%r471, %r141, %r470;
	add.s32 	%r472, %r142, %r471;
	add.s32 	%r430, %r143, %r472;
	mov.b32 	%r428, 1;
	mov.b32 	%r453, 0;
	mov.b32 	%r455, -1;
	// begin inline asm
	{  .reg .s32 r0;  .reg .pred p;  shfl.sync.up.b32 r0|p, %r430, %r428, %r453, %r455;  @p add.s32 r0, r0, %r430;  mov.s32 %r426, r0;}
	// end inline asm
	mov.b32 	%r434, 2;
	// begin inline asm
	{  .reg .s32 r0;  .reg .pred p;  shfl.sync.up.b32 r0|p, %r426, %r434, %r453, %r455;  @p add.s32 r0, r0, %r426;  mov.s32 %r432, r0;}
	// end inline asm
	mov.b32 	%r440, 4;
	// begin inline asm
	{  .reg .s32 r0;  .reg .pred p;  shfl.sync.up.b32 r0|p, %r432, %r440, %r453, %r455;  @p add.s32 r0, r0, %r432;  mov.s32 %r438, r0;}
	// end inline asm
	mov.b32 	%r446, 8;
	// begin inline asm
	{  .reg .s32 r0;  .reg .pred p;  shfl.sync.up.b32 r0|p, %r438, %r446, %r453, %r455;  @p add.s32 r0, r0, %r438;  mov.s32 %r444, r0;}
	// end inline asm
	mov.b32 	%r452, 16;
	// begin inline asm
	{  .reg .s32 r0;  .reg .pred p;  shfl.sync.up.b32 r0|p, %r444, %r452, %r453, %r455;  @p add.s32 r0, r0, %r444;  mov.s32 %r450, r0;}
	// end inline asm
	setp.ne.s32 	%p66, %r227, 31;
	@%p66 bra 	$L__BB8_71;
	shl.b32 	%r473, %r122, 2;
	mov.u32 	%r474, _ZZN3cub18CUB_300001_SM_10006detail4scan16DeviceScanKernelINS2_10policy_hubIiiimN4cuda3std3__44plusIvEEE10Policy1000EN6thrust24THRUST_300001_SM_1000_NS10device_ptrIiEESF_NS0_13ScanTileStateIiLb1EEES9_NS1_10InputValueIiPiEEmiLb0EiEEvT0_T1_T2_iT3_T4_T5_E12temp_storage;
	add.s32 	%r475, %r474, %r473;
	st.shared.u32 	[%r475+16], %r450;
$L__BB8_71:
	bar.sync 	0;
	ld.shared.v4.u32 	{%r476, %r477, %r478, %r479}, [_ZZN3cub18CUB_300001_SM_10006detail4scan16DeviceScanKernelINS2_10policy_hubIiiimN4cuda3std3__44plusIvEEE10Policy1000EN6thrust24THRUST_300001_SM_1000_NS10device_ptrIiEESF_NS0_13ScanTileStateIiLb1EEES9_NS1_10InputValueIiPiEEmiLb0EiEEvT0_T1_T2_iT3_T4_T5_E12temp_storage+16];
	add.s32 	%r480, %r477, %r476;
	setp.eq.s32 	%p67, %r122, 2;
	selp.b32 	%r481, %r480, %r476, %p67;
	add.s32 	%r482, %r480, %r478;
	setp.eq.s32 	%p68, %r122, 3;
	selp.b32 	%r483, %r482, %r481, %p68;
	add.s32 	%r484, %r482, %r479;
	setp.eq.s32 	%p69, %r122, 4;
	selp.b32 	%r485, %r484, %r483, %p69;
	ld.shared.v4.u32 	{%r486, %r487, %r488, %r489}, [_ZZN3cub18CUB_300001_SM_10006detail4scan16DeviceScanKernelINS2_10policy_hubIiiimN4cuda3std3__44plusIvEEE10Policy1000EN6thrust24THRUST_300001_SM_1000_NS10device_ptrIiEESF_NS0_13ScanTileStateIiLb1EEES9_NS1_10InputValueIiPiEEmiLb0EiEEvT0_T1_T2_iT3_T4_T5_E12temp_storage+32];
	add.s32 	%r490, %r484, %r486;
	setp.eq.s32 	%p70, %r122, 5;
	selp.b32 	%r491, %r490, %r485, %p70;
	add.s32 	%r492, %r490, %r487;
	setp.eq.s32 	%p71, %r122, 6;
	selp.b32 	%r493, %r492, %r491, %p71;
	add.s32 	%r494, %r492, %r488;
	setp.eq.s32 	%p72, %r122, 7;
	selp.b32 	%r495, %r494, %r493, %p72;
	add.s32 	%r496, %r494, %r489;
	setp.eq.s32 	%p73, %r122, 8;
	selp.b32 	%r497, %r496, %r495, %p73;
	ld.shared.v4.u32 	{%r498, %r499, %r500, %r501}, [_ZZN3cub18CUB_300001_SM_10006detail4scan16DeviceScanKernelINS2_10policy_hubIiiimN4cuda3std3__44plusIvEEE10Policy1000EN6thrust24THRUST_300001_SM_1000_NS10device_ptrIiEESF_NS0_13ScanTileStateIiLb1EEES9_NS1_10InputValueIiPiEEmiLb0EiEEvT0_T1_T2_iT3_T4_T5_E12temp_storage+48];
	add.s32 	%r502, %r496, %r498;
	setp.eq.s32 	%p74, %r122, 9;
	selp.b32 	%r503, %r502, %r497, %p74;
	add.s32 	%r504, %r502, %r499;
	setp.eq.s32 	%p75, %r122, 10;
	selp.b32 	%r505, %r504, %r503, %p75;
	add.s32 	%r506, %r504, %r500;
	setp.eq.s32 	%p76, %r122, 11;
	selp.b32 	%r507, %r506, %r505, %p76;
	add.s32 	%r508, %r506, %r501;
	setp.eq.s32 	%p77, %r122, 12;
	selp.b32 	%r509, %r508, %r507, %p77;
	setp.lt.u32 	%p78, %r76, 32;
	selp.b32 	%r510, 0, %r509, %p78;
	setp.eq.s32 	%p79, %r227, 0;
	sub.s32 	%r511, %r450, %r430;
	selp.b32 	%r512, 0, %r511, %p79;
	add.s32 	%r513, %r512, %r959;
	add.s32 	%r1002, %r513, %r510;
	bra.uni 	$L__BB8_91;
$L__BB8_72:
	add.s32 	%r261, %r126, %r125;
	add.s32 	%r262, %r127, %r261;
	add.s32 	%r263, %r128, %r262;
	add.s32 	%r264, %r129, %r263;
	add.s32 	%r265, %r130, %r264;
	add.s32 	%r266, %r131, %r265;
	add.s32 	%r267, %r132, %r266;
	add.s32 	%r268, %r133, %r267;
	add.s32 	%r269, %r134, %r268;
	add.s32 	%r270, %r135, %r269;
	add.s32 	%r271, %r136, %r270;
	add.s32 	%r272, %r137, %r271;
	add.s32 	%r273, %r138, %r272;
	add.s32 	%r274, %r139, %r273;
	add.s32 	%r275, %r140, %r274;
	add.s32 	%r276, %r141, %r275;
	add.s32 	%r277, %r142, %r276;
	add.s32 	%r235, %r143, %r277;
	mov.b32 	%r233, 1;
	mov.b32 	%r258, 0;
	mov.b32 	%r260, -1;
	// begin inline asm
	{  .reg .s32 r0;  .reg .pred p;  shfl.sync.up.b32 r0|p, %r235, %r233, %r258, %r260;  @p add.s32 r0, r0, %r235;  mov.s32 %r231, r0;}
	// end inline asm
	mov.b32 	%r239, 2;
	// begin inline asm
	{  .reg .s32 r0;  .reg .pred p;  shfl.sync.up.b32 r0|p, %r231, %r239, %r258, %r260;  @p add.s32 r0, r0, %r231;  mov.s32 %r237, r0;}
	// end inline asm
	mov.b32 	%r245, 4;
	// begin inline asm
	{  .reg .s32 r0;  .reg .pred p;  shfl.sync.up.b32 r0|p, %r237, %r245, %r258, %r260;  @p add.s32 r0, r0, %r237;  mov.s32 %r243, r0;}
	// end inline asm
	mov.b32 	%r251, 8;
	// begin inline asm
	{  .reg .s32 r0;  .reg .pred p;  shfl.sync.up.b32 r0|p, %r243, %r251, %r258, %r260;  @p add.s32 r0, r0, %r243;  mov.s32 %r249, r0;}
	// end inline asm
	mov.b32 	%r257, 16;
	// begin inline asm
	{  .reg .s32 r0;  .reg .pred p;  shfl.sync.up.b32 r0|p, %r249, %r257, %r258, %r260;  @p add.s32 r0, r0, %r249;  mov.s32 %r255, r0;}
	// end inline asm
	setp.ne.s32 	%p24, %r227, 31;
	@%p24 bra 	$L__BB8_74;
	shl.b32 	%r278, %r122, 2;
	mov.u32 	%r279, _ZZN3cub18CUB_300001_SM_10006detail4scan16DeviceScanKernelINS2_10policy_hubIiiimN4cuda3std3__44plusIvEEE10Policy1000EN6thrust24THRUST_300001_SM_1000_NS10device_ptrIiEESF_NS0_13ScanTileStateIiLb1EEES9_NS1_10InputValueIiPiEEmiLb0EiEEvT0_T1_T2_iT3_T4_T5_E12temp_storage;
	add.s32 	%r280, %r279, %r278;
	st.shared.u32 	[%r280+16], %r255;
$L__BB8_74:
	sub.s32 	%r281, %r255, %r235;
	bar.sync 	0;
	ld.shared.v4.u32 	{%r282, %r283, %r284, %r285}, [_ZZN3cub18CUB_300001_SM_10006detail4scan16DeviceScanKernelINS2_10policy_hubIiiimN4cuda3std3__44plusIvEEE10Policy1000EN6thrust24THRUST_300001_SM_1000_NS10device_ptrIiEESF_NS0_13ScanTileStateIiLb1EEES9_NS1_10InputValueIiPiEEmiLb0EiEEvT0_T1_T2_iT3_T4_T5_E12temp_storage+16];
	add.s32 	%r286, %r283, %r282;
	setp.eq.s32 	%p25, %r122, 2;
	selp.b32 	%r287, %r286, %r282, %p25;
	add.s32 	%r288, %r286, %r284;
	setp.eq.s32 	%p26, %r122, 3;
	selp.b32 	%r289, %r288, %r287, %p26;
	add.s32 	%r290, %r288, %r285;
	setp.eq.s32 	%p27, %r122, 4;
	selp.b32 	%r291, %r290, %r289, %p27;
	ld.shared.v4.u32 	{%r292, %r293, %r294, %r295}, [_ZZN3cub18CUB_300001_SM_10006detail4scan16DeviceScanKernelINS2_10policy_hubIiiimN4cuda3std3__44plusIvEEE10Policy1000EN6thrust24THRUST_300001_SM_1000_NS10device_ptrIiEESF_NS0_13ScanTileStateIiLb1EEES9_NS1_10InputValueIiPiEEmiLb0EiEEvT0_T1_T2_iT3_T4_T5_E12temp_storage+32];
	add.s32 	%r296, %r290, %r292;
	setp.eq.s32 	%p28, %r122, 5;
	selp.b32 	%r297, %r296, %r291, %p28;
	add.s32 	%r298, %r296, %r293;
	setp.eq.s32 	%p29, %r122, 6;
	selp.b32 	%r299, %r298, %r297, %p29;
	add.s32 	%r300, %r298, %r294;
	setp.eq.s32 	%p30, %r122, 7;
	selp.b32 	%r301, %r300, %r299, %p30;
	add.s32 	%r302, %r300, %r295;
	setp.eq.s32 	%p31, %r122, 8;
	selp.b32 	%r303, %r302, %r301, %p31;
	ld.shared.v4.u32 	{%r304, %r305, %r306, %r307}, [_ZZN3cub18CUB_300001_SM_10006detail4scan16DeviceScanKernelINS2_10policy_hubIiiimN4cuda3std3__44plusIvEEE10Policy1000EN6thrust24THRUST_300001_SM_1000_NS10device_ptrIiEESF_NS0_13ScanTileStateIiLb1EEES9_NS1_10InputValueIiPiEEmiLb0EiEEvT0_T1_T2_iT3_T4_T5_E12temp_storage+48];
	add.s32 	%r308, %r302, %r304;
	setp.eq.s32 	%p32, %r122, 9;
	selp.b32 	%r309, %r308, %r303, %p32;
	add.s32 	%r310, %r308, %r305;
	setp.eq.s32 	%p33, %r122, 10;
	selp.b32 	%r311, %r310, %r309, %p33;
	add.s32 	%r312, %r310, %r306;
	setp.eq.s32 	%p34, %r122, 11;
	selp.b32 	%r313, %r312, %r311, %p34;
	add.s32 	%r314, %r312, %r307;
	setp.eq.s32 	%p35, %r122, 12;
	selp.b32 	%r315, %r314, %r313, %p35;
	ld.shared.u32 	%r316, [_ZZN3cub18CUB_300001_SM_10006detail4scan16DeviceScanKernelINS2_10policy_hubIiiimN4cuda3std3__44plusIvEEE10Policy1000EN6thrust24THRUST_300001_SM_1000_NS10device_ptrIiEESF_NS0_13ScanTileStateIiLb1EEES9_NS1_10InputValueIiPiEEmiLb0EiEEvT0_T1_T2_iT3_T4_T5_E12temp_storage+64];
	add.s32 	%r149, %r314, %r316;
	setp.gt.u32 	%p36, %r76, 31;
	setp.lt.u32 	%p37, %r76, 32;
	setp.eq.s32 	%p38, %r227, 0;
	selp.b32 	%r317, 0, %r281, %p38;
	add.s32 	%r1001, %r315, %r317;
	selp.b32 	%r151, %r281, %r1001, %p37;
	@%p36 bra 	$L__BB8_90;
	setp.ne.s32 	%p39, %r76, 0;
	mul.wide.s32 	%rd24, %r4, 8;
	add.s64 	%rd13, %rd18, %rd24;
	@%p39 bra 	$L__BB8_77;
	st.shared.u32 	[_ZZN3cub18CUB_300001_SM_10006detail4scan16DeviceScanKernelINS2_10policy_hubIiiimN4cuda3std3__44plusIvEEE10Policy1000EN6thrust24THRUST_300001_SM_1000_NS10device_ptrIiEESF_NS0_13ScanTileStateIiLb1EEES9_NS1_10InputValueIiPiEEmiLb0EiEEvT0_T1_T2_iT3_T4_T5_E12temp_storage+12], %r149;
	add.s64 	%rd25, %rd13, 256;
	mov.b32 	%r318, 100;
	// begin inline asm
	st.relaxed.gpu.v2.u32 [%rd25], {%r318, %r149};
	// end inline asm
$L__BB8_77:
	not.b32 	%r324, %r76;
	add.s32 	%r997, %r4, %r324;
	mov.b32 	%r320, 550;
	// begin inline asm
	nanosleep.u32 %r320;
	// end inline asm
	mul.wide.s32 	%rd27, %r997, 8;
	add.s64 	%rd28, %rd18, %rd27;
	add.s64 	%rd26, %rd28, 256;
	// begin inline asm
	ld.relaxed.gpu.v2.u32 {%r998, %r992}, [%rd26];
	// end inline asm
	mov.b32 	%r993, 478;
$L__BB8_78:
	setp.eq.s32 	%p40, %r998, 99;
	mov.b32 	%r325, -1;
	vote.sync.any.pred 	%p41, %p40, %r325;
	not.pred 	%p42, %p41;
	@%p42 bra 	$L__BB8_80;
	// begin inline asm
	nanosleep.u32 %r993;
	// end inline asm
	shr.u32 	%r993, %r993, 1;
	// begin inline asm
	ld.relaxed.gpu.v2.u32 {%r998, %r992}, [%rd26];
	// end inline asm
	bra.uni 	$L__BB8_78;
$L__BB8_80:
	setp.eq.s32 	%p43, %r998, 101;
	mov.b32 	%r352, -1;
	vote.sync.ballot.b32 	%r354, %p43, %r352;
	// begin inline asm
	mov.u32 %r327, %lanemask_ge;
	// end inline asm
	and.b32  	%r355, %r354, %r327;
	or.b32  	%r356, %r355, -2147483648;
	add.s32 	%r357, %r356, -1;
	not.b32 	%r358, %r356;
	and.b32  	%r359, %r358, %r357;
	popc.b32 	%r331, %r359;
	mov.b32 	%r330, 1;
	// begin inline asm
	shfl.sync.down.b32 %r328, %r992, %r330, %r331, %r352;
	// end inline asm
	setp.lt.s32 	%p45, %r227, %r331;
	selp.b32 	%r360, %r328, 0, %p45;
	add.s32 	%r334, %r360, %r992;
	mov.b32 	%r335, 2;
	// begin inline asm
	shfl.sync.down.b32 %r333, %r334, %r335, %r331, %r352;
	// end inline asm
	add.s32 	%r361, %r227, 2;
	setp.gt.s32 	%p46, %r361, %r331;
	selp.b32 	%r362, 0, %r333, %p46;
	add.s32 	%r339, %r334, %r362;
	mov.b32 	%r340, 4;
	// begin inline asm
	shfl.sync.down.b32 %r338, %r339, %r340, %r331, %r352;
	// end inline asm
	add.s32 	%r363, %r227, 4;
	setp.gt.s32 	%p47, %r363, %r331;
	selp.b32 	%r364, 0, %r338, %p47;
	add.s32 	%r344, %r339, %r364;
	mov.b32 	%r345, 8;
	// begin inline asm
	shfl.sync.down.b32 %r343, %r344, %r345, %r331, %r352;
	// end inline asm
	add.s32 	%r365, %r227, 8;
	setp.gt.s32 	%p48, %r365, %r331;
	selp.b32 	%r366, 0, %r343, %p48;
	add.s32 	%r349, %r344, %r366;
	mov.b32 	%r350, 16;
	// begin inline asm
	shfl.sync.down.b32 %r348, %r349, %r350, %r331, %r352;
	// end inline asm
	add.s32 	%r367, %r227, 16;
	setp.gt.s32 	%p49, %r367, %r331;
	selp.b32 	%r368, 0, %r348, %p49;
	add.s32 	%r994, %r349, %r368;
	add.s64 	%rd14, %rd18, 256;
	mov.b32 	%r995, 478;
$L__BB8_81:
	setp.ne.s32 	%p50, %r998, 101;
	mov.b32 	%r369, -1;
	vote.sync.all.pred 	%p51, %p50, %r369;
	not.pred 	%p52, %p51;
	@%p52 bra 	$L__BB8_86;
	shr.u32 	%r995, %r995, 1;
	mul.wide.s32 	%rd31, %r997, 8;
	add.s64 	%rd32, %rd14, %rd31;
	add.s64 	%rd30, %rd32, -256;
	// begin inline asm
	ld.relaxed.gpu.v2.u32 {%r998, %r999}, [%rd30];
	// end inline asm
	mov.u32 	%r1000, %r995;
$L__BB8_83:
	setp.eq.s32 	%p56, %r998, 99;
	mov.b32 	%r377, -1;
	vote.sync.any.pred 	%p57, %p56, %r377;
	not.pred 	%p58, %p57;
	@%p58 bra 	$L__BB8_85;
	// begin inline asm
	nanosleep.u32 %r1000;
	// end inline asm
	shr.u32 	%r1000, %r1000, 1;
	// begin inline asm
	ld.relaxed.gpu.v2.u32 {%r998, %r999}, [%rd30];
	// end inline asm
	bra.uni 	$L__BB8_83;
$L__BB8_85:
	setp.eq.s32 	%p59, %r998, 101;
	mov.b32 	%r403, -1;
	vote.sync.ballot.b32 	%r404, %p59, %r403;
	and.b32  	%r405, %r404, %r327;
	or.b32  	%r406, %r405, -2147483648;
	add.s32 	%r407, %r406, -1;
	not.b32 	%r408, %r406;
	and.b32  	%r409, %r408, %r407;
	popc.b32 	%r382, %r409;
	mov.b32 	%r381, 1;
	// begin inline asm
	shfl.sync.down.b32 %r379, %r999, %r381, %r382, %r403;
	// end inline asm
	setp.lt.s32 	%p61, %r227, %r382;
	selp.b32 	%r410, %r379, 0, %p61;
	add.s32 	%r385, %r410, %r999;
	mov.b32 	%r386, 2;
	// begin inline asm
	shfl.sync.down.b32 %r384, %r385, %r386, %r382, %r403;
	// end inline asm
	add.s32 	%r411, %r227, 2;
	setp.gt.s32 	%p62, %r411, %r382;
	selp.b32 	%r412, 0, %r384, %p62;
	add.s32 	%r390, %r385, %r412;
	mov.b32 	%r391, 4;
	// begin inline asm
	shfl.sync.down.b32 %r389, %r390, %r391, %r382, %r403;
	// end inline asm
	add.s32 	%r413, %r227, 4;
	setp.gt.s32 	%p63, %r413, %r382;
	selp.b32 	%r414, 0, %r389, %p63;
	add.s32 	%r395, %r390, %r414;
	mov.b32 	%r396, 8;
	// begin inline asm
	shfl.sync.down.b32 %r394, %r395, %r396, %r382, %r403;
	// end inline asm
	add.s32 	%r415, %r227, 8;
	setp.gt.s32 	%p64, %r415, %r382;
	selp.b32 	%r416, 0, %r394, %p64;
	add.s32 	%r400, %r395, %r416;
	mov.b32 	%r401, 16;
	// begin inline asm
	shfl.sync.down.b32 %r399, %r400, %r401, %r382, %r403;
	// end inline asm
	add.s32 	%r417, %r227, 16;
	setp.gt.s32 	%p65, %r417, %r382;
	selp.b32 	%r418, 0, %r399, %p65;
	add.s32 	%r419, %r418, %r994;
	add.s32 	%r994, %r419, %r400;
	add.s32 	%r997, %r997, -32;
	bra.uni 	$L__BB8_81;
$L__BB8_86:
	@%p39 bra 	$L__BB8_88;
	add.s32 	%r372, %r994, %r149;
	add.s64 	%rd29, %rd13, 256;
	mov.b32 	%r371, 101;
	// begin inline asm
	st.relaxed.gpu.v2.u32 [%rd29], {%r371, %r372};
	// end inline asm
	st.shared.u32 	[_ZZN3cub18CUB_300001_SM_10006detail4scan16DeviceScanKernelINS2_10policy_hubIiiimN4cuda3std3__44plusIvEEE10Policy1000EN6thrust24THRUST_300001_SM_1000_NS10device_ptrIiEESF_NS0_13ScanTileStateIiLb1EEES9_NS1_10InputValueIiPiEEmiLb0EiEEvT0_T1_T2_iT3_T4_T5_E12temp_storage+4], %r994;
	st.shared.u32 	[_ZZN3cub18CUB_300001_SM_10006detail4scan16DeviceScanKernelINS2_10policy_hubIiiimN4cuda3std3__44plusIvEEE10Policy1000EN6thrust24THRUST_300001_SM_1000_NS10device_ptrIiEESF_NS0_13ScanTileStateIiLb1EEES9_NS1_10InputValueIiPiEEmiLb0EiEEvT0_T1_T2_iT3_T4_T5_E12temp_storage+8], %r372;
$L__BB8_88:
	setp.ne.s32 	%p54, %r227, 0;
	mov.u32 	%r1001, %r151;
	@%p54 bra 	$L__BB8_90;
	st.shared.u32 	[_ZZN3cub18CUB_300001_SM_10006detail4scan16DeviceScanKernelINS2_10policy_hubIiiimN4cuda3std3__44plusIvEEE10Policy1000EN6thrust24THRUST_300001_SM_1000_NS10device_ptrIiEESF_NS0_13ScanTileStateIiLb1EEES9_NS1_10InputValueIiPiEEmiLb0EiEEvT0_T1_T2_iT3_T4_T5_E12temp_storage+84], %r994;
	mov.u32 	%r1001, %r994;
$L__BB8_90:
	bar.sync 	0;
	setp.eq.s32 	%p55, %r76, 0;
	ld.shared.u32 	%r373, [_ZZN3cub18CUB_300001_SM_10006detail4scan16DeviceScanKernelINS2_10policy_hubIiiimN4cuda3std3__44plusIvEEE10Policy1000EN6thrust24THRUST_300001_SM_1000_NS10device_ptrIiEESF_NS0_13ScanTileStateIiLb1EEES9_NS1_10InputValueIiPiEEmiLb0EiEEvT0_T1_T2_iT3_T4_T5_E12temp_storage+84];
	selp.b32 	%r374, 0, %r373, %p55;
	add.s32 	%r1002, %r374, %r1001;
$L__BB8_91:
	add.s32 	%r514, %r1002, %r125;
	add.s32 	%r515, %r126, %r514;
	add.s32 	%r516, %r127, %r515;
	add.s32 	%r517, %r128, %r516;
	add.s32 	%r518, %r129, %r517;
	add.s32 	%r519, %r130, %r518;
	add.s32 	%r520, %r131, %r519;
	add.s32 	%r521, %r132, %r520;
	add.s32 	%r522, %r133, %r521;
	add.s32 	%r523, %r134, %r522;
	add.s32 	%r524, %r135, %r523;
	add.s32 	%r525, %r136, %r524;
	add.s32 	%r526, %r137, %r525;
	add.s32 	%r527, %r138, %r526;
	add.s32 	%r528, %r139, %r527;
	add.s32 	%r529, %r140, %r528;
	add.s32 	%r530, %r141, %r529;
	add.s32 	%r531, %r142, %r530;
	bar.sync 	0;
	st.shared.u32 	[%r124], %r1002;
	st.shared.u32 	[%r124+4], %r514;
	st.shared.u32 	[%r124+8], %r515;
	st.shared.u32 	[%r124+12], %r516;
	st.shared.u32 	[%r124+16], %r517;
	st.shared.u32 	[%r124+20], %r518;
	st.shared.u32 	[%r124+24], %r519;
	st.shared.u32 	[%r124+28], %r520;
	st.shared.u32 	[%r124+32], %r521;
	st.shared.u32 	[%r124+36], %r522;
	st.shared.u32 	[%r124+40], %r523;
	st.shared.u32 	[%r124+44], %r524;
	st.shared.u32 	[%r124+48], %r525;
	st.shared.u32 	[%r124+52], %r526;
	st.shared.u32 	[%r124+56], %r527;
	st.shared.u32 	[%r124+60], %r528;
	st.shared.u32 	[%r124+64], %r529;
	st.shared.u32 	[%r124+68], %r530;
	st.shared.u32 	[%r124+72], %r531;
	bar.warp.sync 	-1;
	ld.shared.u32 	%r185, [%r123];
	ld.shared.u32 	%r186, [%r123+128];
	ld.shared.u32 	%r187, [%r123+256];
	ld.shared.u32 	%r188, [%r123+384];
	ld.shared.u32 	%r189, [%r123+512];
	ld.shared.u32 	%r190, [%r123+640];
	ld.shared.u32 	%r191, [%r123+768];
	ld.shared.u32 	%r192, [%r123+896];
	ld.shared.u32 	%r193, [%r123+1024];
	ld.shared.u32 	%r194, [%r123+1152];
	ld.shared.u32 	%r195, [%r123+1280];
	ld.shared.u32 	%r196, [%r123+1408];
	ld.shared.u32 	%r197, [%r123+1536];
	ld.shared.u32 	%r198, [%r123+1664];
	ld.shared.u32 	%r199, [%r123+1792];
	ld.shared.u32 	%r200, [%r123+1920];
	ld.shared.u32 	%r201, [%r123+2048];
	ld.shared.u32 	%r202, [%r123+2176];
	ld.shared.u32 	%r203, [%r123+2304];
	setp.ne.s32 	%p80, %r76, 0;
	@%p80 bra 	$L__BB8_93;
	st.volatile.shared.u32 	[_ZZN3cub18CUB_300001_SM_10006detail4scan16DeviceScanKernelINS2_10policy_hubIiiimN4cuda3std3__44plusIvEEE10Policy1000EN6thrust24THRUST_300001_SM_1000_NS10device_ptrIiEESF_NS0_13ScanTileStateIiLb1EEES9_NS1_10InputValueIiPiEEmiLb0EiEEvT0_T1_T2_iT3_T4_T5_E12temp_storage+31616], %r75;
$L__BB8_93:
	bar.sync 	0;
	ld.volatile.shared.u32 	%r204, [_ZZN3cub18CUB_300001_SM_10006detail4scan16DeviceScanKernelINS2_10policy_hubIiiimN4cuda3std3__44plusIvEEE10Policy1000EN6thrust24THRUST_300001_SM_1000_NS10device_ptrIiEESF_NS0_13ScanTileStateIiLb1EEES9_NS1_10InputValueIiPiEEmiLb0EiEEvT0_T1_T2_iT3_T4_T5_E12temp_storage+31616];
	cvt.u64.u32 	%rd39, %r78;
	add.s64 	%rd40, %rd5, %rd39;
	setp.ge.s32 	%p81, %r78, %r204;
	shl.b64 	%rd41, %rd40, 2;
	add.s64 	%rd15, %rd4, %rd41;
	@%p81 bra 	$L__BB8_95;
	st.global.u32 	[%rd15], %r185;
$L__BB8_95:
	mov.u32 	%r532, %tid.x;
	and.b32  	%r533, %r532, 992;
	mul.lo.s32 	%r534, %r533, 19;
	and.b32  	%r535, %r532, 31;
	or.b32  	%r536, %r534, %r535;
	add.s32 	%r537, %r536, 32;
	setp.ge.s32 	%p82, %r537, %r204;
	@%p82 bra 	$L__BB8_97;
	st.global.u32 	[%rd15+128], %r186;
$L__BB8_97:
	add.s32 	%r543, %r536, 64;
	setp.ge.s32 	%p83, %r543, %r204;
	@%p83 bra 	$L__BB8_99;
	st.global.u32 	[%rd15+256], %r187;
$L__BB8_99:
	add.s32 	%r549, %r536, 96;
	setp.ge.s32 	%p84, %r549, %r204;
	@%p84 bra 	$L__BB8_101;
	st.global.u32 	[%rd15+384], %r188;
$L__BB8_101:
	add.s32 	%r555, %r536, 128;
	setp.ge.s32 	%p85, %r555, %r204;
	@%p85 bra 	$L__BB8_103;
	st.global.u32 	[%rd15+512], %r189;
$L__BB8_103:
	add.s32 	%r561, %r536, 160;
	setp.ge.s32 	%p86, %r561, %r204;
	@%p86 bra 	$L__BB8_105;
	st.global.u32 	[%rd15+640], %r190;
$L__BB8_105:
	add.s32 	%r567, %r536, 192;
	setp.ge.s32 	%p87, %r567, %r204;
	@%p87 bra 	$L__BB8_107;
	st.global.u32 	[%rd15+768], %r191;
$L__BB8_107:
	add.s32 	%r573, %r536, 224;
	setp.ge.s32 	%p88, %r573, %r204;
	@%p88 bra 	$L__BB8_109;
	st.global.u32 	[%rd15+896], %r192;
$L__BB8_109:
	setp.ge.s32 	%p89, %r95, %r204;
	@%p89 bra 	$L__BB8_111;
	st.global.u32 	[%rd15+1024], %r193;
$L__BB8_111:
	setp.ge.s32 	%p90, %r98, %r204;
	@%p90 bra 	$L__BB8_113;
	st.global.u32 	[%rd15+1152], %r194;
$L__BB8_113:
	add.s32 	%r579, %r536, 320;
	setp.ge.s32 	%p91, %r579, %r204;
	@%p91 bra 	$L__BB8_115;
	st.global.u32 	[%rd15+1280], %r195;
$L__BB8_115:
	add.s32 	%r585, %r536, 352;
	setp.ge.s32 	%p92, %r585, %r204;
	@%p92 bra 	$L__BB8_117;
	st.global.u32 	[%rd15+1408], %r196;
$L__BB8_117:
	add.s32 	%r591, %r536, 384;
	setp.ge.s32 	%p93, %r591, %r204;
	@%p93 bra 	$L__BB8_119;
	st.global.u32 	[%rd15+1536], %r197;
$L__BB8_119:
	add.s32 	%r597, %r536, 416;
	setp.ge.s32 	%p94, %r597, %r204;
	@%p94 bra 	$L__BB8_121;
	st.global.u32 	[%rd15+1664], %r198;
$L__BB8_121:
	add.s32 	%r603, %r536, 448;
	setp.ge.s32 	%p95, %r603, %r204;
	@%p95 bra 	$L__BB8_123;
	st.global.u32 	[%rd15+1792], %r199;
$L__BB8_123:
	add.s32 	%r609, %r536, 480;
	setp.ge.s32 	%p96, %r609, %r204;
	@%p96 bra 	$L__BB8_125;
	st.global.u32 	[%rd15+1920], %r200;
$L__BB8_125:
	add.s32 	%r615, %r536, 512;
	setp.ge.s32 	%p97, %r615, %r204;
	@%p97 bra 	$L__BB8_127;
	st.global.u32 	[%rd15+2048], %r201;
$L__BB8_127:
	setp.ge.s32 	%p98, %r115, %r204;
	@%p98 bra 	$L__BB8_129;
	st.global.u32 	[%rd15+2176], %r202;
$L__BB8_129:
	setp.ge.s32 	%p99, %r118, %r204;
	@%p99 bra 	$L__BB8_131;
	st.global.u32 	[%rd15+2304], %r203;
$L__BB8_131:
	ret;

}


// ===== COMPILED SASS (sm_100) =====

	.target	sm_100

	.elftype	@"ET_EXEC"


//--------------------- .note.nv.tkinfo           --------------------------
	.section	.note.nv.tkinfo,"",@"SHT_NOTE"
	.sectionflags	@"SHF_NOTE_NV_TKINFO"
	.tkinfo
        /*0018*/ 	.word	0x00000002
        /*0030*/ 	.string	""
        /*0030*/ 	.string	"ptxas"
        /*0030*/ 	.string	"Cuda compilation tools, release 13.0, V13.0.88"
        /*0030*/ 	.string	"Build cuda_13.0.r13.0/compiler.36424714_0"
        /*0030*/ 	.string	"-arch sm_100 -m 64 "



//--------------------- .note.nv.cuinfo           --------------------------
	.section	.note.nv.cuinfo,"",@"SHT_NOTE"
	.sectionflags	@"SHF_NOTE_NV_CUINFO"
        /*0018*/ 	.short	0x0002
        /*001a*/ 	.short	0x0064
        /*001c*/ 	.short	0x0082
	.zero		2


//--------------------- .nv.info                  --------------------------
	.section	.nv.info,"",@"SHT_CUDA_INFO"
	.align	4


	//----- nvinfo : EIATTR_REGCOUNT
	.align		4
        /*0000*/ 	.byte	0x04, 0x2f
        /*0002*/ 	.short	(.L_44 - .L_43)
	.align		4
.L_43:
        /*0004*/ 	.word	index@(_Z14_cu_vertdegreeiifPfPi)
        /*0008*/ 	.word	0x00000020


	//----- nvinfo : EIATTR_FRAME_SIZE
	.align		4
.L_44:
        /*000c*/ 	.byte	0x04, 0x11
        /*000e*/ 	.short	(.L_46 - .L_45)
	.align		4
.L_45:
        /*0010*/ 	.word	index@($__internal_1_$__cuda_sm20_sqrt_rn_f32_slowpath)
        /*0014*/ 	.word	0x00000000


	//----- nvinfo : EIATTR_FRAME_SIZE
	.align		4
.L_46:
        /*0018*/ 	.byte	0x04, 0x11
        /*001a*/ 	.short	(.L_48 - .L_47)
	.align		4
.L_47:
        /*001c*/ 	.word	index@(_Z14_cu_vertdegreeiifPfPi)
        /*0020*/ 	.word	0x00000000


	//----- nvinfo : EIATTR_REGCOUNT
	.align		4
.L_48:
        /*0024*/ 	.byte	0x04, 0x2f
        /*0026*/ 	.short	(.L_50 - .L_49)
	.align		4
.L_49:
        /*0028*/ 	.word	index@(_Z21_cu_vertdegree_cosineiifPfPi)
        /*002c*/ 	.word	0x00000020


	//----- nvinfo : EIATTR_FRAME_SIZE
	.align		4
.L_50:
        /*0030*/ 	.byte	0x04, 0x11
        /*0032*/ 	.short	(.L_52 - .L_51)
	.align		4
.L_51:
        /*0034*/ 	.word	index@(_Z21_cu_vertdegree_cosineiifPfPi)
        /*0038*/ 	.word	0x00000000


	//----- nvinfo : EIATTR_REGCOUNT
	.align		4
.L_52:
        /*003c*/ 	.byte	0x04, 0x2f
        /*003e*/ 	.short	(.L_54 - .L_53)
	.align		4
.L_53:
        /*0040*/ 	.word	index@(_Z14_cu_asmadjlistiifPfPiS0_)
        /*0044*/ 	.word	0x00000020


	//----- nvinfo : EIATTR_FRAME_SIZE
	.align		4
.L_54:
        /*0048*/ 	.byte	0x04, 0x11
        /*004a*/ 	.short	(.L_56 - .L_55)
	.align		4
.L_55:
        /*004c*/ 	.word	index@($__internal_0_$__cuda_sm20_sqrt_rn_f32_slowpath)
        /*0050*/ 	.word	0x00000000


	//----- nvinfo : EIATTR_FRAME_SIZE
	.align		4
.L_56:
        /*0054*/ 	.byte	0x04, 0x11
        /*0056*/ 	.short	(.L_58 - .L_57)
	.align		4
.L_57:
        /*0058*/ 	.word	index@(_Z14_cu_asmadjlistiifPfPiS0_)
        /*005c*/ 	.word	0x00000000


	//----- nvinfo : EIATTR_REGCOUNT
	.align		4
.L_58:
        /*0060*/ 	.byte	0x04, 0x2f
        /*0062*/ 	.short	(.L_60 - .L_59)
	.align		4
.L_59:
        /*0064*/ 	.word	index@(_Z21_cu_asmadjlist_cosineiifPfPiS0_)
        /*0068*/ 	.word	0x00000020


	//----- nvinfo : EIATTR_FRAME_SIZE
	.align		4
.L_60:
        /*006c*/ 	.byte	0x04, 0x11
        /*006e*/ 	.short	(.L_62 - .L_61)
	.align		4
.L_61:
        /*0070*/ 	.word	index@(_Z21_cu_asmadjlist_cosineiifPfPiS0_)
        /*0074*/ 	.word	0x00000000


	//----- nvinfo : EIATTR_REGCOUNT
	.align		4
.L_62:
        /*0078*/ 	.byte	0x04, 0x2f
        /*007a*/ 	.short	(.L_64 - .L_63)
	.align		4
.L_63:
        /*007c*/ 	.word	index@(_Z29_cu_breadth_first_search_kerniPiS_S_S_S_)
        /*0080*/ 	.word	0x00000018


	//----- nvinfo : EIATTR_FRAME_SIZE
	.align		4
.L_64:
        /*0084*/ 	.byte	0x04, 0x11
        /*0086*/ 	.short	(.L_66 - .L_65)
	.align		4
.L_65:
        /*0088*/ 	.word	index@(_Z29_cu_breadth_first_search_kerniPiS_S_S_S_)
        /*008c*/ 	.word	0x00000000


	//----- nvinfo : EIATTR_REGCOUNT
	.align		4
.L_66:
        /*0090*/ 	.byte	0x04, 0x2f
        /*0092*/ 	.short	(.L_68 - .L_67)
	.align		4
.L_67:
        /*0094*/ 	.word	index@(_ZN3cub18CUB_300001_SM_10006detail11EmptyKernelIvEEvv)
        /*0098*/ 	.word	0x00000004


	//----- nvinfo : EIATTR_FRAME_SIZE
	.align		4
.L_68:
        /*009c*/ 	.byte	0x04, 0x11
        /*009e*/ 	.short	(.L_70 - .L_69)
	.align		4
.L_69:
        /*00a0*/ 	.word	index@(_ZN3cub18CUB_300001_SM_10006detail11EmptyKernelIvEEvv)
        /*00a4*/ 	.word	0x00000000


	//----- nvinfo : EIATTR_REGCOUNT
	.align		4
.L_70:
        /*00a8*/ 	.byte	0x04, 0x2f
        /*00aa*/ 	.short	(.L_72 - .L_71)
	.align		4
.L_71:
        /*00ac*/ 	.word	index@(_ZN3cub18CUB_300001_SM_10006detail4scan20DeviceScanInitKernelINS0_13ScanTileStateIiLb1EEEEEvT_i)
        /*00b0*/ 	.word	0x00000008


	//----- nvinfo : EIATTR_FRAME_SIZE
	.align		4
.L_72:
        /*00b4*/ 	.byte	0x04, 0x11
        /*00b6*/ 	.short	(.L_74 - .L_73)
	.align		4
.L_73:
        /*00b8*/ 	.word	index@(_ZN3cub18CUB_300001_SM_10006detail4scan20DeviceScanInitKernelINS0_13ScanTileStateIiLb1EEEEEvT_i)
        /*00bc*/ 	.word	0x00000000


	//----- nvinfo : EIATTR_REGCOUNT
	.align		4
.L_74:
        /*00c0*/ 	.byte	0x04, 0x2f
        /*00c2*/ 	.short	(.L_76 - .L_75)
	.align		4
.L_75:
        /*00c4*/ 	.word	index@(_ZN3cub18CUB_300001_SM_10006detail4scan16DeviceScanKernelINS2_10policy_hubIiiijN4cuda3std3__44plusIvEEE10Policy1000EN6thrust24THRUST_300001_SM_1000_NS10device_ptrIiEESF_NS0_13ScanTileStateIiLb1EEES9_NS1_10InputValueIiPiEEjiLb0EiEEvT0_T1_T2_iT3_T4_T5_)
        /*00c8*/ 	.word	0x00000038


	//----- nvinfo : EIATTR_FRAME_SIZE
	.align		4
.L_76:
        /*00cc*/ 	.byte	0x04, 0x11
        /*00ce*/ 	.short	(.L_78 - .L_77)
	.align		4
.L_77:
        /*00d0*/ 	.word	index@(_ZN3cub18CUB_300001_SM_10006detail4scan16DeviceScanKernelINS2_10policy_hubIiiijN4cuda3std3__44plusIvEEE10Policy1000EN6thrust24THRUST_300001_SM_1000_NS10device_ptrIiEESF_NS0_13ScanTileStateIiLb1EEES9_NS1_10InputValueIiPiEEjiLb0EiEEvT0_T1_T2_iT3_T4_T5_)
        /*00d4*/ 	.word	0x00000000


	//----- nvinfo : EIATTR_REGCOUNT
	.align		4
.L_78:
        /*00d8*/ 	.byte	0x04, 0x2f
        /*00da*/ 	.short	(.L_80 - .L_79)
	.align		4
.L_79:
        /*00dc*/ 	.word	index@(_ZN3cub18CUB_300001_SM_10006detail4scan16DeviceScanKernelINS2_10policy_hubIiiimN4cuda3std3__44plusIvEEE10Policy1000EN6thrust24THRUST_300001_SM_1000_NS10device_ptrIiEESF_NS0_13ScanTileStateIiLb1EEES9_NS1_10InputValueIiPiEEmiLb0EiEEvT0_T1_T2_iT3_T4_T5_)
        /*00e0*/ 	.word	0x00000030


	//----- nvinfo : EIATTR_FRAME_SIZE
	.align		4
.L_80:
        /*00e4*/ 	.byte	0x04, 0x11
        /*00e6*/ 	.short	(.L_82 - .L_81)
	.align		4
.L_81:
        /*00e8*/ 	.word	index@(_ZN3cub18CUB_300001_SM_10006detail4scan16DeviceScanKernelINS2_10policy_hubIiiimN4cuda3std3__44plusIvEEE10Policy1000EN6thrust24THRUST_300001_SM_1000_NS10device_ptrIiEESF_NS0_13ScanTileStateIiLb1EEES9_NS1_10InputValueIiPiEEmiLb0EiEEvT0_T1_T2_iT3_T4_T5_)
        /*00ec*/ 	.word	0x00000000


	//----- nvinfo : EIATTR_MIN_STACK_SIZE
	.align		4
.L_82:
        /*00f0*/ 	.byte	0x04, 0x12
        /*00f2*/ 	.short	(.L_84 - .L_83)
	.align		4
.L_83:
        /*00f4*/ 	.word	index@(_ZN3cub18CUB_300001_SM_10006detail4scan16DeviceScanKernelINS2_10policy_hubIiiimN4cuda3std3__44plusIvEEE10Policy1000EN6thrust24THRUST_300001_SM_1000_NS10device_ptrIiEESF_NS0_13ScanTileStateIiLb1EEES9_NS1_10InputValueIiPiEEmiLb0EiEEvT0_T1_T2_iT3_T4_T5_)
        /*00f8*/ 	.word	0x00000000


	//----- nvinfo : EIATTR_MIN_STACK_SIZE
	.align		4
.L_84:
        /*00fc*/ 	.byte	0x04, 0x12
        /*00fe*/ 	.short	(.L_86 - .L_85)
	.align		4
.L_85:
        /*0100*/ 	.word	index@(_ZN3cub18CUB_300001_SM_10006detail4scan16DeviceScanKernelINS2_10policy_hubIiiijN4cuda3std3__44plusIvEEE10Policy1000EN6thrust24THRUST_300001_SM_1000_NS10device_ptrIiEESF_NS0_13ScanTileStateIiLb1EEES9_NS1_10InputValueIiPiEEjiLb0EiEEvT0_T1_T2_iT3_T4_T5_)
        /*0104*/ 	.word	0x00000000


	//----- nvinfo : EIATTR_MIN_STACK_SIZE
	.align		4
.L_86:
        /*0108*/ 	.byte	0x04, 0x12
        /*010a*/ 	.short	(.L_88 - .L_87)
	.align		4
.L_87:
        /*010c*/ 	.word	index@(_ZN3cub18CUB_300001_SM_10006detail4scan20DeviceScanInitKernelINS0_13ScanTileStateIiLb1EEEEEvT_i)
        /*0110*/ 	.word	0x00000000


	//----- nvinfo : EIATTR_MIN_STACK_SIZE
	.align		4
.L_88:
        /*0114*/ 	.byte	0x04, 0x12
        /*0116*/ 	.short	(.L_90 - .L_89)
	.align		4
.L_89:
        /*0118*/ 	.word	index@(_ZN3cub18CUB_300001_SM_10006detail11EmptyKernelIvEEvv)
        /*011c*/ 	.word	0x00000000


	//----- nvinfo : EIATTR_MIN_STACK_SIZE
	.align		4
.L_90:
        /*0120*/ 	.byte	0x04, 0x12
        /*0122*/ 	.short	(.L_92 - .L_91)
	.align		4
.L_91:
        /*0124*/ 	.word	index@(_Z29_cu_breadth_first_search_kerniPiS_S_S_S_)
        /*0128*/ 	.word	0x00000000


	//----- nvinfo : EIATTR_MIN_STACK_SIZE
	.align		4
.L_92:
        /*012c*/ 	.byte	0x04, 0x12
        /*012e*/ 	.short	(.L_94 - .L_93)
	.align		4
.L_93:
        /*0130*/ 	.word	index@(_Z21_cu_asmadjlist_cosineiifPfPiS0_)
        /*0134*/ 	.word	0x00000000


	//----- nvinfo : EIATTR_MIN_STACK_SIZE
	.align		4
.L_94:
        /*0138*/ 	.byte	0x04, 0x12
        /*013a*/ 	.short	(.L_96 - .L_95)
	.align		4
.L_95:
        /*013c*/ 	.word	index@(_Z14_cu_asmadjlistiifPfPiS0_)
        /*0140*/ 	.word	0x00000000


	//----- nvinfo : EIATTR_MIN_STACK_SIZE
	.align		4
.L_96:
        /*0144*/ 	.byte	0x04, 0x12
        /*0146*/ 	.short	(.L_98 - .L_97)
	.align		4
.L_97:
        /*0148*/ 	.word	index@(_Z21_cu_vertdegree_cosineiifPfPi)
        /*014c*/ 	.word	0x00000000


	//----- nvinfo : EIATTR_MIN_STACK_SIZE
	.align		4
.L_98:
        /*0150*/ 	.byte	0x04, 0x12
        /*0152*/ 	.short	(.L_100 - .L_99)
	.align		4
.L_99:
        /*0154*/ 	.word	index@(_Z14_cu_vertdegreeiifPfPi)
        /*0158*/ 	.word	0x00000000
.L_100:


//--------------------- .nv.compat                --------------------------
	.section	.nv.compat,"",@"SHT_CUDA_COMPAT_INFO"
	.align	4
        /*0000*/ 	.byte	0x02, 0x09, 0x00, 0x00, 0x02, 0x02, 0x01, 0x00, 0x02, 0x05, 0x05, 0x00, 0x03, 0x07, 0x01, 0x01
        /*0010*/ 	.byte	0x02, 0x03, 0x00, 0x00, 0x02, 0x06, 0x01, 0x00, 0x04, 0x0b, 0x08, 0x00, 0x01, 0x00, 0x00, 0x00
        /*0020*/ 	.byte	0x00, 0x00, 0x00, 0x00


//--------------------- .nv.info._ZN3cub18CUB_300001_SM_10006detail4scan16DeviceScanKernelINS2_10policy_hubIiiimN4cuda3std3__44plusIvEEE10Policy1000EN6thrust24THRUST_300001_SM_1000_NS10device_ptrIiEESF_NS0_13ScanTileStateIiLb1EEES9_NS1_10InputValueIiPiEEmiLb0EiEEvT0_T1_T2_iT3_T4_T5_ --------------------------
	.section	.nv.info._ZN3cub18CUB_300001_SM_10006detail4scan16DeviceScanKernelINS2_10policy_hubIiiimN4cuda3std3__44plusIvEEE10Policy1000EN6thrust24THRUST_300001_SM_1000_NS10device_ptrIiEESF_NS0_13ScanTileStateIiLb1EEES9_NS1_10InputValueIiPiEEmiLb0EiEEvT0_T1_T2_iT3_T4_T5_,"",@"SHT_CUDA_INFO"
	.sectionflags	@""
	.align	4


	//----- nvinfo : EIATTR_CUDA_API_VERSION
	.align		4
        /*0000*/ 	.byte	0x04, 0x37
        /*0002*/ 	.short	(.L_102 - .L_101)
.L_101:
        /*0004*/ 	.word	0x00000082


	//----- nvinfo : EIATTR_KPARAM_INFO
	.align		4
.L_102:
        /*0008*/ 	.byte	0x04, 0x17
        /*000a*/ 	.short	(.L_104 - .L_103)
.L_103:
        /*000c*/ 	.word	0x00000000
        /*0010*/ 	.short	0x0006
        /*0012*/ 	.short	0x0030
        /*0014*/ 	.byte	0x00, 0xf0, 0x21, 0x00


	//----- nvinfo : EIATTR_KPARAM_INFO
	.align		4
.L_104:
        /*0018*/ 	.byte	0x04, 0x17
        /*001a*/ 	.short	(.L_106 - .L_105)
.L_105:
        /*001c*/ 	.word	0x00000000
        /*0020*/ 	.short	0x0005
        /*0022*/ 	.short	0x0020
        /*0024*/ 	.byte	0x00, 0xf0, 0x41, 0x00


	//----- nvinfo : EIATTR_KPARAM_INFO
	.align		4
.L_106:
        /*0028*/ 	.byte	0x04, 0x17
        /*002a*/ 	.short	(.L_108 - .L_107)
.L_107:
        /*002c*/ 	.word	0x00000000
        /*0030*/ 	.short	0x0004
        /*0032*/ 	.short	0x001c
        /*0034*/ 	.byte	0x00, 0xf0, 0x05, 0x00


	//----- nvinfo : EIATTR_KPARAM_INFO
	.align		4
.L_108:
        /*0038*/ 	.byte	0x04, 0x17
        /*003a*/ 	.short	(.L_110 - .L_109)
.L_109:
        /*003c*/ 	.word	0x00000000
        /*0040*/ 	.short	0x0003
        /*0042*/ 	.short	0x0018
        /*0044*/ 	.byte	0x00, 0xf0, 0x11, 0x00


	//----- nvinfo : EIATTR_KPARAM_INFO
	.align		4
.L_110:
        /*0048*/ 	.byte	0x04, 0x17
        /*004a*/ 	.short	(.L_112 - .L_111)
.L_111:
        /*004c*/ 	.word	0x00000000
        /*0050*/ 	.short	0x0002
        /*0052*/ 	.short	0x0010
        /*0054*/ 	.byte	0x00, 0xf0, 0x21, 0x00


	//----- nvinfo : EIATTR_KPARAM_INFO
	.align		4
.L_112:
        /*0058*/ 	.byte	0x04, 0x17
        /*005a*/ 	.short	(.L_114 - .L_113)
.L_113:
        /*005c*/ 	.word	0x00000000
        /*0060*/ 	.short	0x0001
        /*0062*/ 	.short	0x0008
        /*0064*/ 	.byte	0x00, 0xf0, 0x21, 0x00


	//----- nvinfo : EIATTR_KPARAM_INFO
	.align		4
.L_114:
        /*0068*/ 	.byte	0x04, 0x17
        /*006a*/ 	.short	(.L_116 - .L_115)
.L_115:
        /*006c*/ 	.word	0x00000000
        /*0070*/ 	.short	0x0000
        /*0072*/ 	.short	0x0000
        /*0074*/ 	.byte	0x00, 0xf0, 0x21, 0x00


	//----- nvinfo : EIATTR_SPARSE_MMA_MASK
	.align		4
.L_116:
        /*0078*/ 	.byte	0x03, 0x50
        /*007a*/ 	.short	0x0000


	//----- nvinfo : EIATTR_MAXREG_COUNT
	.align		4
        /*007c*/ 	.byte	0x03, 0x1b
        /*007e*/ 	.short	0x0080


	//----- nvinfo : EIATTR_NUM_BARRIERS
	.align		4
        /*0080*/ 	.byte	0x02, 0x4c
        /*0082*/ 	.byte	0x01
	.zero		1


	//----- nvinfo : EIATTR_MERCURY_ISA_VERSION
	.align		4
        /*0084*/ 	.byte	0x03, 0x5f
        /*0086*/ 	.short	0x0101


	//----- nvinfo : EIATTR_COOP_GROUP_MASK_REGIDS
	.align		4
        /*0088*/ 	.byte	0x04, 0x29
        /*008a*/ 	.short	(.L_118 - .L_117)


	//   ....[0]....
.L_117:
        /*008c*/ 	.word	0xffffffff


	//   ....[1]....
        /*0090*/ 	.word	0xffffffff


	//   ....[2]....
        /*0094*/ 	.word	0xffffffff


	//   ....[3]....
        /*0098*/ 	.word	0xffffffff


	//   ....[4]....
        /*009c*/ 	.word	0xffffffff


	//   ....[5]....
        /*00a0*/ 	.word	0xffffffff


	//   ....[6]....
        /*00a4*/ 	.word	0xffffffff


	//   ....[7]....
        /*00a8*/ 	.word	0xffffffff


	//   ....[8]....
        /*00ac*/ 	.word	0xffffffff


	//   ....[9]....
        /*00b0*/ 	.word	0xffffffff


	//   ....[10]....
        /*00b4*/ 	.word	0xffffffff


	//   ....[11]....
        /*00b8*/ 	.word	0xffffffff


	//   ....[12]....
        /*00bc*/ 	.word	0xffffffff


	//   ....[13]....
        /*00c0*/ 	.word	0xffffffff


	//   ....[14]....
        /*00c4*/ 	.word	0xffffffff


	//   ....[15]....
        /*00c8*/ 	.word	0xffffffff


	//   ....[16]....
        /*00cc*/ 	.word	0xffffffff


	//   ....[17]....
        /*00d0*/ 	.word	0xffffffff


	//   ....[18]....
        /*00d4*/ 	.word	0xffffffff


	//   ....[19]....
        /*00d8*/ 	.word	0xffffffff


	//   ....[20]....
        /*00dc*/ 	.word	0xffffffff


	//   ....[21]....
        /*00e0*/ 	.word	0xffffffff


	//   ....[22]....
        /*00e4*/ 	.word	0xffffffff


	//   ....[23]....
        /*00e8*/ 	.word	0xffffffff


	//   ....[24]....
        /*00ec*/ 	.word	0xffffffff


	//   ....[25]....
        /*00f0*/ 	.word	0xffffffff


	//   ....[26]....
        /*00f4*/ 	.word	0xffffffff


	//   ....[27]....
        /*00f8*/ 	.word	0xffffffff


	//   ....[28]....
        /*00fc*/ 	.word	0xffffffff


	//   ....[29]....
        /*0100*/ 	.word	0xffffffff


	//   ....[30]....
        /*0104*/ 	.word	0xffffffff


	//   ....[31]....
        /*0108*/ 	.word	0xffffffff


	//   ....[32]....
        /*010c*/ 	.word	0xffffffff


	//   ....[33]....
        /*0110*/ 	.word	0xffffffff


	//   ....[34]....
        /*0114*/ 	.word	0xffffffff


	//   ....[35]....
        /*0118*/ 	.word	0xffffffff


	//   ....[36]....
        /*011c*/ 	.word	0xffffffff


	//   ....[37]....
        /*0120*/ 	.word	0xffffffff


	//   ....[38]....
        /*0124*/ 	.word	0xffffffff


	//   ....[39]....
        /*0128*/ 	.word	0xffffffff


	//   ....[40]....
        /*012c*/ 	.word	0xffffffff


	//   ....[41]....
        /*0130*/ 	.word	0xffffffff


	//   ....[42]....
        /*0134*/ 	.word	0xffffffff


	//   ....[43]....
        /*0138*/ 	.word	0xffffffff


	//   ....[44]....
        /*013c*/ 	.word	0xffffffff


	//   ....[45]....
        /*0140*/ 	.word	0xffffffff


	//   ....[46]....
        /*0144*/ 	.word	0xffffffff


	//   ....[47]....
        /*0148*/ 	.word	0xffffffff


	//   ....[48]....
        /*014c*/ 	.word	0xffffffff


	//   ....[49]....
        /*0150*/ 	.word	0xffffffff


	//   ....[50]....
        /*0154*/ 	.word	0xffffffff


	//   ....[51]....
        /*0158*/ 	.word	0xffffffff


	//   ....[52]....
        /*015c*/ 	.word	0xffffffff


	//   ....[53]....
        /*0160*/ 	.word	0xffffffff


	//   ....[54]....
        /*0164*/ 	.word	0xffffffff


	//   ....[55]....
        /*0168*/ 	.word	0xffffffff


	//   ....[56]....
        /*016c*/ 	.word	0xffffffff


	//   ....[57]....
        /*0170*/ 	.word	0xffffffff


	//   ....[58]....
        /*0174*/ 	.word	0xffffffff


	//   ....[59]....
        /*0178*/ 	.word	0xffffffff


	//   ....[60]....
        /*017c*/ 	.word	0x0500000a


	//   ....[61]....
        /*0180*/ 	.word	0x0500000a


	//   ....[62]....
        /*0184*/ 	.word	0x0500000a


	//   ....[63]....
        /*0188*/ 	.word	0x0500000a


	//   ....[64]....
        /*018c*/ 	.word	0x0500000a


	//   ....[65]....
        /*0190*/ 	.word	0x0500000a


	//   ....[66]....
        /*0194*/ 	.word	0x0500000a


	//   ....[67]....
        /*0198*/ 	.word	0x0500000a


	//   ....[68]....
        /*019c*/ 	.word	0x0500000a


	//   ....[69]....
        /*01a0*/ 	.word	0x0500000a


	//   ....[70]....
        /*01a4*/ 	.word	0x0500000a


	//   ....[71]....
        /*01a8*/ 	.word	0x0500000a


	//   ....[72]....
        /*01ac*/ 	.word	0x0500000a


	//   ....[73]....
        /*01b0*/ 	.word	0x0500000a


	//   ....[74]....
        /*01b4*/ 	.word	0x0500000a


	//   ....[75]....
        /*01b8*/ 	.word	0x0500000a


	//   ....[76]....
        /*01bc*/ 	.word	0x0500000a


	//   ....[77]....
        /*01c0*/ 	.word	0x0500000a


	//   ....[78]....
        /*01c4*/ 	.word	0x0500000a


	//   ....[79]....
        /*01c8*/ 	.word	0x0500000a


	//   ....[80]....
        /*01cc*/ 	.word	0x0500000a


	//   ....[81]....
        /*01d0*/ 	.word	0x0500000a


	//   ....[82]....
        /*01d4*/ 	.word	0x0500000a


	//   ....[83]....
        /*01d8*/ 	.word	0x0500000a


	//   ....[84]....
        /*01dc*/ 	.word	0x0500000a


	//   ....[85]....
        /*01e0*/ 	.word	0x0500000a


	//   ....[86]....
        /*01e4*/ 	.word	0x0500000a


	//   ....[87]....
        /*01e8*/ 	.word	0x0500000a


	//   ....[88]....
        /*01ec*/ 	.word	0x0500000a


	//   ....[89]....
        /*01f0*/ 	.word	0x0500000a


	//   ....[90]....
        /*01f4*/ 	.word	0x0500000a


	//   ....[91]....
        /*01f8*/ 	.word	0x0500000a


	//   ....[92]....
        /*01fc*/ 	.word	0x0500000a


	//   ....[93]....
        /*0200*/ 	.word	0x0500000a


	//   ....[94]....
        /*0204*/ 	.word	0x0500000a


	//   ....[95]....
        /*0208*/ 	.word	0x0500000a


	//----- nvinfo : EIATTR_COOP_GROUP_INSTR_OFFSETS
	.align		4
.L_118:
        /*020c*/ 	.byte	0x04, 0x28
        /*020e*/ 	.short	(.L_120 - .L_119)


	//   ....[0]....
.L_119:
        /*0210*/ 	.word	0x000004d0


	//   ....[1]....
        /*0214*/ 	.word	0x000006f0


	//   ....[2]....
        /*0218*/ 	.word	0x00000710


	//   ....[3]....
        /*021c*/ 	.word	0x00000730


	//   ....[4]....
        /*0220*/ 	.word	0x00000750


	//   ....[5]....
        /*0224*/ 	.word	0x00000770


	//   ....[6]....
        /*0228*/ 	.word	0x00000b80


	//   ....[7]....
        /*022c*/ 	.word	0x00000ba0


	//   ....[8]....
        /*0230*/ 	.word	0x00000bc0


	//   ....[9]....
        /*0234*/ 	.word	0x00000be0


	//   ....[10]....
        /*0238*/ 	.word	0x00000c00


	//   ....[11]....
        /*023c*/ 	.word	0x00001000


	//   ....[12]....
        /*0240*/ 	.word	0x00001090


	//   ....[13]....
        /*0244*/ 	.word	0x000010f0


	//   ....[14]....
        /*0248*/ 	.word	0x00001160


	//   ....[15]....
        /*024c*/ 	.word	0x000011c0


	//   ....[16]....
        /*0250*/ 	.word	0x00001210


	//   ....[17]....
        /*0254*/ 	.word	0x00001270


	//   ....[18]....
        /*0258*/ 	.word	0x000012c0


	//   ....[19]....
        /*025c*/ 	.word	0x000012e0


	//   ....[20]....
        /*0260*/ 	.word	0x000013a0


	//   ....[21]....
        /*0264*/ 	.word	0x00001430


	//   ....[22]....
        /*0268*/ 	.word	0x00001480


	//   ....[23]....
        /*026c*/ 	.word	0x000014e0


	//   ....[24]....
        /*0270*/ 	.word	0x00001540


	//   ....[25]....
        /*0274*/ 	.word	0x00001580


	//   ....[26]....
        /*0278*/ 	.word	0x000015c0


	//   ....[27]....
        /*027c*/ 	.word	0x00001600


	//   ....[28]....
        /*0280*/ 	.word	0x00001610


	//   ....[29]....
        /*0284*/ 	.word	0x00001a50


	//   ....[30]....
        /*0288*/ 	.word	0x00002430


	//   ....[31]....
        /*028c*/ 	.word	0x00002650


	//   ....[32]....
        /*0290*/ 	.word	0x00002670


	//   ....[33]....
        /*0294*/ 	.word	0x00002690


	//   ....[34]....
        /*0298*/ 	.word	0x000026b0


	//   ....[35]....
        /*029c*/ 	.word	0x000026d0


	//   ....[36]....
        /*02a0*/ 	.word	0x00002a60


	//   ....[37]....
        /*02a4*/ 	.word	0x00002a80


	//   ....[38]....
        /*02a8*/ 	.word	0x00002aa0


	//   ....[39]....
        /*02ac*/ 	.word	0x00002ac0


	//   ....[40]....
        /*02b0*/ 	.word	0x00002ae0


	//   ....[41]....
        /*02b4*/ 	.word	0x00002ee0


	//   ....[42]....
        /*02b8*/ 	.word	0x00002f70


	//   ....[43]....
        /*02bc*/ 	.word	0x00002fd0


	//   ....[44]....
        /*02c0*/ 	.word	0x00003030


	//   ....[45]....
        /*02c4*/ 	.word	0x00003090


	//   ....[46]....
        /*02c8*/ 	.word	0x000030f0


	//   ....[47]....
        /*02cc*/ 	.word	0x00003140


	//   ....[48]....
        /*02d0*/ 	.word	0x000031b0


	//   ....[49]....
        /*02d4*/ 	.word	0x000031c0


	//   ....[50]....
        /*02d8*/ 	.word	0x00003280


	//   ....[51]....
        /*02dc*/ 	.word	0x00003310


	//   ....[52]....
        /*02e0*/ 	.word	0x00003360


	//   ....[53]....
        /*02e4*/ 	.word	0x000033d0


	//   ....[54]....
        /*02e8*/ 	.word	0x00003430


	//   ....[55]....
        /*02ec*/ 	.word	0x00003480


	//   ....[56]....
        /*02f0*/ 	.word	0x000034c0


	//   ....[57]....
        /*02f4*/ 	.word	0x00003520


	//   ....[58]....
        /*02f8*/ 	.word	0x00003530


	//   ....[59]....
        /*02fc*/ 	.word	0x000039a0


	//   ....[60]....
        /*0300*/ 	.word	0x00003f30


	//   ....[61]....
        /*0304*/ 	.word	0x00003fb0


	//   ....[62]....
        /*0308*/ 	.word	0x00004040


	//   ....[63]....
        /*030c*/ 	.word	0x00004120


	//   ....[64]....
        /*0310*/ 	.word	0x000041a0


	//   ....[65]....
        /*0314*/ 	.word	0x00004230


	//   ....[66]....
        /*0318*/ 	.word	0x000042b0


	//   ....[67]....
        /*031c*/ 	.word	0x00004330


	//   ....[68]....
        /*0320*/ 	.word	0x00004360


	//   ....[69]....
        /*0324*/ 	.word	0x00004430


	//   ....[70]....
        /*0328*/ 	.word	0x000044b0


	//   ....[71]....
        /*032c*/ 	.word	0x00004530


	//   ....[72]....
        /*0330*/ 	.word	0x000045e0


	//   ....[73]....
        /*0334*/ 	.word	0x00004670


	//   ....[74]....
        /*0338*/ 	.word	0x000046f0


	//   ....[75]....
        /*033c*/ 	.word	0x00004760


	//   ....[76]....
        /*0340*/ 	.word	0x000047e0


	//   ....[77]....
        /*0344*/ 	.word	0x00004840


	//   ....[78]....
        /*0348*/ 	.word	0x000048b0


	//   ....[79]....
        /*034c*/ 	.word	0x00004930


	//   ....[80]....
        /*0350*/ 	.word	0x000049d0


	//   ....[81]....
        /*0354*/ 	.word	0x00004a90


	//   ....[82]....
        /*0358*/ 	.word	0x00004b30


	//   ....[83]....
        /*035c*/ 	.word	0x00004bc0


	//   ....[84]....
        /*0360*/ 	.word	0x00004c50


	//   ....[85]....
        /*0364*/ 	.word	0x00004cc0


	//   ....[86]....
        /*0368*/ 	.word	0x00004cf0


	//   ....[87]....
        /*036c*/ 	.word	0x00004dc0


	//   ....[88]....
        /*0370*/ 	.word	0x00004e40


	//   ....[89]....
        /*0374*/ 	.word	0x00004ec0


	//   ....[90]....
        /*0378*/ 	.word	0x00004f80


	//   ....[91]....
        /*037c*/ 	.word	0x00005020


	//   ....[92]....
        /*0380*/ 	.word	0x000050b0


	//   ....[93]....
        /*0384*/ 	.word	0x00005140


	//   ....[94]....
        /*0388*/ 	.word	0x000051d0


	//   ....[95]....
        /*038c*/ 	.word	0x00005230


	//----- nvinfo : EIATTR_VRC_CTA_INIT_COUNT
	.align		4
.L_120:
        /*0390*/ 	.byte	0x02, 0x4a
	.zero		1
	.zero		1


	//----- nvinfo : EIATTR_EXIT_INSTR_OFFSETS
	.align		4
        /*0394*/ 	.byte	0x04, 0x1c
        /*0396*/ 	.short	(.L_122 - .L_121)


	//   ....[0]....
.L_121:
        /*0398*/ 	.word	0x00001ce0


	//   ....[1]....
        /*039c*/ 	.word	0x00001d10


	//   ....[2]....
        /*03a0*/ 	.word	0x00003ec0


	//   ....[3]....
        /*03a4*/ 	.word	0x00003ee0


	//----- nvinfo : EIATTR_MAX_THREADS
	.align		4
.L_122:
        /*03a8*/ 	.byte	0x04, 0x05
        /*03aa*/ 	.short	(.L_124 - .L_123)
.L_123:
        /*03ac*/ 	.word	0x000001a0
        /*03b0*/ 	.word	0x00000001
        /*03b4*/ 	.word	0x00000001


	//----- nvinfo : EIATTR_CRS_STACK_SIZE
	.align		4
.L_124:
        /*03b8*/ 	.byte	0x04, 0x1e
        /*03ba*/ 	.short	(.L_126 - .L_125)
.L_125:
        /*03bc*/ 	.word	0x00000000


	//----- nvinfo : EIATTR_CBANK_PARAM_SIZE
	.align		4
.L_126:
        /*03c0*/ 	.byte	0x03, 0x19
        /*03c2*/ 	.short	0x0038


	//----- nvinfo : EIATTR_PARAM_CBANK
	.align		4
        /*03c4*/ 	.byte	0x04, 0x0a
        /*03c6*/ 	.short	(.L_128 - .L_127)
	.align		4
.L_127:
        /*03c8*/ 	.word	index@(.nv.constant0._ZN3cub18CUB_300001_SM_10006detail4scan16DeviceScanKernelINS2_10policy_hubIiiimN4cuda3std3__44plusIvEEE10Policy1000EN6thrust24THRUST_300001_SM_1000_NS10device_ptrIiEESF_NS0_13ScanTileStateIiLb1EEES9_NS1_10InputValueIiPiEEmiLb0EiEEvT0_T1_T2_iT3_T4_T5_)
        /*03cc*/ 	.short	0x0380
        /*03ce*/ 	.short	0x0038


	//----- nvinfo : EIATTR_SW_WAR
	.align		4
.L_128:
        /*03d0*/ 	.byte	0x04, 0x36
        /*03d2*/ 	.short	(.L_130 - .L_129)
.L_129:
        /*03d4*/ 	.word	0x00000008
.L_130:


//--------------------- .nv.info._ZN3cub18CUB_300001_SM_10006detail4scan16DeviceScanKernelINS2_10policy_hubIiiijN4cuda3std3__44plusIvEEE10Policy1000EN6thrust24THRUST_300001_SM_1000_NS10device_ptrIiEESF_NS0_13ScanTileStateIiLb1EEES9_NS1_10InputValueIiPiEEjiLb0EiEEvT0_T1_T2_iT3_T4_T5_ --------------------------
	.section	.nv.info._ZN3cub18CUB_300001_SM_10006detail4scan16DeviceScanKernelINS2_10policy_hubIiiijN4cuda3std3__44plusIvEEE10Policy1000EN6thrust24THRUST_300001_SM_1000_NS10device_ptrIiEESF_NS0_13ScanTileStateIiLb1EEES9_NS1_10InputValueIiPiEEjiLb0EiEEvT0_T1_T2_iT3_T4_T5_,"",@"SHT_CUDA_INFO"
	.sectionflags	@""
	.align	4


	//----- nvinfo : EIATTR_CUDA_API_VERSION
	.align		4
        /*0000*/ 	.byte	0x04, 0x37
        /*0002*/ 	.short	(.L_132 - .L_131)
.L_131:
        /*0004*/ 	.word	0x00000082


	//----- nvinfo : EIATTR_KPARAM_INFO
	.align		4
.L_132:
        /*0008*/ 	.byte	0x04, 0x17
        /*000a*/ 	.short	(.L_134 - .L_133)
.L_133:
        /*000c*/ 	.word	0x00000000
        /*0010*/ 	.short	0x0006
        /*0012*/ 	.short	0x0030
        /*0014*/ 	.byte	0x00, 0xf0, 0x11, 0x00


	//----- nvinfo : EIATTR_KPARAM_INFO
	.align		4
.L_134:
        /*0018*/ 	.byte	0x04, 0x17
        /*001a*/ 	.short	(.L_136 - .L_135)
.L_135:
        /*001c*/ 	.word	0x00000000
        /*0020*/ 	.short	0x0005
        /*0022*/ 	.short	0x0020
        /*0024*/ 	.byte	0x00, 0xf0, 0x41, 0x00


	//----- nvinfo : EIATTR_KPARAM_INFO
	.align		4
.L_136:
        /*0028*/ 	.byte	0x04, 0x17
        /*002a*/ 	.short	(.L_138 - .L_137)
.L_137:
        /*002c*/ 	.word	0x00000000
        /*0030*/ 	.short	0x0004
        /*0032*/ 	.short	0x001c
        /*0034*/ 	.byte	0x00, 0xf0, 0x05, 0x00


	//----- nvinfo : EIATTR_KPARAM_INFO
	.align		4
.L_138:
        /*0038*/ 	.byte	0x04, 0x17
        /*003a*/ 	.short	(.L_140 - .L_139)
.L_139:
        /*003c*/ 	.word	0x00000000
        /*0040*/ 	.short	0x0003
        /*0042*/ 	.short	0x0018
        /*0044*/ 	.byte	0x00, 0xf0, 0x11, 0x00


	//----- nvinfo : EIATTR_KPARAM_INFO
	.align		4
.L_140:
        /*0048*/ 	.byte	0x04, 0x17
        /*004a*/ 	.short	(.L_142 - .L_141)
.L_141:
        /*004c*/ 	.word	0x00000000
        /*0050*/ 	.short	0x0002
        /*0052*/ 	.short	0x0010
        /*0054*/ 	.byte	0x00, 0xf0, 0x21, 0x00


	//----- nvinfo : EIATTR_KPARAM_INFO
	.align		4
.L_142:
        /*0058*/ 	.byte	0x04, 0x17
        /*005a*/ 	.short	(.L_144 - .L_143)
.L_143:
        /*005c*/ 	.word	0x00000000
        /*0060*/ 	.short	0x0001
        /*0062*/ 	.short	0x0008
        /*0064*/ 	.byte	0x00, 0xf0, 0x21, 0x00


	//----- nvinfo : EIATTR_KPARAM_INFO
	.align		4
.L_144:
        /*0068*/ 	.byte	0x04, 0x17
        /*006a*/ 	.short	(.L_146 - .L_145)
.L_145:
        /*006c*/ 	.word	0x00000000
        /*0070*/ 	.short	0x0000
        /*0072*/ 	.short	0x0000
        /*0074*/ 	.byte	0x00, 0xf0, 0x21, 0x00


	//----- nvinfo : EIATTR_SPARSE_MMA_MASK
	.align		4
.L_146:
        /*0078*/ 	.byte	0x03, 0x50
        /*007a*/ 	.short	0x0000


	//----- nvinfo : EIATTR_MAXREG_COUNT
	.align		4
        /*007c*/ 	.byte	0x03, 0x1b
        /*007e*/ 	.short	0x00a8


	//----- nvinfo : EIATTR_NUM_BARRIERS
	.align		4
        /*0080*/ 	.byte	0x02, 0x4c
        /*0082*/ 	.byte	0x01
	.zero		1


	//----- nvinfo : EIATTR_MERCURY_ISA_VERSION
	.align		4
        /*0084*/ 	.byte	0x03, 0x5f
        /*0086*/ 	.short	0x0101


	//----- nvinfo : EIATTR_UNUSED_LOAD_BYTE_OFFSET
	.align		4
        /*0088*/ 	.byte	0x04, 0x44
        /*008a*/ 	.short	(.L_148 - .L_147)


	//   ....[0]....
.L_147:
        /*008c*/ 	.word	0x00002a80
        /*0090*/ 	.word	0x00000fff


	//----- nvinfo : EIATTR_COOP_GROUP_MASK_REGIDS
	.align		4
.L_148:
        /*0094*/ 	.byte	0x04, 0x29
        /*0096*/ 	.short	(.L_150 - .L_149)


	//   ....[0]....
.L_149:
        /*0098*/ 	.word	0xffffffff


	//   ....[1]....
        /*009c*/ 	.word	0xffffffff


	//   ....[2]....
        /*00a0*/ 	.word	0xffffffff


	//   ....[3]....
        /*00a4*/ 	.word	0xffffffff


	//   ....[4]....
        /*00a8*/ 	.word	0xffffffff


	//   ....[5]....
        /*00ac*/ 	.word	0xffffffff


	//   ....[6]....
        /*00b0*/ 	.word	0xffffffff


	//   ....[7]....
        /*00b4*/ 	.word	0xffffffff


	//   ....[8]....
        /*00b8*/ 	.word	0xffffffff


	//   ....[9]....
        /*00bc*/ 	.word	0xffffffff


	//   ....[10]....
        /*00c0*/ 	.word	0xffffffff


	//   ....[11]....
        /*00c4*/ 	.word	0xffffffff


	//   ....[12]....
        /*00c8*/ 	.word	0xffffffff


	//   ....[13]....
        /*00cc*/ 	.word	0xffffffff


	//   ....[14]....
        /*00d0*/ 	.word	0xffffffff


	//   ....[15]....
        /*00d4*/ 	.word	0xffffffff


	//   ....[16]....
        /*00d8*/ 	.word	0xffffffff


	//   ....[17]....
        /*00dc*/ 	.word	0xffffffff


	//   ....[18]....
        /*00e0*/ 	.word	0xffffffff


	//   ....[19]....
        /*00e4*/ 	.word	0xffffffff


	//   ....[20]....
        /*00e8*/ 	.word	0xffffffff


	//   ....[21]....
        /*00ec*/ 	.word	0xffffffff


	//   ....[22]....
        /*00f0*/ 	.word	0xffffffff


	//   ....[23]....
        /*00f4*/ 	.word	0xffffffff


	//   ....[24]....
        /*00f8*/ 	.word	0xffffffff


	//   ....[25]....
        /*00fc*/ 	.word	0xffffffff


	//   ....[26]....
        /*0100*/ 	.word	0xffffffff


	//   ....[27]....
        /*0104*/ 	.word	0xffffffff


	//   ....[28]....
        /*0108*/ 	.word	0xffffffff


	//   ....[29]....
        /*010c*/ 	.word	0xffffffff


	//   ....[30]....
        /*0110*/ 	.word	0xffffffff


	//   ....[31]....
        /*0114*/ 	.word	0xffffffff


	//   ....[32]....
        /*0118*/ 	.word	0xffffffff


	//   ....[33]....
        /*011c*/ 	.word	0xffffffff


	//   ....[34]....
        /*0120*/ 	.word	0xffffffff


	//   ....[35]....
        /*0124*/ 	.word	0xffffffff


	//   ....[36]....
        /*0128*/ 	.word	0xffffffff


	//   ....[37]....
        /*012c*/ 	.word	0xffffffff


	//   ....[38]....
        /*0130*/ 	.word	0xffffffff


	//   ....[39]....
        /*0134*/ 	.word	0xffffffff


	//   ....[40]....
        /*0138*/ 	.word	0xffffffff


	//   ....[41]....
        /*013c*/ 	.word	0xffffffff


	//   ....[42]....
        /*0140*/ 	.word	0xffffffff


	//   ....[43]....
        /*0144*/ 	.word	0xffffffff


	//   ....[44]....
        /*0148*/ 	.word	0xffffffff


	//   ....[45]....
        /*014c*/ 	.word	0xffffffff


	//   ....[46]....
        /*0150*/ 	.word	0xffffffff


	//   ....[47]....
        /*0154*/ 	.word	0xffffffff


	//   ....[48]....
        /*0158*/ 	.word	0xffffffff


	//   ....[49]....
        /*015c*/ 	.word	0xffffffff


	//   ....[50]....
        /*0160*/ 	.word	0xffffffff


	//   ....[51]....
        /*0164*/ 	.word	0xffffffff


	//   ....[52]....
        /*0168*/ 	.word	0xffffffff


	//   ....[53]....
        /*016c*/ 	.word	0xffffffff


	//   ....[54]....
        /*0170*/ 	.word	0xffffffff


	//   ....[55]....
        /*0174*/ 	.word	0xffffffff


	//   ....[56]....
        /*0178*/ 	.word	0xffffffff


	//   ....[57]....
        /*017c*/ 	.word	0xffffffff


	//   ....[58]....
        /*0180*/ 	.word	0xffffffff


	//   ....[59]....
        /*0184*/ 	.word	0xffffffff


	//   ....[60]....
        /*0188*/ 	.word	0x05000015


	//   ....[61]....
        /*018c*/ 	.word	0x05000015


	//   ....[62]....
        /*0190*/ 	.word	0x05000015


	//   ....[63]....
        /*0194*/ 	.word	0x05000015


	//   ....[64]....
        /*0198*/ 	.word	0x05000015


	//   ....[65]....
        /*019c*/ 	.word	0x05000015


	//   ....[66]....
        /*01a0*/ 	.word	0x05000015


	//   ....[67]....
        /*01a4*/ 	.word	0x05000015


	//   ....[68]....
        /*01a8*/ 	.word	0x05000015


	//   ....[69]....
        /*01ac*/ 	.word	0x05000015


	//   ....[70]....
        /*01b0*/ 	.word	0x05000015


	//   ....[71]....
        /*01b4*/ 	.word	0x05000015


	//   ....[72]....
        /*01b8*/ 	.word	0x05000015


	//   ....[73]....
        /*01bc*/ 	.word	0x05000015


	//   ....[74]....
        /*01c0*/ 	.word	0x05000015


	//   ....[75]....
        /*01c4*/ 	.word	0x05000015


	//   ....[76]....
        /*01c8*/ 	.word	0x05000015


	//   ....[77]....
        /*01cc*/ 	.word	0x05000015


	//   ....[78]....
        /*01d0*/ 	.word	0x05000015


	//   ....[79]....
        /*01d4*/ 	.word	0x05000015


	//   ....[80]....
        /*01d8*/ 	.word	0x05000015


	//   ....[81]....
        /*01dc*/ 	.word	0x05000015


	//   ....[82]....
        /*01e0*/ 	.word	0x05000015


	//   ....[83]....
        /*01e4*/ 	.word	0x05000015


	//   ....[84]....
        /*01e8*/ 	.word	0x05000015


	//   ....[85]....
        /*01ec*/ 	.word	0x05000015


	//   ....[86]....
        /*01f0*/ 	.word	0x05000015


	//   ....[87]....
        /*01f4*/ 	.word	0x05000015


	//   ....[88]....
        /*01f8*/ 	.word	0x05000015


	//   ....[89]....
        /*01fc*/ 	.word	0x05000015


	//   ....[90]....
        /*0200*/ 	.word	0x05000015


	//   ....[91]....
        /*0204*/ 	.word	0x05000015


	//   ....[92]....
        /*0208*/ 	.word	0x05000015


	//   ....[93]....
        /*020c*/ 	.word	0x05000015


	//   ....[94]....
        /*0210*/ 	.word	0x05000015


	//   ....[95]....
        /*0214*/ 	.word	0x05000015


	//----- nvinfo : EIATTR_COOP_GROUP_INSTR_OFFSETS
	.align		4
.L_150:
        /*0218*/ 	.byte	0x04, 0x28
        /*021a*/ 	.short	(.L_152 - .L_151)


	//   ....[0]....
.L_151:
        /*021c*/ 	.word	0x00000510


	//   ....[1]....
        /*0220*/ 	.word	0x000006d0


	//   ....[2]....
        /*0224*/ 	.word	0x000006f0


	//   ....[3]....
        /*0228*/ 	.word	0x00000710


	//   ....[4]....
        /*022c*/ 	.word	0x00000730


	//   ....[5]....
        /*0230*/ 	.word	0x00000750


	//   ....[6]....
        /*0234*/ 	.word	0x00000b40


	//   ....[7]....
        /*0238*/ 	.word	0x00000b60


	//   ....[8]....
        /*023c*/ 	.word	0x00000b80


	//   ....[9]....
        /*0240*/ 	.word	0x00000ba0


	//   ....[10]....
        /*0244*/ 	.word	0x00000bc0


	//   ....[11]....
        /*0248*/ 	.word	0x00000f70


	//   ....[12]....
        /*024c*/ 	.word	0x00001140


	//   ....[13]....
        /*0250*/ 	.word	0x000011a0


	//   ....[14]....
        /*0254*/ 	.word	0x00001240


	//   ....[15]....
        /*0258*/ 	.word	0x000012b0


	//   ....[16]....
        /*025c*/ 	.word	0x00001300


	//   ....[17]....
        /*0260*/ 	.word	0x00001340


	//   ....[18]....
        /*0264*/ 	.word	0x00001380


	//   ....[19]....
        /*0268*/ 	.word	0x00001390


	//   ....[20]....
        /*026c*/ 	.word	0x00001470


	//   ....[21]....
        /*0270*/ 	.word	0x00001640


	//   ....[22]....
        /*0274*/ 	.word	0x00001690


	//   ....[23]....
        /*0278*/ 	.word	0x000016f0


	//   ....[24]....
        /*027c*/ 	.word	0x00001750


	//   ....[25]....
        /*0280*/ 	.word	0x00001790


	//   ....[26]....
        /*0284*/ 	.word	0x000017d0


	//   ....[27]....
        /*0288*/ 	.word	0x00001810


	//   ....[28]....
        /*028c*/ 	.word	0x00001820


	//   ....[29]....
        /*0290*/ 	.word	0x00001cd0


	//   ....[30]....
        /*0294*/ 	.word	0x000027b0


	//   ....[31]....
        /*0298*/ 	.word	0x00002970


	//   ....[32]....
        /*029c*/ 	.word	0x00002990


	//   ....[33]....
        /*02a0*/ 	.word	0x000029b0


	//   ....[34]....
        /*02a4*/ 	.word	0x000029d0


	//   ....[35]....
        /*02a8*/ 	.word	0x000029f0


	//   ....[36]....
        /*02ac*/ 	.word	0x00002d70


	//   ....[37]....
        /*02b0*/ 	.word	0x00002d90


	//   ....[38]....
        /*02b4*/ 	.word	0x00002db0


	//   ....[39]....
        /*02b8*/ 	.word	0x00002dd0


	//   ....[40]....
        /*02bc*/ 	.word	0x00002df0


	//   ....[41]....
        /*02c0*/ 	.word	0x000031a0


	//   ....[42]....
        /*02c4*/ 	.word	0x00003370


	//   ....[43]....
        /*02c8*/ 	.word	0x000033d0


	//   ....[44]....
        /*02cc*/ 	.word	0x00003440


	//   ....[45]....
        /*02d0*/ 	.word	0x000034b0


	//   ....[46]....
        /*02d4*/ 	.word	0x00003500


	//   ....[47]....
        /*02d8*/ 	.word	0x00003550


	//   ....[48]....
        /*02dc*/ 	.word	0x000035b0


	//   ....[49]....
        /*02e0*/ 	.word	0x000035c0


	//   ....[50]....
        /*02e4*/ 	.word	0x00003680


	//   ....[51]....
        /*02e8*/ 	.word	0x00003850


	//   ....[52]....
        /*02ec*/ 	.word	0x000038a0


	//   ....[53]....
        /*02f0*/ 	.word	0x00003910


	//   ....[54]....
        /*02f4*/ 	.word	0x00003970


	//   ....[55]....
        /*02f8*/ 	.word	0x000039c0


	//   ....[56]....
        /*02fc*/ 	.word	0x00003a20


	//   ....[57]....
        /*0300*/ 	.word	0x00003a60


	//   ....[58]....
        /*0304*/ 	.word	0x00003a70


	//   ....[59]....
        /*0308*/ 	.word	0x00003ee0


	//   ....[60]....
        /*030c*/ 	.word	0x00004560


	//   ....[61]....
        /*0310*/ 	.word	0x000045e0


	//   ....[62]....
        /*0314*/ 	.word	0x00004670


	//   ....[63]....
        /*0318*/ 	.word	0x00004760


	//   ....[64]....
        /*031c*/ 	.word	0x00004800


	//   ....[65]....
        /*0320*/ 	.word	0x00004880


	//   ....[66]....
        /*0324*/ 	.word	0x00004910


	//   ....[67]....
        /*0328*/ 	.word	0x00004990


	//   ....[68]....
        /*032c*/ 	.word	0x000049c0


	//   ....[69]....
        /*0330*/ 	.word	0x00004a70


	//   ....[70]....
        /*0334*/ 	.word	0x00004af0


	//   ....[71]....
        /*0338*/ 	.word	0x00004b70


	//   ....[72]....
        /*033c*/ 	.word	0x00004c30


	//   ....[73]....
        /*0340*/ 	.word	0x00004cc0


	//   ....[74]....
        /*0344*/ 	.word	0x00004d40


	//   ....[75]....
        /*0348*/ 	.word	0x00004dc0


	//   ....[76]....
        /*034c*/ 	.word	0x00004e40


	//   ....[77]....
        /*0350*/ 	.word	0x00004ea0


	//   ....[78]....
        /*0354*/ 	.word	0x00004f10


	//   ....[79]....
        /*0358*/ 	.word	0x00004f90


	//   ....[80]....
        /*035c*/ 	.word	0x00005020


	//   ....[81]....
        /*0360*/ 	.word	0x000050d0


	//   ....[82]....
        /*0364*/ 	.word	0x00005180


	//   ....[83]....
        /*0368*/ 	.word	0x00005210


	//   ....[84]....
        /*036c*/ 	.word	0x000052a0


	//   ....[85]....
        /*0370*/ 	.word	0x00005340


	//   ....[86]....
        /*0374*/ 	.word	0x00005370


	//   ....[87]....
        /*0378*/ 	.word	0x00005420


	//   ....[88]....
        /*037c*/ 	.word	0x000054a0


	//   ....[89]....
        /*0380*/ 	.word	0x00005520


	//   ....[90]....
        /*0384*/ 	.word	0x000055e0


	//   ....[91]....
        /*0388*/ 	.word	0x00005690


	//   ....[92]....
        /*038c*/ 	.word	0x00005720


	//   ....[93]....
        /*0390*/ 	.word	0x000057a0


	//   ....[94]....
        /*0394*/ 	.word	0x00005830


	//   ....[95]....
        /*0398*/ 	.word	0x00005890


	//----- nvinfo : EIATTR_VRC_CTA_INIT_COUNT
	.align		4
.L_152:
        /*039c*/ 	.byte	0x02, 0x4a
	.zero		1
	.zero		1


	//----- nvinfo : EIATTR_EXIT_INSTR_OFFSETS
	.align		4
        /*03a0*/ 	.byte	0x04, 0x1c
        /*03a2*/ 	.short	(.L_154 - .L_153)


	//   ....[0]....
.L_153:
        /*03a4*/ 	.word	0x00001fa0


	//   ....[1]....
        /*03a8*/ 	.word	0x00001fc0


	//   ....[2]....
        /*03ac*/ 	.word	0x000044f0


	//   ....[3]....
        /*03b0*/ 	.word	0x00004510


	//----- nvinfo : EIATTR_MAX_THREADS
	.align		4
.L_154:
        /*03b4*/ 	.byte	0x04, 0x05
        /*03b6*/ 	.short	(.L_156 - .L_155)
.L_155:
        /*03b8*/ 	.word	0x00000180
        /*03bc*/ 	.word	0x00000001
        /*03c0*/ 	.word	0x00000001


	//----- nvinfo : EIATTR_CRS_STACK_SIZE
	.align		4
.L_156:
        /*03c4*/ 	.byte	0x04, 0x1e
        /*03c6*/ 	.short	(.L_158 - .L_157)
.L_157:
        /*03c8*/ 	.word	0x00000000


	//----- nvinfo : EIATTR_CBANK_PARAM_SIZE
	.align		4
.L_158:
        /*03cc*/ 	.byte	0x03, 0x19
        /*03ce*/ 	.short	0x0034


	//----- nvinfo : EIATTR_PARAM_CBANK
	.align		4
        /*03d0*/ 	.byte	0x04, 0x0a
        /*03d2*/ 	.short	(.L_160 - .L_159)
	.align		4
.L_159:
        /*03d4*/ 	.word	index@(.nv.constant0._ZN3cub18CUB_300001_SM_10006detail4scan16DeviceScanKernelINS2_10policy_hubIiiijN4cuda3std3__44plusIvEEE10Policy1000EN6thrust24THRUST_300001_SM_1000_NS10device_ptrIiEESF_NS0_13ScanTileStateIiLb1EEES9_NS1_10InputValueIiPiEEjiLb0EiEEvT0_T1_T2_iT3_T4_T5_)
        /*03d8*/ 	.short	0x0380
        /*03da*/ 	.short	0x0034


	//----- nvinfo : EIATTR_SW_WAR
	.align		4
.L_160:
        /*03dc*/ 	.byte	0x04, 0x36
        /*03de*/ 	.short	(.L_162 - .L_161)
.L_161:
        /*03e0*/ 	.word	0x00000008
.L_162:


//--------------------- .nv.info._ZN3cub18CUB_300001_SM_10006detail4scan20DeviceScanInitKernelINS0_13ScanTileStateIiLb1EEEEEvT_i --------------------------
	.section	.nv.info._ZN3cub18CUB_300001_SM_10006detail4scan20DeviceScanInitKernelINS0_13ScanTileStateIiLb1EEEEEvT_i,"",@"SHT_CUDA_INFO"
	.sectionflags	@""
	.align	4


	//----- nvinfo : EIATTR_CUDA_API_VERSION
	.align		4
        /*0000*/ 	.byte	0x04, 0x37
        /*0002*/ 	.short	(.L_164 - .L_163)
.L_163:
        /*0004*/ 	.word	0x00000082


	//----- nvinfo : EIATTR_KPARAM_INFO
	.align		4
.L_164:
        /*0008*/ 	.byte	0x04, 0x17
        /*000a*/ 	.short	(.L_166 - .L_165)
.L_165:
        /*000c*/ 	.word	0x00000000
        /*0010*/ 	.short	0x0001
        /*0012*/ 	.short	0x0008
        /*0014*/ 	.byte	0x00, 0xf0, 0x11, 0x00


	//----- nvinfo : EIATTR_KPARAM_INFO
	.align		4
.L_166:
        /*0018*/ 	.byte	0x04, 0x17
        /*001a*/ 	.short	(.L_168 - .L_167)
.L_167:
        /*001c*/ 	.word	0x00000000
        /*0020*/ 	.short	0x0000
        /*0022*/ 	.short	0x0000
        /*0024*/ 	.byte	0x00, 0xf0, 0x21, 0x00


	//----- nvinfo : EIATTR_SPARSE_MMA_MASK
	.align		4
.L_168:
        /*0028*/ 	.byte	0x03, 0x50
        /*002a*/ 	.short	0x0000


	//----- nvinfo : EIATTR_MAXREG_COUNT
	.align		4
        /*002c*/ 	.byte	0x03, 0x1b
        /*002e*/ 	.short	0x00ff


	//----- nvinfo : EIATTR_MERCURY_ISA_VERSION
	.align		4
        /*0030*/ 	.byte	0x03, 0x5f
        /*0032*/ 	.short	0x0101


	//----- nvinfo : EIATTR_VRC_CTA_INIT_COUNT
	.align		4
        /*0034*/ 	.byte	0x02, 0x4a
	.zero		1
	.zero		1


	//----- nvinfo : EIATTR_EXIT_INSTR_OFFSETS
	.align		4
        /*0038*/ 	.byte	0x04, 0x1c
        /*003a*/ 	.short	(.L_170 - .L_169)


	//   ....[0]....
.L_169:
        /*003c*/ 	.word	0x000000f0


	//   ....[1]....
        /*0040*/ 	.word	0x00000130


	//----- nvinfo : EIATTR_CBANK_PARAM_SIZE
	.align		4
.L_170:
        /*0044*/ 	.byte	0x03, 0x19
        /*0046*/ 	.short	0x000c


	//----- nvinfo : EIATTR_PARAM_CBANK
	.align		4
        /*0048*/ 	.byte	0x04, 0x0a
        /*004a*/ 	.short	(.L_172 - .L_171)
	.align		4
.L_171:
        /*004c*/ 	.word	index@(.nv.constant0._ZN3cub18CUB_300001_SM_10006detail4scan20DeviceScanInitKernelINS0_13ScanTileStateIiLb1EEEEEvT_i)
        /*0050*/ 	.short	0x0380
        /*0052*/ 	.short	0x000c


	//----- nvinfo : EIATTR_SW_WAR
	.align		4
.L_172:
        /*0054*/ 	.byte	0x04, 0x36
        /*0056*/ 	.short	(.L_174 - .L_173)
.L_173:
        /*0058*/ 	.word	0x00000008
.L_174:


//--------------------- .nv.info._ZN3cub18CUB_300001_SM_10006detail11EmptyKernelIvEEvv --------------------------
	.section	.nv.info._ZN3cub18CUB_300001_SM_10006detail11EmptyKernelIvEEvv,"",@"SHT_CUDA_INFO"
	.sectionflags	@""
	.align	4


	//----- nvinfo : EIATTR_CUDA_API_VERSION
	.align		4
        /*0000*/ 	.byte	0x04, 0x37
        /*0002*/ 	.short	(.L_176 - .L_175)
.L_175:
        /*0004*/ 	.word	0x00000082


	//----- nvinfo : EIATTR_SPARSE_MMA_MASK
	.align		4
.L_176:
        /*0008*/ 	.byte	0x03, 0x50
        /*000a*/ 	.short	0x0000


	//----- nvinfo : EIATTR_MAXREG_COUNT
	.align		4
        /*000c*/ 	.byte	0x03, 0x1b
        /*000e*/ 	.short	0x00ff


	//----- nvinfo : EIATTR_MERCURY_ISA_VERSION
	.align		4
        /*0010*/ 	.byte	0x03, 0x5f
        /*0012*/ 	.short	0x0101


	//----- nvinfo : EIATTR_VRC_CTA_INIT_COUNT
	.align		4
        /*0014*/ 	.byte	0x02, 0x4a
	.zero		1
	.zero		1


	//----- nvinfo : EIATTR_EXIT_INSTR_OFFSETS
	.align		4
        /*0018*/ 	.byte	0x04, 0x1c
        /*001a*/ 	.short	(.L_178 - .L_177)


	//   ....[0]....
.L_177:
        /*001c*/ 	.word	0x00000010


	//----- nvinfo : EIATTR_SW_WAR
	.align		4
.L_178:
        /*0020*/ 	.byte	0x04, 0x36
        /*0022*/ 	.short	(.L_180 - .L_179)
.L_179:
        /*0024*/ 	.word	0x00000008
.L_180:


//--------------------- .nv.info._Z29_cu_breadth_first_search_kerniPiS_S_S_S_ --------------------------
	.section	.nv.info._Z29_cu_breadth_first_search_kerniPiS_S_S_S_,"",@"SHT_CUDA_INFO"
	.sectionflags	@""
	.align	4


	//----- nvinfo : EIATTR_CUDA_API_VERSION
	.align		4
        /*0000*/ 	.byte	0x04, 0x37
        /*0002*/ 	.short	(.L_182 - .L_181)
.L_181:
        /*0004*/ 	.word	0x00000082


	//----- nvinfo : EIATTR_KPARAM_INFO
	.align		4
.L_182:
        /*0008*/ 	.byte	0x04, 0x17
        /*000a*/ 	.short	(.L_184 - .L_183)
.L_183:
        /*000c*/ 	.word	0x00000000
        /*0010*/ 	.short	0x0005
        /*0012*/ 	.short	0x0028
        /*0014*/ 	.byte	0x00, 0xf5, 0x21, 0x00


	//----- nvinfo : EIATTR_KPARAM_INFO
	.align		4
.L_184:
        /*0018*/ 	.byte	0x04, 0x17
        /*001a*/ 	.short	(.L_186 - .L_185)
.L_185:
        /*001c*/ 	.word	0x00000000
        /*0020*/ 	.short	0x0004
        /*0022*/ 	.short	0x0020
        /*0024*/ 	.byte	0x00, 0xf5, 0x21, 0x00


	//----- nvinfo : EIATTR_KPARAM_INFO
	.align		4
.L_186:
        /*0028*/ 	.byte	0x04, 0x17
        /*002a*/ 	.short	(.L_188 - .L_187)
.L_187:
        /*002c*/ 	.word	0x00000000
        /*0030*/ 	.short	0x0003
        /*0032*/ 	.short	0x0018
        /*0034*/ 	.byte	0x00, 0xf5, 0x21, 0x00


	//----- nvinfo : EIATTR_KPARAM_INFO
	.align		4
.L_188:
        /*0038*/ 	.byte	0x04, 0x17
        /*003a*/ 	.short	(.L_190 - .L_189)
.L_189:
        /*003c*/ 	.word	0x00000000
        /*0040*/ 	.short	0x0002
        /*0042*/ 	.short	0x0010
        /*0044*/ 	.byte	0x00, 0xf5, 0x21, 0x00


	//----- nvinfo : EIATTR_KPARAM_INFO
	.align		4
.L_190:
        /*0048*/ 	.byte	0x04, 0x17
        /*004a*/ 	.short	(.L_192 - .L_191)
.L_191:
        /*004c*/ 	.word	0x00000000
        /*0050*/ 	.short	0x0001
        /*0052*/ 	.short	0x0008
        /*0054*/ 	.byte	0x00, 0xf5, 0x21, 0x00


	//----- nvinfo : EIATTR_KPARAM_INFO
	.align		4
.L_192:
        /*0058*/ 	.byte	0x04, 0x17
        /*005a*/ 	.short	(.L_194 - .L_193)
.L_193:
        /*005c*/ 	.word	0x00000000
        /*0060*/ 	.short	0x0000
        /*0062*/ 	.short	0x0000
        /*0064*/ 	.byte	0x00, 0xf0, 0x11, 0x00


	//----- nvinfo : EIATTR_SPARSE_MMA_MASK
	.align		4
.L_194:
        /*0068*/ 	.byte	0x03, 0x50
        /*006a*/ 	.short	0x0000


	//----- nvinfo : EIATTR_MAXREG_COUNT
	.align		4
        /*006c*/ 	.byte	0x03, 0x1b
        /*006e*/ 	.short	0x00ff


	//----- nvinfo : EIATTR_MERCURY_ISA_VERSION
	.align		4
        /*0070*/ 	.byte	0x03, 0x5f
        /*0072*/ 	.short	0x0101


	//----- nvinfo : EIATTR_VRC_CTA_INIT_COUNT
	.align		4
        /*0074*/ 	.byte	0x02, 0x4a
	.zero		1
	.zero		1


	//----- nvinfo : EIATTR_EXIT_INSTR_OFFSETS
	.align		4
        /*0078*/ 	.byte	0x04, 0x1c
        /*007a*/ 	.short	(.L_196 - .L_195)


	//   ....[0]....
.L_195:
        /*007c*/ 	.word	0x00000070


	//   ....[1]....
        /*0080*/ 	.word	0x000000d0


	//   ....[2]....
        /*0084*/ 	.word	0x00000190


	//   ....[3]....
        /*0088*/ 	.word	0x00000340


	//   ....[4]....
        /*008c*/ 	.word	0x000005f0


	//----- nvinfo : EIATTR_CRS_STACK_SIZE
	.align		4
.L_196:
        /*0090*/ 	.byte	0x04, 0x1e
        /*0092*/ 	.short	(.L_198 - .L_197)
.L_197:
        /*0094*/ 	.word	0x00000000


	//----- nvinfo : EIATTR_CBANK_PARAM_SIZE
	.align		4
.L_198:
        /*0098*/ 	.byte	0x03, 0x19
        /*009a*/ 	.short	0x0030


	//----- nvinfo : EIATTR_PARAM_CBANK
	.align		4
        /*009c*/ 	.byte	0x04, 0x0a
        /*009e*/ 	.short	(.L_200 - .L_199)
	.align		4
.L_199:
        /*00a0*/ 	.word	index@(.nv.constant0._Z29_cu_breadth_first_search_kerniPiS_S_S_S_)
        /*00a4*/ 	.short	0x0380
        /*00a6*/ 	.short	0x0030


	//----- nvinfo : EIATTR_SW_WAR
	.align		4
.L_200:
        /*00a8*/ 	.byte	0x04, 0x36
        /*00aa*/ 	.short	(.L_202 - .L_201)
.L_201:
        /*00ac*/ 	.word	0x00000008
.L_202:


//--------------------- .nv.info._Z21_cu_asmadjlist_cosineiifPfPiS0_ --------------------------
	.section	.nv.info._Z21_cu_asmadjlist_cosineiifPfPiS0_,"",@"SHT_CUDA_INFO"
	.sectionflags	@""
	.align	4


	//----- nvinfo : EIATTR_CUDA_API_VERSION
	.align		4
        /*0000*/ 	.byte	0x04, 0x37
        /*0002*/ 	.short	(.L_204 - .L_203)
.L_203:
        /*0004*/ 	.word	0x00000082


	//----- nvinfo : EIATTR_KPARAM_INFO
	.align		4
.L_204:
        /*0008*/ 	.byte	0x04, 0x17
        /*000a*/ 	.short	(.L_206 - .L_205)
.L_205:
        /*000c*/ 	.word	0x00000000
        /*0010*/ 	.short	0x0005
        /*0012*/ 	.short	0x0020
        /*0014*/ 	.byte	0x00, 0xf5, 0x21, 0x00


	//----- nvinfo : EIATTR_KPARAM_INFO
	.align		4
.L_206:
        /*0018*/ 	.byte	0x04, 0x17
        /*001a*/ 	.short	(.L_208 - .L_207)
.L_207:
        /*001c*/ 	.word	0x00000000
        /*0020*/ 	.short	0x0004
        /*0022*/ 	.short	0x0018
        /*0024*/ 	.byte	0x00, 0xf5, 0x21, 0x00


	//----- nvinfo : EIATTR_KPARAM_INFO
	.align		4
.L_208:
        /*0028*/ 	.byte	0x04, 0x17
        /*002a*/ 	.short	(.L_210 - .L_209)
.L_209:
        /*002c*/ 	.word	0x00000000
        /*0030*/ 	.short	0x0003
        /*0032*/ 	.short	0x0010
        /*0034*/ 	.byte	0x00, 0xf5, 0x21, 0x00


	//----- nvinfo : EIATTR_KPARAM_INFO
	.align		4
.L_210:
        /*0038*/ 	.byte	0x04, 0x17
        /*003a*/ 	.short	(.L_212 - .L_211)
.L_211:
        /*003c*/ 	.word	0x00000000
        /*0040*/ 	.short	0x0002
        /*0042*/ 	.short	0x0008
        /*0044*/ 	.byte	0x00, 0xf0, 0x11, 0x00


	//----- nvinfo : EIATTR_KPARAM_INFO
	.align		4
.L_212:
        /*0048*/ 	.byte	0x04, 0x17
        /*004a*/ 	.short	(.L_214 - .L_213)
.L_213:
        /*004c*/ 	.word	0x00000000
        /*0050*/ 	.short	0x0001
        /*0052*/ 	.short	0x0004
        /*0054*/ 	.byte	0x00, 0xf0, 0x11, 0x00


	//----- nvinfo : EIATTR_KPARAM_INFO
	.align		4
.L_214:
        /*0058*/ 	.byte	0x04, 0x17
        /*005a*/ 	.short	(.L_216 - .L_215)
.L_215:
        /*005c*/ 	.word	0x00000000
        /*0060*/ 	.short	0x0000
        /*0062*/ 	.short	0x0000
        /*0064*/ 	.byte	0x00, 0xf0, 0x11, 0x00


	//----- nvinfo : EIATTR_SPARSE_MMA_MASK
	.align		4
.L_216:
        /*0068*/ 	.byte	0x03, 0x50
        /*006a*/ 	.short	0x0000


	//----- nvinfo : EIATTR_MAXREG_COUNT
	.align		4
        /*006c*/ 	.byte	0x03, 0x1b
        /*006e*/ 	.short	0x00ff


	//----- nvinfo : EIATTR_MERCURY_ISA_VERSION
	.align		4
        /*0070*/ 	.byte	0x03, 0x5f
        /*0072*/ 	.short	0x0101


	//----- nvinfo : EIATTR_VRC_CTA_INIT_COUNT
	.align		4
        /*0074*/ 	.byte	0x02, 0x4a
	.zero		1
	.zero		1


	//----- nvinfo : EIATTR_EXIT_INSTR_OFFSETS
	.align		4
        /*0078*/ 	.byte	0x04, 0x1c
        /*007a*/ 	.short	(.L_218 - .L_217)


	//   ....[0]....
.L_217:
        /*007c*/ 	.word	0x00000070


	//   ....[1]....
        /*0080*/ 	.word	0x00000090


	//   ....[2]....
        /*0084*/ 	.word	0x00000c70


	//   ....[3]....
        /*0088*/ 	.word	0x00001000


	//   ....[4]....
        /*008c*/ 	.word	0x000011d0


	//   ....[5]....
        /*0090*/ 	.word	0x00001310


	//   ....[6]....
        /*0094*/ 	.word	0x00001350


	//----- nvinfo : EIATTR_CBANK_PARAM_SIZE
	.align		4
.L_218:
        /*0098*/ 	.byte	0x03, 0x19
        /*009a*/ 	.short	0x0028


	//----- nvinfo : EIATTR_PARAM_CBANK
	.align		4
        /*009c*/ 	.byte	0x04, 0x0a
        /*009e*/ 	.short	(.L_220 - .L_219)
	.align		4
.L_219:
        /*00a0*/ 	.word	index@(.nv.constant0._Z21_cu_asmadjlist_cosineiifPfPiS0_)
        /*00a4*/ 	.short	0x0380
        /*00a6*/ 	.short	0x0028


	//----- nvinfo : EIATTR_SW_WAR
	.align		4
.L_220:
        /*00a8*/ 	.byte	0x04, 0x36
        /*00aa*/ 	.short	(.L_222 - .L_221)
.L_221:
        /*00ac*/ 	.word	0x00000008
.L_222:


//--------------------- .nv.info._Z14_cu_asmadjlistiifPfPiS0_ --------------------------
	.section	.nv.info._Z14_cu_asmadjlistiifPfPiS0_,"",@"SHT_CUDA_INFO"
	.sectionflags	@""
	.align	4


	//----- nvinfo : EIATTR_CUDA_API_VERSION
	.align		4
        /*0000*/ 	.byte	0x04, 0x37
        /*0002*/ 	.short	(.L_224 - .L_223)
.L_223:
        /*0004*/ 	.word	0x00000082


	//----- nvinfo : EIATTR_KPARAM_INFO
	.align		4
.L_224:
        /*0008*/ 	.byte	0x04, 0x17
        /*000a*/ 	.short	(.L_226 - .L_225)
.L_225:
        /*000c*/ 	.word	0x00000000
        /*0010*/ 	.short	0x0005
        /*0012*/ 	.short	0x0020
        /*0014*/ 	.byte	0x00, 0xf5, 0x21, 0x00


	//----- nvinfo : EIATTR_KPARAM_INFO
	.align		4
.L_226:
        /*0018*/ 	.byte	0x04, 0x17
        /*001a*/ 	.short	(.L_228 - .L_227)
.L_227:
        /*001c*/ 	.word	0x00000000
        /*0020*/ 	.short	0x0004
        /*0022*/ 	.short	0x0018
        /*0024*/ 	.byte	0x00, 0xf5, 0x21, 0x00


	//----- nvinfo : EIATTR_KPARAM_INFO
	.align		4
.L_228:
        /*0028*/ 	.byte	0x04, 0x17
        /*002a*/ 	.short	(.L_230 - .L_229)
.L_229:
        /*002c*/ 	.word	0x00000000
        /*0030*/ 	.short	0x0003
        /*0032*/ 	.short	0x0010
        /*0034*/ 	.byte	0x00, 0xf5, 0x21, 0x00


	//----- nvinfo : EIATTR_KPARAM_INFO
	.align		4
.L_230:
        /*0038*/ 	.byte	0x04, 0x17
        /*003a*/ 	.short	(.L_232 - .L_231)
.L_231:
        /*003c*/ 	.word	0x00000000
        /*0040*/ 	.short	0x0002
        /*0042*/ 	.short	0x0008
        /*0044*/ 	.byte	0x00, 0xf0, 0x11, 0x00


	//----- nvinfo : EIATTR_KPARAM_INFO
	.align		4
.L_232:
        /*0048*/ 	.byte	0x04, 0x17
        /*004a*/ 	.short	(.L_234 - .L_233)
.L_233:
        /*004c*/ 	.word	0x00000000
        /*0050*/ 	.short	0x0001
        /*0052*/ 	.short	0x0004
        /*0054*/ 	.byte	0x00, 0xf0, 0x11, 0x00


	//----- nvinfo : EIATTR_KPARAM_INFO
	.align		4
.L_234:
        /*0058*/ 	.byte	0x04, 0x17
        /*005a*/ 	.short	(.L_236 - .L_235)
.L_235:
        /*005c*/ 	.word	0x00000000
        /*0060*/ 	.short	0x0000
        /*0062*/ 	.short	0x0000
        /*0064*/ 	.byte	0x00, 0xf0, 0x11, 0x00


	//----- nvinfo : EIATTR_SPARSE_MMA_MASK
	.align		4
.L_236:
        /*0068*/ 	.byte	0x03, 0x50
        /*006a*/ 	.short	0x0000


	//----- nvinfo : EIATTR_MAXREG_COUNT
	.align		4
        /*006c*/ 	.byte	0x03, 0x1b
        /*006e*/ 	.short	0x00ff


	//----- nvinfo : EIATTR_MERCURY_ISA_VERSION
	.align		4
        /*0070*/ 	.byte	0x03, 0x5f
        /*0072*/ 	.short	0x0101


	//----- nvinfo : EIATTR_VRC_CTA_INIT_COUNT
	.align		4
        /*0074*/ 	.byte	0x02, 0x4a
	.zero		1
	.zero		1


	//----- nvinfo : EIATTR_EXIT_INSTR_OFFSETS
	.align		4
        /*0078*/ 	.byte	0x04, 0x1c
        /*007a*/ 	.short	(.L_238 - .L_237)


	//   ....[0]....
.L_237:
        /*007c*/ 	.word	0x00000070


	//   ....[1]....
        /*0080*/ 	.word	0x00000090


	//   ....[2]....
        /*0084*/ 	.word	0x00000a30


	//   ....[3]....
        /*0088*/ 	.word	0x00000dc0


	//   ....[4]....
        /*008c*/ 	.word	0x00000f90


	//   ....[5]....
        /*0090*/ 	.word	0x000010d0


	//   ....[6]....
        /*0094*/ 	.word	0x00001110


	//----- nvinfo : EIATTR_CRS_STACK_SIZE
	.align		4
.L_238:
        /*0098*/ 	.byte	0x04, 0x1e
        /*009a*/ 	.short	(.L_240 - .L_239)
.L_239:
        /*009c*/ 	.word	0x00000000


	//----- nvinfo : EIATTR_CBANK_PARAM_SIZE
	.align		4
.L_240:
        /*00a0*/ 	.byte	0x03, 0x19
        /*00a2*/ 	.short	0x0028


	//----- nvinfo : EIATTR_PARAM_CBANK
	.align		4
        /*00a4*/ 	.byte	0x04, 0x0a
        /*00a6*/ 	.short	(.L_242 - .L_241)
	.align		4
.L_241:
        /*00a8*/ 	.word	index@(.nv.constant0._Z14_cu_asmadjlistiifPfPiS0_)
        /*00ac*/ 	.short	0x0380
        /*00ae*/ 	.short	0x0028


	//----- nvinfo : EIATTR_SW_WAR
	.align		4
.L_242:
        /*00b0*/ 	.byte	0x04, 0x36
        /*00b2*/ 	.short	(.L_244 - .L_243)
.L_243:
        /*00b4*/ 	.word	0x00000008
.L_244:


//--------------------- .nv.info._Z21_cu_vertdegree_cosineiifPfPi --------------------------
	.section	.nv.info._Z21_cu_vertdegree_cosineiifPfPi,"",@"SHT_CUDA_INFO"
	.sectionflags	@""
	.align	4


	//----- nvinfo : EIATTR_CUDA_API_VERSION
	.align		4
        /*0000*/ 	.byte	0x04, 0x37
        /*0002*/ 	.short	(.L_246 - .L_245)
.L_245:
        /*0004*/ 	.word	0x00000082


	//----- nvinfo : EIATTR_KPARAM_INFO
	.align		4
.L_246:
        /*0008*/ 	.byte	0x04, 0x17
        /*000a*/ 	.short	(.L_248 - .L_247)
.L_247:
        /*000c*/ 	.word	0x00000000
        /*0010*/ 	.short	0x0004
        /*0012*/ 	.short	0x0018
        /*0014*/ 	.byte	0x00, 0xf5, 0x21, 0x00


	//----- nvinfo : EIATTR_KPARAM_INFO
	.align		4
.L_248:
        /*0018*/ 	.byte	0x04, 0x17
        /*001a*/ 	.short	(.L_250 - .L_249)
.L_249:
        /*001c*/ 	.word	0x00000000
        /*0020*/ 	.short	0x0003
        /*0022*/ 	.short	0x0010
        /*0024*/ 	.byte	0x00, 0xf5, 0x21, 0x00


	//----- nvinfo : EIATTR_KPARAM_INFO
	.align		4
.L_250:
        /*0028*/ 	.byte	0x04, 0x17
        /*002a*/ 	.short	(.L_252 - .L_251)
.L_251:
        /*002c*/ 	.word	0x00000000
        /*0030*/ 	.short	0x0002
        /*0032*/ 	.short	0x0008
        /*0034*/ 	.byte	0x00, 0xf0, 0x11, 0x00


	//----- nvinfo : EIATTR_KPARAM_INFO
	.align		4
.L_252:
        /*0038*/ 	.byte	0x04, 0x17
        /*003a*/ 	.short	(.L_254 - .L_253)
.L_253:
        /*003c*/ 	.word	0x00000000
        /*0040*/ 	.short	0x0001
        /*0042*/ 	.short	0x0004
        /*0044*/ 	.byte	0x00, 0xf0, 0x11, 0x00


	//----- nvinfo : EIATTR_KPARAM_INFO
	.align		4
.L_254:
        /*0048*/ 	.byte	0x04, 0x17
        /*004a*/ 	.short	(.L_256 - .L_255)
.L_255:
        /*004c*/ 	.word	0x00000000
        /*0050*/ 	.short	0x0000
        /*0052*/ 	.short	0x0000
        /*0054*/ 	.byte	0x00, 0xf0, 0x11, 0x00


	//----- nvinfo : EIATTR_SPARSE_MMA_MASK
	.align		4
.L_256:
        /*0058*/ 	.byte	0x03, 0x50
        /*005a*/ 	.short	0x0000


	//----- nvinfo : EIATTR_MAXREG_COUNT
	.align		4
        /*005c*/ 	.byte	0x03, 0x1b
        /*005e*/ 	.short	0x00ff


	//----- nvinfo : EIATTR_MERCURY_ISA_VERSION
	.align		4
        /*0060*/ 	.byte	0x03, 0x5f
        /*0062*/ 	.short	0x0101


	//----- nvinfo : EIATTR_VRC_CTA_INIT_COUNT
	.align		4
        /*0064*/ 	.byte	0x02, 0x4a
	.zero		1
	.zero		1


	//----- nvinfo : EIATTR_EXIT_INSTR_OFFSETS
	.align		4
        /*0068*/ 	.byte	0x04, 0x1c
        /*006a*/ 	.short	(.L_258 - .L_257)


	//   ....[0]....
.L_257:
        /*006c*/ 	.word	0x00000070


	//   ....[1]....
        /*0070*/ 	.word	0x000000d0


	//   ....[2]....
        /*0074*/ 	.word	0x00000c40


	//   ....[3]....
        /*0078*/ 	.word	0x00000d70


	//   ....[4]....
        /*007c*/ 	.word	0x00000e30


	//   ....[5]....
        /*0080*/ 	.word	0x00000ee0


	//   ....[6]....
        /*0084*/ 	.word	0x00000f70


	//----- nvinfo : EIATTR_CBANK_PARAM_SIZE
	.align		4
.L_258:
        /*0088*/ 	.byte	0x03, 0x19
        /*008a*/ 	.short	0x0020


	//----- nvinfo : EIATTR_PARAM_CBANK
	.align		4
        /*008c*/ 	.byte	0x04, 0x0a
        /*008e*/ 	.short	(.L_260 - .L_259)
	.align		4
.L_259:
        /*0090*/ 	.word	index@(.nv.constant0._Z21_cu_vertdegree_cosineiifPfPi)
        /*0094*/ 	.short	0x0380
        /*0096*/ 	.short	0x0020


	//----- nvinfo : EIATTR_SW_WAR
	.align		4
.L_260:
        /*0098*/ 	.byte	0x04, 0x36
        /*009a*/ 	.short	(.L_262 - .L_261)
.L_261:
        /*009c*/ 	.word	0x00000008
.L_262:


//--------------------- .nv.info._Z14_cu_vertdegreeiifPfPi --------------------------
	.section	.nv.info._Z14_cu_vertdegreeiifPfPi,"",@"SHT_CUDA_INFO"
	.sectionflags	@""
	.align	4


	//----- nvinfo : EIATTR_CUDA_API_VERSION
	.align		4
        /*0000*/ 	.byte	0x04, 0x37
        /*0002*/ 	.short	(.L_264 - .L_263)
.L_263:
        /*0004*/ 	.word	0x00000082


	//----- nvinfo : EIATTR_KPARAM_INFO
	.align		4
.L_264:
        /*0008*/ 	.byte	0x04, 0x17
        /*000a*/ 	.short	(.L_266 - .L_265)
.L_265:
        /*000c*/ 	.word	0x00000000
        /*0010*/ 	.short	0x0004
        /*0012*/ 	.short	0x0018
        /*0014*/ 	.byte	0x00, 0xf5, 0x21, 0x00


	//----- nvinfo : EIATTR_KPARAM_INFO
	.align		4
.L_266:
        /*0018*/ 	.byte	0x04, 0x17
        /*001a*/ 	.short	(.L_268 - .L_267)
.L_267:
        /*001c*/ 	.word	0x00000000
        /*0020*/ 	.short	0x0003
        /*0022*/ 	.short	0x0010
        /*0024*/ 	.byte	0x00, 0xf5, 0x21, 0x00


	//----- nvinfo : EIATTR_KPARAM_INFO
	.align		4
.L_268:
        /*0028*/ 	.byte	0x04, 0x17
        /*002a*/ 	.short	(.L_270 - .L_269)
.L_269:
        /*002c*/ 	.word	0x00000000
        /*0030*/ 	.short	0x0002
        /*0032*/ 	.short	0x0008
        /*0034*/ 	.byte	0x00, 0xf0, 0x11, 0x00


	//----- nvinfo : EIATTR_KPARAM_INFO
	.align		4
.L_270:
        /*0038*/ 	.byte	0x04, 0x17
        /*003a*/ 	.short	(.L_272 - .L_271)
.L_271:
        /*003c*/ 	.word	0x00000000
        /*0040*/ 	.short	0x0001
        /*0042*/ 	.short	0x0004
        /*0044*/ 	.byte	0x00, 0xf0, 0x11, 0x00


	//----- nvinfo : EIATTR_KPARAM_INFO
	.align		4
.L_272:
        /*0048*/ 	.byte	0x04, 0x17
        /*004a*/ 	.short	(.L_274 - .L_273)
.L_273:
        /*004c*/ 	.word	0x00000000
        /*0050*/ 	.short	0x0000
        /*0052*/ 	.short	0x0000
        /*0054*/ 	.byte	0x00, 0xf0, 0x11, 0x00


	//----- nvinfo : EIATTR_SPARSE_MMA_MASK
	.align		4
.L_274:
        /*0058*/ 	.byte	0x03, 0x50
        /*005a*/ 	.short	0x0000


	//----- nvinfo : EIATTR_MAXREG_COUNT
	.align		4
        /*005c*/ 	.byte	0x03, 0x1b
        /*005e*/ 	.short	0x00ff


	//----- nvinfo : EIATTR_MERCURY_ISA_VERSION
	.align		4
        /*0060*/ 	.byte	0x03, 0x5f
        /*0062*/ 	.short	0x0101


	//----- nvinfo : EIATTR_VRC_CTA_INIT_COUNT
	.align		4
        /*0064*/ 	.byte	0x02, 0x4a
	.zero		1
	.zero		1


	//----- nvinfo : EIATTR_EXIT_INSTR_OFFSETS
	.align		4
        /*0068*/ 	.byte	0x04, 0x1c
        /*006a*/ 	.short	(.L_276 - .L_275)


	//   ....[0]....
.L_275:
        /*006c*/ 	.word	0x00000070


	//   ....[1]....
        /*0070*/ 	.word	0x000000d0


	//   ....[2]....
        /*0074*/ 	.word	0x00000a00


	//   ....[3]....
        /*0078*/ 	.word	0x00000b30


	//   ....[4]....
        /*007c*/ 	.word	0x00000bf0


	//   ....[5]....
        /*0080*/ 	.word	0x00000ca0


	//   ....[6]....
        /*0084*/ 	.word	0x00000d30


	//----- nvinfo : EIATTR_CRS_STACK_SIZE
	.align		4
.L_276:
        /*0088*/ 	.byte	0x04, 0x1e
        /*008a*/ 	.short	(.L_278 - .L_277)
.L_277:
        /*008c*/ 	.word	0x00000000


	//----- nvinfo : EIATTR_CBANK_PARAM_SIZE
	.align		4
.L_278:
        /*0090*/ 	.byte	0x03, 0x19
        /*0092*/ 	.short	0x0020


	//----- nvinfo : EIATTR_PARAM_CBANK
	.align		4
        /*0094*/ 	.byte	0x04, 0x0a
        /*0096*/ 	.short	(.L_280 - .L_279)
	.align		4
.L_279:
        /*0098*/ 	.word	index@(.nv.constant0._Z14_cu_vertdegreeiifPfPi)
        /*009c*/ 	.short	0x0380
        /*009e*/ 	.short	0x0020


	//----- nvinfo : EIATTR_SW_WAR
	.align		4
.L_280:
        /*00a0*/ 	.byte	0x04, 0x36
        /*00a2*/ 	.short	(.L_282 - .L_281)
.L_281:
        /*00a4*/ 	.word	0x00000008
.L_282:


//--------------------- .nv.callgraph             --------------------------
	.section	.nv.callgraph,"",@"SHT_CUDA_CALLGRAPH"
	.align	4
	.sectionentsize	8
	.align		4
        /*0000*/ 	.word	0x00000000
	.align		4
        /*0004*/ 	.word	0xffffffff
	.align		4
        /*0008*/ 	.word	0x00000000
	.align		4
        /*000c*/ 	.word	0xfffffffe
	.align		4
        /*0010*/ 	.word	0x00000000
	.align		4
        /*0014*/ 	.word	0xfffffffd
	.align		4
        /*0018*/ 	.word	0x00000000
	.align		4
        /*001c*/ 	.word	0xfffffffc


//--------------------- .nv.constant4             --------------------------
	.section	.nv.constant4,"a",@progbits
	.align	8
	.align		8
.nv.constant4:
        /*0000*/ 	.dword	_ZN34_INTERNAL_0256a51e_4_k_cu_8019ca664cuda3std3__45__cpo5beginE
	.align		8
        /*0008*/ 	.dword	_ZN34_INTERNAL_0256a51e_4_k_cu_8019ca664cuda3std3__45__cpo3endE
	.align		8
        /*0010*/ 	.dword	_ZN34_INTERNAL_0256a51e_4_k_cu_8019ca664cuda3std3__45__cpo6cbeginE
	.align		8
        /*0018*/ 	.dword	_ZN34_INTERNAL_0256a51e_4_k_cu_8019ca664cuda3std3__45__cpo4cendE
	.align		8
        /*0020*/ 	.dword	_ZN34_INTERNAL_0256a51e_4_k_cu_8019ca664cuda3std3__45__cpo6rbeginE
	.align		8
        /*0028*/ 	.dword	_ZN34_INTERNAL_0256a51e_4_k_cu_8019ca664cuda3std3__45__cpo4rendE
	.align		8
        /*0030*/ 	.dword	_ZN34_INTERNAL_0256a51e_4_k_cu_8019ca664cuda3std3__45__cpo7crbeginE
	.align		8
        /*0038*/ 	.dword	_ZN34_INTERNAL_0256a51e_4_k_cu_8019ca664cuda3std3__45__cpo5crendE
	.align		8
        /*0040*/ 	.dword	_ZN34_INTERNAL_0256a51e_4_k_cu_8019ca664cuda3std3__436_GLOBAL__N__0256a51e_4_k_cu_8019ca666ignoreE
	.align		8
        /*0048*/ 	.dword	_ZN34_INTERNAL_0256a51e_4_k_cu_8019ca664cuda3std3__419piecewise_constructE
	.align		8
        /*0050*/ 	.dword	_ZN34_INTERNAL_0256a51e_4_k_cu_8019ca664cuda3std3__48in_placeE
	.align		8
        /*0058*/ 	.dword	_ZN34_INTERNAL_0256a51e_4_k_cu_8019ca664cuda3std3__420unreachable_sentinelE
	.align		8
        /*0060*/ 	.dword	_ZN34_INTERNAL_0256a51e_4_k_cu_8019ca664cuda3std3__47nulloptE
	.align		8
        /*0068*/ 	.dword	_ZN34_INTERNAL_0256a51e_4_k_cu_8019ca664cuda3std3__48unexpectE
	.align		8
        /*0070*/ 	.dword	_ZN34_INTERNAL_0256a51e_4_k_cu_8019ca664cuda3std6ranges3__45__cpo4swapE
	.align		8
        /*0078*/ 	.dword	_ZN34_INTERNAL_0256a51e_4_k_cu_8019ca664cuda3std6ranges3__45__cpo9iter_moveE
	.align		8
        /*0080*/ 	.dword	_ZN34_INTERNAL_0256a51e_4_k_cu_8019ca664cuda3std6ranges3__45__cpo5beginE
	.align		8
        /*0088*/ 	.dword	_ZN34_INTERNAL_0256a51e_4_k_cu_8019ca664cuda3std6ranges3__45__cpo3endE
	.align		8
        /*0090*/ 	.dword	_ZN34_INTERNAL_0256a51e_4_k_cu_8019ca664cuda3std6ranges3__45__cpo6cbeginE
	.align		8
        /*0098*/ 	.dword	_ZN34_INTERNAL_0256a51e_4_k_cu_8019ca664cuda3std6ranges3__45__cpo4cendE
	.align		8
        /*00a0*/ 	.dword	_ZN34_INTERNAL_0256a51e_4_k_cu_8019ca664cuda3std6ranges3__45__cpo7advanceE
	.align		8
        /*00a8*/ 	.dword	_ZN34_INTERNAL_0256a51e_4_k_cu_8019ca664cuda3std6ranges3__45__cpo9iter_swapE
	.align		8
        /*00b0*/ 	.dword	_ZN34_INTERNAL_0256a51e_4_k_cu_8019ca664cuda3std6ranges3__45__cpo4nextE
	.align		8
        /*00b8*/ 	.dword	_ZN34_INTERNAL_0256a51e_4_k_cu_8019ca664cuda3std6ranges3__45__cpo4prevE
	.align		8
        /*00c0*/ 	.dword	_ZN34_INTERNAL_0256a51e_4_k_cu_8019ca664cuda3std6ranges3__45__cpo4dataE
	.align		8
        /*00c8*/ 	.dword	_ZN34_INTERNAL_0256a51e_4_k_cu_8019ca664cuda3std6ranges3__45__cpo5cdataE
	.align		8
        /*00d0*/ 	.dword	_ZN34_INTERNAL_0256a51e_4_k_cu_8019ca664cuda3std6ranges3__45__cpo4sizeE
	.align		8
        /*00d8*/ 	.dword	_ZN34_INTERNAL_0256a51e_4_k_cu_8019ca664cuda3std6ranges3__45__cpo5ssizeE
	.align		8
        /*00e0*/ 	.dword	_ZN34_INTERNAL_0256a51e_4_k_cu_8019ca664cuda3std6ranges3__45__cpo8distanceE
	.align		8
        /*00e8*/ 	.dword	_ZN34_INTERNAL_0256a51e_4_k_cu_8019ca666thrust24THRUST_300001_SM_1000_NS8cuda_cub3parE
	.align		8
        /*00f0*/ 	.dword	_ZN34_INTERNAL_0256a51e_4_k_cu_8019ca666thrust24THRUST_300001_SM_1000_NS8cuda_cub10par_nosyncE
	.align		8
        /*00f8*/ 	.dword	_ZN34_INTERNAL_0256a51e_4_k_cu_8019ca666thrust24THRUST_300001_SM_1000_NS6system6detail10sequential3seqE
	.align		8
        /*0100*/ 	.dword	_ZN34_INTERNAL_0256a51e_4_k_cu_8019ca666thrust24THRUST_300001_SM_1000_NS12placeholders2_1E
	.align		8
        /*0108*/ 	.dword	_ZN34_INTERNAL_0256a51e_4_k_cu_8019ca666thrust24THRUST_300001_SM_1000_NS12placeholders2_2E
	.align		8
        /*0110*/ 	.dword	_ZN34_INTERNAL_0256a51e_4_k_cu_8019ca666thrust24THRUST_300001_SM_1000_NS12placeholders2_3E
	.align		8
        /*0118*/ 	.dword	_ZN34_INTERNAL_0256a51e_4_k_cu_8019ca666thrust24THRUST_300001_SM_1000_NS12placeholders2_4E
	.align		8
        /*0120*/ 	.dword	_ZN34_INTERNAL_0256a51e_4_k_cu_8019ca666thrust24THRUST_300001_SM_1000_NS12placeholders2_5E
	.align		8
        /*0128*/ 	.dword	_ZN34_INTERNAL_0256a51e_4_k_cu_8019ca666thrust24THRUST_300001_SM_1000_NS12placeholders2_6E
	.align		8
        /*0130*/ 	.dword	_ZN34_INTERNAL_0256a51e_4_k_cu_8019ca666thrust24THRUST_300001_SM_1000_NS12placeholders2_7E
	.align		8
        /*0138*/ 	.dword	_ZN34_INTERNAL_0256a51e_4_k_cu_8019ca666thrust24THRUST_300001_SM_1000_NS12placeholders2_8E
	.align		8
        /*0140*/ 	.dword	_ZN34_INTERNAL_0256a51e_4_k_cu_8019ca666thrust24THRUST_300001_SM_1000_NS12placeholders2_9E
	.align		8
        /*0148*/ 	.dword	_ZN34_INTERNAL_0256a51e_4_k_cu_8019ca666thrust24THRUST_300001_SM_1000_NS12placeholders3_10E
	.align		8
        /*0150*/ 	.dword	_ZN34_INTERNAL_0256a51e_4_k_cu_8019ca666thrust24THRUST_300001_SM_1000_NS3seqE


//--------------------- .text._ZN3cub18CUB_300001_SM_10006detail4scan16DeviceScanKernelINS2_10policy_hubIiiimN4cuda3std3__44plusIvEEE10Policy1000EN6thrust24THRUST_300001_SM_1000_NS10device_ptrIiEESF_NS0_13ScanTileStateIiLb1EEES9_NS1_10InputValueIiPiEEmiLb0EiEEvT0_T1_T2_iT3_T4_T5_ --------------------------
	.section	.text._ZN3cub18CUB_300001_SM_10006detail4scan16DeviceScanKernelINS2_10policy_hubIiiimN4cuda3std3__44plusIvEEE10Policy1000EN6thrust24THRUST_300001_SM_1000_NS10device_ptrIiEESF_NS0_13ScanTileStateIiLb1EEES9_NS1_10InputValueIiPiEEmiLb0EiEEvT0_T1_T2_iT3_T4_T5_,"ax",@progbits
	.align	128
        .global         _ZN3cub18CUB_300001_SM_10006detail4scan16DeviceScanKernelINS2_10policy_hubIiiimN4cuda3std3__44plusIvEEE10Policy1000EN6thrust24THRUST_300001_SM_1000_NS10device_ptrIiEESF_NS0_13ScanTileStateIiLb1EEES9_NS1_10InputValueIiPiEEmiLb0EiEEvT0_T1_T2_iT3_T4_T5_
        .type           _ZN3cub18CUB_300001_SM_10006detail4scan16DeviceScanKernelINS2_10policy_hubIiiimN4cuda3std3__44plusIvEEE10Policy1000EN6thrust24THRUST_300001_SM_1000_NS10device_ptrIiEESF_NS0_13ScanTileStateIiLb1EEES9_NS1_10InputValueIiPiEEmiLb0EiEEvT0_T1_T2_iT3_T4_T5_,@function
        .size           _ZN3cub18CUB_300001_SM_10006detail4scan16DeviceScanKernelINS2_10policy_hubIiiimN4cuda3std3__44plusIvEEE10Policy1000EN6thrust24THRUST_300001_SM_1000_NS10device_ptrIiEESF_NS0_13ScanTileStateIiLb1EEES9_NS1_10InputValueIiPiEEmiLb0EiEEvT0_T1_T2_iT3_T4_T5_,(.L_x_257 - _ZN3cub18CUB_300001_SM_10006detail4scan16DeviceScanKernelINS2_10policy_hubIiiimN4cuda3std3__44plusIvEEE10Policy1000EN6thrust24THRUST_300001_SM_1000_NS10device_ptrIiEESF_NS0_13ScanTileStateIiLb1EEES9_NS1_10InputValueIiPiEEmiLb0EiEEvT0_T1_T2_iT3_T4_T5_)
        .other          _ZN3cub18CUB_300001_SM_10006detail4scan16DeviceScanKernelINS2_10policy_hubIiiimN4cuda3std3__44plusIvEEE10Policy1000EN6thrust24THRUST_300001_SM_1000_NS10device_ptrIiEESF_NS0_13ScanTileStateIiLb1EEES9_NS1_10InputValueIiPiEEmiLb0EiEEvT0_T1_T2_iT3_T4_T5_,@"STO_CUDA_ENTRY STV_DEFAULT"
_ZN3cub18CUB_300001_SM_10006detail4scan16DeviceScanKernelINS2_10policy_hubIiiimN4cuda3std3__44plusIvEEE10Policy1000EN6thrust24THRUST_300001_SM_1000_NS10device_ptrIiEESF_NS0_13ScanTileStateIiLb1EEES9_NS1_10InputValueIiPiEEmiLb0EiEEvT0_T1_T2_iT3_T4_T5_:
.text._ZN3cub18CUB_300001_SM_10006detail4scan16DeviceScanKernelINS2_10policy_hubIiiimN4cuda3std3__44plusIvEEE10Policy1000EN6thrust24THRUST_300001_SM_1000_NS10device_ptrIiEESF_NS0_13ScanTileStateIiLb1EEES9_NS1_10InputValueIiPiEEmiLb0EiEEvT0_T1_T2_iT3_T4_T5_:
[----:B------:R-:W-:Y:S01]  /*0000*/  LDC R1, c[0x0][0x37c] ;  /* 0x0000df00ff017b82 */ /* 0x000fe20000000800 */
[----:B------:R-:W0:Y:S01]  /*0010*/  LDCU UR4, c[0x0][0x3a0] ;  /* 0x00007400ff0477ac */ /* 0x000e220008000800 */
[----:B------:R-:W1:Y:S06]  /*0020*/  LDCU.64 UR12, c[0x0][0x358] ;  /* 0x00006b00ff0c77ac */ /* 0x000e6c0008000a00 */
[----:B------:R-:W2:Y:S01]  /*0030*/  S2UR UR6, SR_CTAID.X ;  /* 0x00000000000679c3 */ /* 0x000ea20000002500 */
[----:B------:R-:W3:Y:S01]  /*0040*/  LDCU.64 UR8, c[0x0][0x3b0] ;  /* 0x00007600ff0877ac */ /* 0x000ee20008000a00 */
[----:B0-----:R-:W-:-:S06]  /*0050*/  UPRMT UR4, UR4, 0x7770, URZ ;  /* 0x0000777004047896 */ /* 0x001fcc00080000ff */
[----:B------:R-:W-:-:S05]  /*0060*/  ISETP.NE.AND P0, PT, RZ, UR4, PT ;  /* 0x00000004ff007c0c */ /* 0x000fca000bf05270 */
[----:B------:R-:W2:Y:S08]  /*0070*/  LDCU UR4, c[0x0][0x398] ;  /* 0x00007300ff0477ac */ /* 0x000eb00008000800 */
[----:B------:R-:W1:Y:S02]  /*0080*/  @P0 LDC.64 R2, c[0x0][0x3a8] ;  /* 0x0000ea00ff020b82 */ /* 0x000e640000000a00 */
[----:B-1----:R0:W5:Y:S01]  /*0090*/  @P0 LDG.E R39, desc[UR12][R2.64] ;  /* 0x0000000c02270981 */ /* 0x002162000c1e1900 */
[----:B--2---:R-:W-:-:S04]  /*00a0*/  UIADD3 UR6, UPT, UPT, UR6, UR4, URZ ;  /* 0x0000000406067290 */ /* 0x004fc8000fffe0ff */
[----:B------:R-:W-:-:S04]  /*00b0*/  UIMAD.WIDE UR10, UR6, 0x1ee0, URZ ;  /* 0x00001ee0060a78a5 */ /* 0x000fc8000f8e02ff */
[----:B---3--:R-:W-:-:S04]  /*00c0*/  UIADD3 UR7, UP0, UPT, -UR10, UR8, URZ ;  /* 0x000000080a077290 */ /* 0x008fc8000ff1e1ff */
[----:B------:R-:W-:Y:S02]  /*00d0*/  UIADD3.X UR4, UPT, UPT, ~UR11, UR9, URZ, UP0, !UPT ;  /* 0x000000090b047290 */ /* 0x000fe400087fe5ff */
[----:B------:R-:W-:-:S04]  /*00e0*/  UISETP.GE.U32.AND UP0, UPT, UR7, 0x1ee1, UPT ;  /* 0x00001ee10700788c */ /* 0x000fc8000bf06070 */
[----:B------:R-:W-:Y:S01]  /*00f0*/  UISETP.GE.U32.AND.EX UP0, UPT, UR4, URZ, UPT, UP0 ;  /* 0x000000ff0400728c */ /* 0x000fe2000bf06100 */
[----:B------:R-:W1:Y:S08]  /*0100*/  @!P0 LDC R39, c[0x0][0x3a8] ;  /* 0x0000ea00ff278b82 */ /* 0x000e700000000800 */
[----:B0-----:R-:W-:Y:S05]  /*0110*/  BRA.U !UP0, `(.L_x_0) ;  /* 0x0000001908f47547 */ /* 0x001fea000b800000 */
[----:B------:R-:W0:Y:S01]  /*0120*/  S2R R35, SR_TID.X ;  /* 0x0000000000237919 */ /* 0x000e220000002100 */
[----:B------:R-:W2:Y:S01]  /*0130*/  LDCU.64 UR4, c[0x0][0x380] ;  /* 0x00007000ff0477ac */ /* 0x000ea20008000a00 */
[C---:B0-----:R-:W-:Y:S02]  /*0140*/  LOP3.LUT R0, R35.reuse, 0x1f, RZ, 0xc0, !PT ;  /* 0x0000001f23007812 */ /* 0x041fe400078ec0ff */
[----:B------:R-:W-:-:S05]  /*0150*/  LOP3.LUT R3, R35, 0x3e0, RZ, 0xc0, !PT ;  /* 0x000003e023037812 */ /* 0x000fca00078ec0ff */
[----:B------:R-:W-:-:S05]  /*0160*/  IMAD R0, R3, 0x13, R0 ;  /* 0x0000001303007824 */ /* 0x000fca00078e0200 */
[----:B------:R-:W-:-:S05]  /*0170*/  IADD3 R0, P0, PT, R0, UR10, RZ ;  /* 0x0000000a00007c10 */ /* 0x000fca000ff1e0ff */
[----:B------:R-:W-:Y:S02]  /*0180*/  IMAD.X R3, RZ, RZ, UR11, P0 ;  /* 0x0000000bff037e24 */ /* 0x000fe400080e06ff */
[----:B------:R-:W-:-:S03]  /*0190*/  IMAD.SHL.U32 R31, R0, 0x4, RZ ;  /* 0x00000004001f7824 */ /* 0x000fc600078e00ff */
[----:B------:R-:W-:Y:S02]  /*01a0*/  SHF.L.U64.HI R30, R0, 0x2, R3 ;  /* 0x00000002001e7819 */ /* 0x000fe40000010203 */
[----:B--2---:R-:W-:-:S04]  /*01b0*/  IADD3 R2, P0, PT, R31, UR4, RZ ;  /* 0x000000041f027c10 */ /* 0x004fc8000ff1e0ff */
[----:B------:R-:W-:-:S05]  /*01c0*/  IADD3.X R3, PT, PT, R30, UR5, RZ, P0, !PT ;  /* 0x000000051e037c10 */ /* 0x000fca00087fe4ff */
[----:B------:R-:W2:Y:S04]  /*01d0*/  LDG.E R5, desc[UR12][R2.64] ;  /* 0x0000000c02057981 */ /* 0x000ea8000c1e1900 */
[----:B------:R-:W3:Y:S04]  /*01e0*/  LDG.E R7, desc[UR12][R2.64+0x80] ;  /* 0x0000800c02077981 */ /* 0x000ee8000c1e1900 */
[----:B------:R-:W4:Y:S04]  /*01f0*/  LDG.E R9, desc[UR12][R2.64+0x100] ;  /* 0x0001000c02097981 */ /* 0x000f28000c1e1900 */
        /* <DEDUP_REMOVED lines=15> */
[----:B------:R-:W4:Y:S01]  /*02f0*/  LDG.E R8, desc[UR12][R2.64+0x900] ;  /* 0x0009000c02087981 */ /* 0x000f22000c1e1900 */
[----:B------:R-:W0:Y:S01]  /*0300*/  S2UR UR5, SR_CgaCtaId ;  /* 0x00000000000579c3 */ /* 0x000e220000008800 */
[----:B------:R-:W-:Y:S01]  /*0310*/  SHF.R.U32.HI R36, RZ, 0x5, R35 ;  /* 0x00000005ff247819 */ /* 0x000fe20000011623 */
[----:B------:R-:W-:Y:S01]  /*0320*/  UMOV UR4, 0x400 ;  /* 0x0000040000047882 */ /* 0x000fe20000000000 */
[----:B------:R-:W1:Y:S01]  /*0330*/  S2R R37, SR_LANEID ;  /* 0x0000000000257919 */ /* 0x000e620000000000 */
[----:B------:R-:W-:Y:S01]  /*0340*/  UISETP.NE.AND UP0, UPT, UR6, URZ, UPT ;  /* 0x000000ff0600728c */ /* 0x000fe2000bf05270 */
[----:B------:R-:W-:Y:S01]  /*0350*/  BSSY.RECONVERGENT B0, `(.L_x_1) ;  /* 0x0000148000007945 */ /* 0x000fe20003800200 */
[----:B0-----:R-:W-:Y:S01]  /*0360*/  ULEA UR4, UR5, UR4, 0x18 ;  /* 0x0000000405047291 */ /* 0x001fe2000f8ec0ff */
[----:B-1----:R-:W-:-:S05]  /*0370*/  IMAD R34, R36, 0x260, R37 ;  /* 0x0000026024227824 */ /* 0x002fca00078e0225 */
[----:B------:R-:W-:-:S05]  /*0380*/  LEA R34, R34, UR4, 0x2 ;  /* 0x0000000422227c11 */ /* 0x000fca000f8e10ff */
[----:B------:R-:W-:Y:S01]  /*0390*/  IMAD R33, R37, 0x48, R34 ;  /* 0x0000004825217824 */ /* 0x000fe200078e0222 */
[----:B--2---:R0:W-:Y:S04]  /*03a0*/  STS [R34], R5 ;  /* 0x0000000522007388 */ /* 0x0041e80000000800 */
[----:B---3--:R0:W-:Y:S04]  /*03b0*/  STS [R34+0x80], R7 ;  /* 0x0000800722007388 */ /* 0x0081e80000000800 */
[----:B----4-:R0:W-:Y:S04]  /*03c0*/  STS [R34+0x100], R9 ;  /* 0x0001000922007388 */ /* 0x0101e80000000800 */
[----:B------:R0:W-:Y:S04]  /*03d0*/  STS [R34+0x180], R11 ;  /* 0x0001800b22007388 */ /* 0x0001e80000000800 */
        /* <DEDUP_REMOVED lines=14> */
[----:B------:R0:W-:Y:S01]  /*04c0*/  STS [R34+0x900], R8 ;  /* 0x0009000822007388 */ /* 0x0001e20000000800 */
[----:B------:R-:W-:-:S03]  /*04d0*/  NOP ;  /* 0x0000000000007918 */ /* 0x000fc60000000000 */
[----:B------:R0:W1:Y:S04]  /*04e0*/  LDS R32, [R33] ;  /* 0x0000000021207984 */ /* 0x0000680000000800 */
[----:B------:R0:W2:Y:S04]  /*04f0*/  LDS R29, [R33+0x4] ;  /* 0x00000400211d7984 */ /* 0x0000a80000000800 */
[----:B------:R0:W3:Y:S04]  /*0500*/  LDS R28, [R33+0x8] ;  /* 0x00000800211c7984 */ /* 0x0000e80000000800 */
[----:B------:R0:W4:Y:S04]  /*0510*/  LDS R27, [R33+0xc] ;  /* 0x00000c00211b7984 */ /* 0x0001280000000800 */
[----:B------:R0:W0:Y:S04]  /*0520*/  LDS R26, [R33+0x10] ;  /* 0x00001000211a7984 */ /* 0x0000280000000800 */
        /* <DEDUP_REMOVED lines=13> */
[----:B------:R0:W0:Y:S01]  /*0600*/  LDS R9, [R33+0x48] ;  /* 0x0000480021097984 */ /* 0x0000220000000800 */
[----:B------:R-:W-:Y:S06]  /*0610*/  BAR.SYNC.DEFER_BLOCKING 0x0 ;  /* 0x0000000000007b1d */ /* 0x000fec0000010000 */
[----:B-1234-:R-:W-:Y:S05]  /*0620*/  BRA.U UP0, `(.L_x_2) ;  /* 0x0000000500247547 */ /* 0x01efea000b800000 */
[----:B0-----:R-:W-:Y:S02]  /*0630*/  IADD3 R8, PT, PT, R28, R29, R32 ;  /* 0x0000001d1c087210 */ /* 0x001fe40007ffe020 */
[C---:B------:R-:W-:Y:S02]  /*0640*/  ISETP.NE.AND P1, PT, R37.reuse, 0x1f, PT ;  /* 0x0000001f2500780c */ /* 0x040fe40003f25270 */
[----:B------:R-:W-:Y:S02]  /*0650*/  IADD3 R8, PT, PT, R26, R27, R8 ;  /* 0x0000001b1a087210 */ /* 0x000fe40007ffe008 */
[----:B------:R-:W-:Y:S02]  /*0660*/  ISETP.NE.AND P2, PT, R37, RZ, PT ;  /* 0x000000ff2500720c */ /* 0x000fe40003f45270 */
[----:B------:R-:W-:-:S04]  /*0670*/  IADD3 R8, PT, PT, R24, R25, R8 ;  /* 0x0000001918087210 */ /* 0x000fc80007ffe008 */
[----:B------:R-:W-:-:S03]  /*0680*/  IADD3 R8, PT, PT, R22, R23, R8 ;  /* 0x0000001716087210 */ /* 0x000fc60007ffe008 */
[----:B------:R-:W-:Y:S02]  /*0690*/  @!P1 LEA R42, R36, UR4, 0x2 ;  /* 0x00000004242a9c11 */ /* 0x000fe4000f8e10ff */
[----:B------:R-:W-:-:S04]  /*06a0*/  IADD3 R8, PT, PT, R20, R21, R8 ;  /* 0x0000001514087210 */ /* 0x000fc80007ffe008 */
[----:B------:R-:W-:-:S04]  /*06b0*/  IADD3 R8, PT, PT, R6, R7, R8 ;  /* 0x0000000706087210 */ /* 0x000fc80007ffe008 */
[----:B------:R-:W-:-:S04]  /*06c0*/  IADD3 R8, PT, PT, R4, R5, R8 ;  /* 0x0000000504087210 */ /* 0x000fc80007ffe008 */
[----:B------:R-:W-:-:S04]  /*06d0*/  IADD3 R8, PT, PT, R2, R3, R8 ;  /* 0x0000000302087210 */ /* 0x000fc80007ffe008 */
[----:B------:R-:W-:-:S05]  /*06e0*/  IADD3 R38, PT, PT, R9, R0, R8 ;  /* 0x0000000009267210 */ /* 0x000fca0007ffe008 */
[----:B------:R-:W0:Y:S02]  /*06f0*/  SHFL.UP P0, R9, R38, 0x1, RZ ;  /* 0x0420000026097989 */ /* 0x000e2400000000ff */
[----:B0-----:R-:W-:-:S05]  /*0700*/  @P0 IMAD.IADD R9, R38, 0x1, R9 ;  /* 0x0000000126090824 */ /* 0x001fca00078e0209 */
[----:B------:R-:W0:Y:S02]  /*0710*/  SHFL.UP P0, R12, R9, 0x2, RZ ;  /* 0x04400000090c7989 */ /* 0x000e2400000000ff */
[----:B0-----:R-:W-:-:S05]  /*0720*/  @P0 IMAD.IADD R12, R9, 0x1, R12 ;  /* 0x00000001090c0824 */ /* 0x001fca00078e020c */
[----:B------:R-:W0:Y:S02]  /*0730*/  SHFL.UP P0, R17, R12, 0x4, RZ ;  /* 0x048000000c117989 */ /* 0x000e2400000000ff */
[----:B0-----:R-:W-:-:S05]  /*0740*/  @P0 IMAD.IADD R17, R12, 0x1, R17 ;  /* 0x000000010c110824 */ /* 0x001fca00078e0211 */
[----:B------:R-:W0:Y:S02]  /*0750*/  SHFL.UP P0, R40, R17, 0x8, RZ ;  /* 0x0500000011287989 */ /* 0x000e2400000000ff */
[----:B0-----:R-:W-:-:S05]  /*0760*/  @P0 IMAD.IADD R40, R17, 0x1, R40 ;  /* 0x0000000111280824 */ /* 0x001fca00078e0228 */
[----:B------:R-:W0:Y:S02]  /*0770*/  SHFL.UP P0, R41, R40, 0x10, RZ ;  /* 0x0600000028297989 */ /* 0x000e2400000000ff */
[----:B0-----:R-:W-:Y:S01]  /*0780*/  @P0 IMAD.IADD R41, R40, 0x1, R41 ;  /* 0x0000000128290824 */ /* 0x001fe200078e0229 */
[----:B------:R-:W-:-:S03]  /*0790*/  ISETP.NE.AND P0, PT, R36, 0x2, PT ;  /* 0x000000022400780c */ /* 0x000fc60003f05270 */
[----:B------:R-:W-:Y:S01]  /*07a0*/  IMAD.IADD R38, R41, 0x1, -R38 ;  /* 0x0000000129267824 */ /* 0x000fe200078e0a26 */
[----:B------:R-:W-:Y:S01]  /*07b0*/  @!P1 STS [R42+0x10], R41 ;  /* 0x000010292a009388 */ /* 0x000fe20000000800 */
[----:B------:R-:W-:Y:S01]  /*07c0*/  BAR.SYNC.DEFER_BLOCKING 0x0 ;  /* 0x0000000000007b1d */ /* 0x000fe20000010000 */
[----:B------:R-:W-:Y:S02]  /*07d0*/  ISETP.NE.AND P1, PT, R36, 0xc, PT ;  /* 0x0000000c2400780c */ /* 0x000fe40003f25270 */
[----:B------:R-:W-:-:S03]  /*07e0*/  SEL R38, R38, RZ, P2 ;  /* 0x000000ff26267207 */ /* 0x000fc60001000000 */
[----:B------:R-:W0:Y:S04]  /*07f0*/  LDS.128 R8, [UR4+0x10] ;  /* 0x00001004ff087984 */ /* 0x000e280008000c00 */
[----:B------:R-:W1:Y:S04]  /*0800*/  LDS.128 R12, [UR4+0x20] ;  /* 0x00002004ff0c7984 */ /* 0x000e680008000c00 */
[----:B------:R-:W2:Y:S01]  /*0810*/  LDS.128 R16, [UR4+0x30] ;  /* 0x00003004ff107984 */ /* 0x000ea20008000c00 */
[----:B0-----:R-:W-:-:S04]  /*0820*/  IMAD.IADD R9, R8, 0x1, R9 ;  /* 0x0000000108097824 */ /* 0x001fc800078e0209 */
[----:B------:R-:W-:Y:S01]  /*0830*/  IMAD.IADD R10, R10, 0x1, R9 ;  /* 0x000000010a0a7824 */ /* 0x000fe200078e0209 */
[----:B------:R-:W-:Y:S02]  /*0840*/  SEL R8, R9, R8, !P0 ;  /* 0x0000000809087207 */ /* 0x000fe40004000000 */
[----:B------:R-:W-:Y:S01]  /*0850*/  ISETP.NE.AND P0, PT, R36, 0x3, PT ;  /* 0x000000032400780c */ /* 0x000fe20003f05270 */
[----:B------:R-:W-:-:S03]  /*0860*/  IMAD.IADD R11, R11, 0x1, R10 ;  /* 0x000000010b0b7824 */ /* 0x000fc600078e020a */
[----:B------:R-:W-:Y:S01]  /*0870*/  SEL R8, R10, R8, !P0 ;  /* 0x000000080a087207 */ /* 0x000fe20004000000 */
[----:B-1----:R-:W-:Y:S01]  /*0880*/  IMAD.IADD R12, R11, 0x1, R12 ;  /* 0x000000010b0c7824 */ /* 0x002fe200078e020c */
[----:B------:R-:W-:-:S03]  /*0890*/  ISETP.NE.AND P0, PT, R36, 0x4, PT ;  /* 0x000000042400780c */ /* 0x000fc60003f05270 */
[----:B------:R-:W-:Y:S01]  /*08a0*/  IMAD.IADD R13, R13, 0x1, R12 ;  /* 0x000000010d0d7824 */ /* 0x000fe200078e020c */
[----:B------:R-:W-:Y:S02]  /*08b0*/  SEL R8, R11, R8, !P0 ;  /* 0x000000080b087207 */ /* 0x000fe40004000000 */
[----:B------:R-:W-:Y:S01]  /*08c0*/  ISETP.NE.AND P0, PT, R36, 0x5, PT ;  /* 0x000000052400780c */ /* 0x000fe20003f05270 */
[----:B------:R-:W-:-:S03]  /*08d0*/  IMAD.IADD R14, R14, 0x1, R13 ;  /* 0x000000010e0e7824 */ /* 0x000fc600078e020d */
[----:B------:R-:W-:Y:S01]  /*08e0*/  SEL R8, R12, R8, !P0 ;  /* 0x000000080c087207 */ /* 0x000fe20004000000 */
[----:B------:R-:W-:Y:S01]  /*08f0*/  IMAD.IADD R15, R15, 0x1, R14 ;  /* 0x000000010f0f7824 */ /* 0x000fe200078e020e */
[----:B------:R-:W-:-:S03]  /*0900*/  ISETP.NE.AND P0, PT, R36, 0x6, PT ;  /* 0x000000062400780c */ /* 0x000fc60003f05270 */
[----:B--2---:R-:W-:Y:S01]  /*0910*/  IMAD.IADD R16, R15, 0x1, R16 ;  /* 0x000000010f107824 */ /* 0x004fe200078e0210 */
[----:B------:R-:W-:Y:S02]  /*0920*/  SEL R9, R13, R8, !P0 ;  /* 0x000000080d097207 */ /* 0x000fe40004000000 */
[----:B------:R-:W-:Y:S01]  /*0930*/  ISETP.NE.AND P0, PT, R36, 0x7, PT ;  /* 0x000000072400780c */ /* 0x000fe20003f05270 */
[----:B------:R-:W0:Y:S01]  /*0940*/  LDS R8, [UR4+0x40] ;  /* 0x00004004ff087984 */ /* 0x000e220008000800 */
[----:B------:R-:W-:Y:S02]  /*0950*/  IMAD.IADD R17, R17, 0x1, R16 ;  /* 0x0000000111117824 */ /* 0x000fe400078e0210 */
[----:B------:R-:W-:Y:S02]  /*0960*/  SEL R9, R14, R9, !P0 ;  /* 0x000000090e097207 */ /* 0x000fe40004000000 */
[----:B------:R-:W-:Y:S01]  /*0970*/  ISETP.NE.AND P0, PT, R36, 0x8, PT ;  /* 0x000000082400780c */ /* 0x000fe20003f05270 */
[----:B------:R-:W-:-:S03]  /*0980*/  IMAD.IADD R18, R18, 0x1, R17 ;  /* 0x0000000112127824 */ /* 0x000fc600078e0211 */
[----:B------:R-:W-:Y:S02]  /*0990*/  SEL R9, R15, R9, !P0 ;  /* 0x000000090f097207 */ /* 0x000fe40004000000 */
[----:B------:R-:W-:-:S04]  /*09a0*/  ISETP.NE.AND P0, PT, R36, 0x9, PT ;  /* 0x000000092400780c */ /* 0x000fc80003f05270 */
[----:B------:R-:W-:Y:S02]  /*09b0*/  SEL R9, R16, R9, !P0 ;  /* 0x0000000910097207 */ /* 0x000fe40004000000 */
[----:B------:R-:W-:-:S04]  /*09c0*/  ISETP.NE.AND P0, PT, R36, 0xa, PT ;  /* 0x0000000a2400780c */ /* 0x000fc80003f05270 */
[----:B------:R-:W-:Y:S02]  /*09d0*/  SEL R9, R17, R9, !P0 ;  /* 0x0000000911097207 */ /* 0x000fe40004000000 */
[----:B------:R-:W-:-:S04]  /*09e0*/  ISETP.NE.AND P0, PT, R36, 0xb, PT ;  /* 0x0000000b2400780c */ /* 0x000fc80003f05270 */
[----:B------:R-:W-:Y:S01]  /*09f0*/  SEL R9, R18, R9, !P0 ;  /* 0x0000000912097207 */ /* 0x000fe20004000000 */
[----:B------:R-:W-:Y:S01]  /*0a00*/  IMAD.IADD R18, R19, 0x1, R18 ;  /* 0x0000000113127824 */ /* 0x000fe200078e0212 */
[----:B------:R-:W-:-:S04]  /*0a10*/  ISETP.GE.U32.AND P0, PT, R35, 0x20, PT ;  /* 0x000000202300780c */ /* 0x000fc80003f06070 */
[C---:B------:R-:W-:Y:S02]  /*0a20*/  SEL R9, R18.reuse, R9, !P1 ;  /* 0x0000000912097207 */ /* 0x040fe40004800000 */
[----:B------:R-:W-:Y:S02]  /*0a30*/  ISETP.NE.AND P1, PT, R35, RZ, PT ;  /* 0x000000ff2300720c */ /* 0x000fe40003f25270 */
[----:B------:R-:W-:Y:S02]  /*0a40*/  SEL R10, R9, RZ, P0 ;  /* 0x000000ff090a7207 */ /* 0x000fe40000000000 */
[--C-:B0----5:R-:W-:Y:S02]  /*0a50*/  IADD3 R9, PT, PT, R18, R8, R39.reuse ;  /* 0x0000000812097210 */ /* 0x121fe40007ffe027 */
[----:B------:R-:W-:-:S07]  /*0a60*/  IADD3 R38, PT, PT, R10, R38, R39 ;  /* 0x000000260a267210 */ /* 0x000fce0007ffe027 */
[----:B------:R-:W-:Y:S05]  /*0a70*/  @P1 BRA `(.L_x_3) ;  /* 0x0000000c00541947 */ /* 0x000fea0003800000 */
[----:B------:R-:W0:Y:S01]  /*0a80*/  LDC.64 R10, c[0x0][0x390] ;  /* 0x0000e400ff0a7b82 */ /* 0x000e220000000a00 */
[----:B------:R-:W-:-:S05]  /*0a90*/  IMAD.MOV.U32 R8, RZ, RZ, 0x65 ;  /* 0x00000065ff087424 */ /* 0x000fca00078e00ff */
[----:B0-----:R0:W-:Y:S01]  /*0aa0*/  ST.E.64.STRONG.GPU desc[UR12][R10.64+0x100], R8 ;  /* 0x000100080a007985 */ /* 0x0011e2000c10fb0c */
[----:B------:R-:W-:Y:S05]  /*0ab0*/  BRA `(.L_x_3) ;  /* 0x0000000c00447947 */ /* 0x000fea0003800000 */
.L_x_2:
        /* <DEDUP_REMOVED lines=20> */
[----:B-----5:R-:W0:Y:S02]  /*0c00*/  SHFL.UP P0, R39, R40, 0x10, RZ ;  /* 0x0600000028277989 */ /* 0x020e2400000000ff */
[----:B0-----:R-:W-:Y:S01]  /*0c10*/  @P0 IMAD.IADD R39, R40, 0x1, R39 ;  /* 0x0000000128270824 */ /* 0x001fe200078e0227 */
[----:B------:R-:W-:-:S04]  /*0c20*/  ISETP.NE.AND P0, PT, R36, 0x2, PT ;  /* 0x000000022400780c */ /* 0x000fc80003f05270 */
[----:B------:R-:W-:Y:S01]  /*0c30*/  @!P1 STS [R42+0x10], R39 ;  /* 0x000010272a009388 */ /* 0x000fe20000000800 */
[----:B------:R-:W-:Y:S01]  /*0c40*/  BAR.SYNC.DEFER_BLOCKING 0x0 ;  /* 0x0000000000007b1d */ /* 0x000fe20000010000 */
[----:B------:R-:W-:-:S05]  /*0c50*/  ISETP.NE.AND P1, PT, R36, 0xc, PT ;  /* 0x0000000c2400780c */ /* 0x000fca0003f25270 */
[----:B------:R-:W0:Y:S04]  /*0c60*/  LDS.128 R8, [UR4+0x10] ;  /* 0x00001004ff087984 */ /* 0x000e280008000c00 */
[----:B------:R-:W1:Y:S04]  /*0c70*/  LDS.128 R12, [UR4+0x20] ;  /* 0x00002004ff0c7984 */ /* 0x000e680008000c00 */
[----:B------:R-:W2:Y:S01]  /*0c80*/  LDS.128 R16, [UR4+0x30] ;  /* 0x00003004ff107984 */ /* 0x000ea20008000c00 */
[----:B0-----:R-:W-:-:S04]  /*0c90*/  IMAD.IADD R9, R8, 0x1, R9 ;  /* 0x0000000108097824 */ /* 0x001fc800078e0209 */
[----:B------:R-:W-:Y:S01]  /*0ca0*/  IMAD.IADD R10, R10, 0x1, R9 ;  /* 0x000000010a0a7824 */ /* 0x000fe200078e0209 */
[----:B------:R-:W-:Y:S02]  /*0cb0*/  SEL R8, R9, R8, !P0 ;  /* 0x0000000809087207 */ /* 0x000fe40004000000 */
[----:B------:R-:W-:Y:S01]  /*0cc0*/  ISETP.NE.AND P0, PT, R36, 0x3, PT ;  /* 0x000000032400780c */ /* 0x000fe20003f05270 */
[----:B------:R-:W-:Y:S01]  /*0cd0*/  IMAD.IADD R11, R11, 0x1, R10 ;  /* 0x000000010b0b7824 */ /* 0x000fe200078e020a */
[----:B------:R-:W0:Y:S02]  /*0ce0*/  LDS R9, [UR4+0x40] ;  /* 0x00004004ff097984 */ /* 0x000e240008000800 */
        /* <DEDUP_REMOVED lines=13> */
[----:B------:R-:W-:-:S03]  /*0dc0*/  IMAD.IADD R17, R17, 0x1, R16 ;  /* 0x0000000111117824 */ /* 0x000fc600078e0210 */
[----:B------:R-:W-:Y:S01]  /*0dd0*/  SEL R8, R14, R8, !P0 ;  /* 0x000000080e087207 */ /* 0x000fe20004000000 */
[----:B------:R-:W-:Y:S01]  /*0de0*/  IMAD.IADD R18, R18, 0x1, R17 ;  /* 0x0000000112127824 */ /* 0x000fe200078e0211 */
[----:B------:R-:W-:-:S03]  /*0df0*/  ISETP.NE.AND P0, PT, R36, 0x8, PT ;  /* 0x000000082400780c */ /* 0x000fc60003f05270 */
[----:B------:R-:W-:Y:S01]  /*0e00*/  IMAD.IADD R19, R19, 0x1, R18 ;  /* 0x0000000113137824 */ /* 0x000fe200078e0212 */
[----:B------:R-:W-:Y:S02]  /*0e10*/  SEL R8, R15, R8, !P0 ;  /* 0x000000080f087207 */ /* 0x000fe40004000000 */
[----:B------:R-:W-:-:S04]  /*0e20*/  ISETP.NE.AND P0, PT, R36, 0x9, PT ;  /* 0x000000092400780c */ /* 0x000fc80003f05270 */
[----:B------:R-:W-:Y:S02]  /*0e30*/  SEL R8, R16, R8, !P0 ;  /* 0x0000000810087207 */ /* 0x000fe40004000000 */
[----:B------:R-:W-:Y:S01]  /*0e40*/  ISETP.NE.AND P0, PT, R36, 0xa, PT ;  /* 0x0000000a2400780c */ /* 0x000fe20003f05270 */
[----:B0-----:R-:W-:-:S03]  /*0e50*/  IMAD.IADD R9, R19, 0x1, R9 ;  /* 0x0000000113097824 */ /* 0x001fc600078e0209 */
[----:B------:R-:W-:Y:S01]  /*0e60*/  SEL R8, R17, R8, !P0 ;  /* 0x0000000811087207 */ /* 0x000fe20004000000 */
[----:B------:R-:W-:Y:S01]  /*0e70*/  IMAD.IADD R17, R39, 0x1, -R38 ;  /* 0x0000000127117824 */ /* 0x000fe200078e0a26 */
[----:B------:R-:W-:-:S04]  /*0e80*/  ISETP.NE.AND P0, PT, R36, 0xb, PT ;  /* 0x0000000b2400780c */ /* 0x000fc80003f05270 */
[----:B------:R-:W-:Y:S02]  /*0e90*/  SEL R8, R18, R8, !P0 ;  /* 0x0000000812087207 */ /* 0x000fe40004000000 */
[----:B------:R-:W-:Y:S02]  /*0ea0*/  ISETP.GT.U32.AND P0, PT, R35, 0x1f, PT ;  /* 0x0000001f2300780c */ /* 0x000fe40003f04070 */
[----:B------:R-:W-:Y:S02]  /*0eb0*/  SEL R11, R17, RZ, P2 ;  /* 0x000000ff110b7207 */ /* 0x000fe40001000000 */
[----:B------:R-:W-:Y:S02]  /*0ec0*/  SEL R8, R19, R8, !P1 ;  /* 0x0000000813087207 */ /* 0x000fe40004800000 */
[----:B------:R-:W-:-:S03]  /*0ed0*/  ISETP.GE.U32.AND P1, PT, R35, 0x20, PT ;  /* 0x000000202300780c */ /* 0x000fc60003f26070 */
[----:B------:R-:W-:-:S05]  /*0ee0*/  IMAD.IADD R38, R8, 0x1, R11 ;  /* 0x0000000108267824 */ /* 0x000fca00078e020b */
[----:B------:R-:W-:Y:S01]  /*0ef0*/  SEL R17, R17, R38, !P1 ;  /* 0x0000002611117207 */ /* 0x000fe20004800000 */
[----:B------:R-:W-:Y:S06]  /*0f00*/  @P0 BRA `(.L_x_4) ;  /* 0x00000008000c0947 */ /* 0x000fec0003800000 */
[----:B------:R-:W0:Y:S01]  /*0f10*/  LDC.64 R14, c[0x0][0x390] ;  /* 0x0000e400ff0e7b82 */ /* 0x000e220000000a00 */
[----:B------:R-:W-:Y:S01]  /*0f20*/  ISETP.NE.AND P1, PT, R35, RZ, PT ;  /* 0x000000ff2300720c */ /* 0x000fe20003f25270 */
[----:B------:R-:W-:Y:S01]  /*0f30*/  IMAD.U32 R45, RZ, RZ, UR6 ;  /* 0x00000006ff2d7e24 */ /* 0x000fe2000f8e00ff */
[----:B------:R-:W-:-:S05]  /*0f40*/  LOP3.LUT R18, RZ, R35, RZ, 0x33, !PT ;  /* 0x00000023ff127212 */ /* 0x000fca00078e33ff */
[----:B------:R-:W-:-:S06]  /*0f50*/  VIADD R18, R18, UR6 ;  /* 0x0000000612127c36 */ /* 0x000fcc0008000000 */
[----:B------:R-:W-:Y:S01]  /*0f60*/  @!P1 IMAD.MOV.U32 R8, RZ, RZ, 0x64 ;  /* 0x00000064ff089424 */ /* 0x000fe200078e00ff */
[----:B------:R1:W-:Y:S01]  /*0f70*/  @!P1 STS [UR4+0xc], R9 ;  /* 0x00000c09ff009988 */ /* 0x0003e20008000804 */
[----:B0-----:R-:W-:-:S04]  /*0f80*/  IMAD.WIDE R44, R45, 0x8, R14 ;  /* 0x000000082d2c7825 */ /* 0x001fc800078e020e */
[----:B------:R-:W-:Y:S01]  /*0f90*/  IMAD.WIDE R14, R18, 0x8, R14 ;  /* 0x00000008120e7825 */ /* 0x000fe200078e020e */
[----:B------:R1:W-:Y:S01]  /*0fa0*/  @!P1 ST.E.64.STRONG.GPU desc[UR12][R44.64+0x100], R8 ;  /* 0x000100082c009985 */ /* 0x0003e2000c10fb0c */
[----:B------:R-:W-:Y:S05]  /*0fb0*/  NANOSLEEP 0x226 ;  /* 0x000002260000795d */ /* 0x000fea0003800000 */
[----:B------:R-:W2:Y:S01]  /*0fc0*/  LD.E.64.STRONG.GPU R12, desc[UR12][R14.64+0x100] ;  /* 0x0001000c0e0c7980 */ /* 0x000ea2000c10fb00 */
[----:B------:R-:W-:Y:S01]  /*0fd0*/  UMOV UR5, 0xffffffff ;  /* 0xffffffff00057882 */ /* 0x000fe20000000000 */
[----:B--2---:R-:W-:Y:S02]  /*0fe0*/  ISETP.NE.AND P0, PT, R12, 0x63, PT ;  /* 0x000000630c00780c */ /* 0x004fe40003f05270 */
[----:B-1----:R-:W-:Y:S11]  /*0ff0*/  BRA.DIV UR5, `(.L_x_5) ;  /* 0x0000002e05bc7947 */ /* 0x002ff6000b800000 */
[----:B------:R-:W-:-:S13]  /*1000*/  VOTE.ANY P0, !P0 ;  /* 0x0000000000ff7806 */ /* 0x000fda0004000100 */
.L_x_34:
[----:B------:R-:W-:Y:S05]  /*1010*/  @!P0 BRA `(.L_x_6) ;  /* 0x0000000000248947 */ /* 0x000fea0003800000 */
[----:B------:R-:W-:-:S07]  /*1020*/  IMAD.MOV.U32 R8, RZ, RZ, 0x1de ;  /* 0x000001deff087424 */ /* 0x000fce00078e00ff */
.L_x_8:
[----:B------:R-:W-:Y:S05]  /*1030*/  NANOSLEEP R8 ;  /* 0x000000080000735d */ /* 0x000fea0003800000 */
[----:B------:R-:W2:Y:S01]  /*1040*/  LD.E.64.STRONG.GPU R12, desc[UR12][R14.64+0x100] ;  /* 0x0001000c0e0c7980 */ /* 0x000ea2000c10fb00 */
[----:B------:R-:W-:Y:S01]  /*1050*/  UMOV UR5, 0xffffffff ;  /* 0xffffffff00057882 */ /* 0x000fe20000000000 */
[----:B------:R-:W-:Y:S02]  /*1060*/  SHF.R.U32.HI R8, RZ, 0x1, R8 ;  /* 0x00000001ff087819 */ /* 0x000fe40000011608 */
[----:B--2---:R-:W-:Y:S01]  /*1070*/  ISETP.NE.AND P0, PT, R12, 0x63, PT ;  /* 0x000000630c00780c */ /* 0x004fe20003f05270 */
[----:B------:R-:W-:-:S12]  /*1080*/  BRA.DIV UR5, `(.L_x_7) ;  /* 0x0000002e05b87947 */ /* 0x000fd8000b800000 */
[----:B------:R-:W-:-:S13]  /*1090*/  VOTE.ANY P0, !P0 ;  /* 0x0000000000ff7806 */ /* 0x000fda0004000100 */
.L_x_37:
[----:B------:R-:W-:Y:S05]  /*10a0*/  @P0 BRA `(.L_x_8) ;  /* 0xfffffffc00e00947 */ /* 0x000fea000383ffff */
.L_x_6:
[----:B------:R-:W-:Y:S01]  /*10b0*/  UMOV UR5, 0xffffffff ;  /* 0xffffffff00057882 */ /* 0x000fe20000000000 */
[----:B------:R-:W-:Y:S02]  /*10c0*/  ISETP.NE.AND P0, PT, R12, 0x65, PT ;  /* 0x000000650c00780c */ /* 0x000fe40003f05270 */
[----:B------:R-:W-:Y:S11]  /*10d0*/  BRA.DIV UR5, `(.L_x_9) ;  /* 0x0000002e05c47947 */ /* 0x000ff6000b800000 */
[----:B------:R-:W0:Y:S01]  /*10e0*/  S2R R8, SR_GEMASK ;  /* 0x0000000000087919 */ /* 0x000e220000003c00 */
[----:B------:R-:W-:Y:S01]  /*10f0*/  VOTE.ANY R10, PT, !P0 ;  /* 0x00000000000a7806 */ /* 0x000fe200040e0100 */
[C---:B------:R-:W-:Y:S02]  /*1100*/  VIADD R38, R37.reuse, 0x2 ;  /* 0x0000000225267836 */ /* 0x040fe40000000000 */
[----:B------:R-:W-:Y:S01]  /*1110*/  VIADD R39, R37, 0x10 ;  /* 0x0000001025277836 */ /* 0x000fe20000000000 */
[----:B0-----:R-:W-:-:S05]  /*1120*/  LOP3.LUT R10, R10, 0x80000000, R8, 0xec, !PT ;  /* 0x800000000a0a7812 */ /* 0x001fca00078eec08 */
[----:B------:R-:W-:-:S05]  /*1130*/  VIADD R11, R10, 0xffffffff ;  /* 0xffffffff0a0b7836 */ /* 0x000fca0000000000 */
[----:B------:R-:W-:-:S04]  /*1140*/  LOP3.LUT R11, R10, R11, RZ, 0xc, !PT ;  /* 0x0000000b0a0b7212 */ /* 0x000fc800078e0cff */
[----:B------:R-:W0:Y:S02]  /*1150*/  POPC R15, R11 ;  /* 0x0000000b000f7309 */ /* 0x000e240000000000 */
[----:B0-----:R-:W0:Y:S01]  /*1160*/  SHFL.DOWN PT, R16, R13, 0x1, R15 ;  /* 0x082000000d107989 */ /* 0x001e2200000e000f */
[-C--:B------:R-:W-:Y:S02]  /*1170*/  ISETP.GE.AND P0, PT, R37, R15.reuse, PT ;  /* 0x0000000f2500720c */ /* 0x080fe40003f06270 */
[-C--:B------:R-:W-:Y:S02]  /*1180*/  ISETP.GT.AND P2, PT, R39, R15.reuse, PT ;  /* 0x0000000f2700720c */ /* 0x080fe40003f44270 */
[----:B0-----:R-:W-:Y:S02]  /*1190*/  SEL R16, R16, RZ, !P0 ;  /* 0x000000ff10107207 */ /* 0x001fe40004000000 */
[----:B------:R-:W-:-:S03]  /*11a0*/  ISETP.GT.AND P0, PT, R38, R15, PT ;  /* 0x0000000f2600720c */ /* 0x000fc60003f04270 */
[----:B------:R-:W-:-:S05]  /*11b0*/  IMAD.IADD R36, R16, 0x1, R13 ;  /* 0x0000000110247824 */ /* 0x000fca00078e020d */
[----:B------:R-:W0:Y:S02]  /*11c0*/  SHFL.DOWN PT, R16, R36, 0x2, R15 ;  /* 0x0840000024107989 */ /* 0x000e2400000e000f */
[----:B0-----:R-:W-:-:S05]  /*11d0*/  SEL R19, R16, RZ, !P0 ;  /* 0x000000ff10137207 */ /* 0x001fca0004000000 */
[----:B------:R-:W-:Y:S02]  /*11e0*/  IMAD.IADD R40, R36, 0x1, R19 ;  /* 0x0000000124287824 */ /* 0x000fe400078e0213 */
[C---:B------:R-:W-:Y:S02]  /*11f0*/  VIADD R19, R37.reuse, 0x4 ;  /* 0x0000000425137836 */ /* 0x040fe40000000000 */
[----:B------:R-:W-:Y:S01]  /*1200*/  VIADD R36, R37, 0x8 ;  /* 0x0000000825247836 */ /* 0x000fe20000000000 */
[----:B------:R-:W0:Y:S02]  /*1210*/  SHFL.DOWN PT, R16, R40, 0x4, R15 ;  /* 0x0880000028107989 */ /* 0x000e2400000e000f */
[----:B------:R-:W-:-:S04]  /*1220*/  ISETP.GT.AND P0, PT, R19, R15, PT ;  /* 0x0000000f1300720c */ /* 0x000fc80003f04270 */
[----:B0-----:R-:W-:Y:S02]  /*1230*/  SEL R11, R16, RZ, !P0 ;  /* 0x000000ff100b7207 */ /* 0x001fe40004000000 */
[----:B------:R-:W-:-:S03]  /*1240*/  ISETP.GT.AND P0, PT, R36, R15, PT ;  /* 0x0000000f2400720c */ /* 0x000fc60003f04270 */
[----:B------:R-:W-:Y:S02]  /*1250*/  IMAD.IADD R42, R40, 0x1, R11 ;  /* 0x00000001282a7824 */ /* 0x000fe400078e020b */
[----:B------:R-:W0:Y:S03]  /*1260*/  LDC.64 R10, c[0x0][0x390] ;  /* 0x0000e400ff0a7b82 */ /* 0x000e260000000a00 */
[----:B------:R-:W1:Y:S02]  /*1270*/  SHFL.DOWN PT, R16, R42, 0x8, R15 ;  /* 0x090000002a107989 */ /* 0x000e6400000e000f */
[----:B-1----:R-:W-:Y:S02]  /*1280*/  SEL R41, R16, RZ, !P0 ;  /* 0x000000ff10297207 */ /* 0x002fe40004000000 */
[----:B------:R-:W-:-:S03]  /*1290*/  ISETP.NE.AND P0, PT, R12, 0x65, PT ;  /* 0x000000650c00780c */ /* 0x000fc60003f05270 */
[----:B------:R-:W-:Y:S01]  /*12a0*/  IMAD.IADD R41, R42, 0x1, R41 ;  /* 0x000000012a297824 */ /* 0x000fe200078e0229 */
[----:B0-----:R-:W-:-:S04]  /*12b0*/  IADD3 R42, P3, PT, R10, 0x100, RZ ;  /* 0x000001000a2a7810 */ /* 0x001fc80007f7e0ff */
[----:B------:R-:W0:Y:S01]  /*12c0*/  SHFL.DOWN PT, R16, R41, 0x10, R15 ;  /* 0x0a00000029107989 */ /* 0x000e2200000e000f */
[----:B------:R-:W-:-:S04]  /*12d0*/  IMAD.X R43, RZ, RZ, R11, P3 ;  /* 0x000000ffff2b7224 */ /* 0x000fc800018e060b */
[----:B------:R-:W-:Y:S02]  /*12e0*/  VOTE.ALL P0, P0 ;  /* 0x0000000000ff7806 */ /* 0x000fe40000000000 */
[----:B0-----:R-:W-:-:S05]  /*12f0*/  SEL R16, R16, RZ, !P2 ;  /* 0x000000ff10107207 */ /* 0x001fca0005000000 */
[----:B------:R-:W-:-:S07]  /*1300*/  IMAD.IADD R40, R41, 0x1, R16 ;  /* 0x0000000129287824 */ /* 0x000fce00078e0210 */
.L_x_46:
[----:B------:R-:W-:Y:S05]  /*1310*/  @!P0 BRA `(.L_x_10) ;  /* 0x0000000000cc8947 */ /* 0x000fea0003800000 */
[----:B------:R-:W-:-:S07]  /*1320*/  IMAD.MOV.U32 R11, RZ, RZ, 0x1de ;  /* 0x000001deff0b7424 */ /* 0x000fce00078e00ff */
.L_x_16:
[----:B------:R-:W-:-:S05]  /*1330*/  IMAD.WIDE R14, R18, 0x8, R42 ;  /* 0x00000008120e7825 */ /* 0x000fca00078e022a */
[----:B------:R-:W2:Y:S01]  /*1340*/  LD.E.64.STRONG.GPU R12, desc[UR12][R14.64+-0x100] ;  /* 0xffff000c0e0c7980 */ /* 0x000ea2000c10fb00 */
[----:B------:R-:W-:Y:S05]  /*1350*/  YIELD ;  /* 0x0000000000007946 */ /* 0x000fea0003800000 */
[----:B------:R-:W-:Y:S01]  /*1360*/  UMOV UR5, 0xffffffff ;  /* 0xffffffff00057882 */ /* 0x000fe20000000000 */
[----:B------:R-:W-:Y:S02]  /*1370*/  SHF.R.U32.HI R11, RZ, 0x1, R11 ;  /* 0x00000001ff0b7819 */ /* 0x000fe4000001160b */
[----:B--2---:R-:W-:Y:S01]  /*1380*/  ISETP.NE.AND P0, PT, R12, 0x63, PT ;  /* 0x000000630c00780c */ /* 0x004fe20003f05270 */
[----:B------:R-:W-:-:S12]  /*1390*/  BRA.DIV UR5, `(.L_x_11) ;  /* 0x0000003205147947 */ /* 0x000fd8000b800000 */
[----:B------:R-:W-:-:S13]  /*13a0*/  VOTE.ANY P0, !P0 ;  /* 0x0000000000ff7806 */ /* 0x000fda0004000100 */
.L_x_49:
[----:B------:R-:W-:Y:S05]  /*13b0*/  @!P0 BRA `(.L_x_12) ;  /* 0x0000000000248947 */ /* 0x000fea0003800000 */
[----:B------:R-:W-:-:S07]  /*13c0*/  IMAD.MOV.U32 R16, RZ, RZ, R11 ;  /* 0x000000ffff107224 */ /* 0x000fce00078e000b */
.L_x_14:
[----:B------:R-:W-:Y:S05]  /*13d0*/  NANOSLEEP R16 ;  /* 0x000000100000735d */ /* 0x000fea0003800000 */
[----:B------:R-:W2:Y:S01]  /*13e0*/  LD.E.64.STRONG.GPU R12, desc[UR12][R14.64+-0x100] ;  /* 0xffff000c0e0c7980 */ /* 0x000ea2000c10fb00 */
[----:B------:R-:W-:Y:S01]  /*13f0*/  UMOV UR5, 0xffffffff ;  /* 0xffffffff00057882 */ /* 0x000fe20000000000 */
[----:B------:R-:W-:Y:S02]  /*1400*/  SHF.R.U32.HI R16, RZ, 0x1, R16 ;  /* 0x00000001ff107819 */ /* 0x000fe40000011610 */
[----:B--2---:R-:W-:Y:S01]  /*1410*/  ISETP.NE.AND P0, PT, R12, 0x63, PT ;  /* 0x000000630c00780c */ /* 0x004fe20003f05270 */
[----:B------:R-:W-:-:S12]  /*1420*/  BRA.DIV UR5, `(.L_x_13) ;  /* 0x0000003205107947 */ /* 0x000fd8000b800000 */
[----:B------:R-:W-:-:S13]  /*1430*/  VOTE.ANY P0, !P0 ;  /* 0x0000000000ff7806 */ /* 0x000fda0004000100 */
.L_x_52:
[----:B------:R-:W-:Y:S05]  /*1440*/  @P0 BRA `(.L_x_14) ;  /* 0xfffffffc00e00947 */ /* 0x000fea000383ffff */
.L_x_12:
[----:B------:R-:W-:Y:S01]  /*1450*/  UMOV UR5, 0xffffffff ;  /* 0xffffffff00057882 */ /* 0x000fe20000000000 */
[----:B------:R-:W-:Y:S02]  /*1460*/  ISETP.NE.AND P0, PT, R12, 0x65, PT ;  /* 0x000000650c00780c */ /* 0x000fe40003f05270 */
[----:B------:R-:W-:Y:S11]  /*1470*/  BRA.DIV UR5, `(.L_x_15) ;  /* 0x00000032051c7947 */ /* 0x000ff6000b800000 */
[----:B------:R-:W-:Y:S01]  /*1480*/  VOTE.ANY R10, PT, !P0 ;  /* 0x00000000000a7806 */ /* 0x000fe200040e0100 */
[----:B------:R-:W-:-:S03]  /*1490*/  VIADD R18, R18, 0xffffffe0 ;  /* 0xffffffe012127836 */ /* 0x000fc60000000000 */
[----:B------:R-:W-:-:S05]  /*14a0*/  LOP3.LUT R10, R10, 0x80000000, R8, 0xec, !PT ;  /* 0x800000000a0a7812 */ /* 0x000fca00078eec08 */
[----:B------:R-:W-:-:S05]  /*14b0*/  VIADD R15, R10, 0xffffffff ;  /* 0xffffffff0a0f7836 */ /* 0x000fca0000000000 */
[----:B------:R-:W-:-:S06]  /*14c0*/  LOP3.LUT R15, R10, R15, RZ, 0xc, !PT ;  /* 0x0000000f0a0f7212 */ /* 0x000fcc00078e0cff */
        /* <DEDUP_REMOVED lines=17> */
[----:B------:R-:W-:-:S03]  /*15e0*/  ISETP.NE.AND P0, PT, R12, 0x65, PT ;  /* 0x000000650c00780c */ /* 0x000fc60003f05270 */
[----:B------:R-:W-:-:S05]  /*15f0*/  IMAD.IADD R41, R13, 0x1, R16 ;  /* 0x000000010d297824 */ /* 0x000fca00078e0210 */
[----:B------:R-:W0:Y:S05]  /*1600*/  SHFL.DOWN PT, R16, R41, 0x10, R15 ;  /* 0x0a00000029107989 */ /* 0x000e2a00000e000f */
[----:B------:R-:W-:Y:S02]  /*1610*/  VOTE.ALL P0, P0 ;  /* 0x0000000000ff7806 */ /* 0x000fe40000000000 */
[----:B0-----:R-:W-:-:S04]  /*1620*/  SEL R16, R16, RZ, !P2 ;  /* 0x000000ff10107207 */ /* 0x001fc80005000000 */
[----:B------:R-:W-:-:S07]  /*1630*/  IADD3 R40, PT, PT, R41, R16, R40 ;  /* 0x0000001029287210 */ /* 0x000fce0007ffe028 */
.L_x_61:
[----:B------:R-:W-:Y:S05]  /*1640*/  @P0 BRA `(.L_x_16) ;  /* 0xfffffffc00380947 */ /* 0x000fea000383ffff */
.L_x_10:
[----:B------:R-:W-:Y:S01]  /*1650*/  ISETP.NE.AND P0, PT, R37, RZ, PT ;  /* 0x000000ff2500720c */ /* 0x000fe20003f05270 */
[----:B------:R-:W0:Y:S01]  /*1660*/  @!P1 S2R R11, SR_CgaCtaId ;  /* 0x00000000000b9919 */ /* 0x000e220000008800 */
[----:B------:R-:W-:Y:S01]  /*1670*/  @!P1 MOV R10, 0x400 ;  /* 0x00000400000a9802 */ /* 0x000fe20000000f00 */
[----:B------:R-:W-:Y:S02]  /*1680*/  @!P1 IMAD.IADD R9, R9, 0x1, R40 ;  /* 0x0000000109099824 */ /* 0x000fe400078e0228 */
[----:B------:R-:W-:Y:S02]  /*1690*/  @!P1 IMAD.MOV.U32 R8, RZ, RZ, 0x65 ;  /* 0x00000065ff089424 */ /* 0x000fe400078e00ff */
[----:B------:R-:W-:-:S03]  /*16a0*/  IMAD.MOV.U32 R38, RZ, RZ, R17 ;  /* 0x000000ffff267224 */ /* 0x000fc600078e0011 */
[----:B------:R1:W-:Y:S03]  /*16b0*/  @!P1 ST.E.64.STRONG.GPU desc[UR12][R44.64+0x100], R8 ;  /* 0x000100082c009985 */ /* 0x0003e6000c10fb0c */
[----:B------:R-:W-:Y:S01]  /*16c0*/  @!P0 MOV R12, 0x400 ;  /* 0x00000400000c8802 */ /* 0x000fe20000000f00 */
[----:B------:R-:W2:Y:S01]  /*16d0*/  @!P0 S2R R13, SR_CgaCtaId ;  /* 0x00000000000d8919 */ /* 0x000ea20000008800 */
[----:B------:R-:W-:Y:S01]  /*16e0*/  @!P0 IMAD.MOV.U32 R38, RZ, RZ, R40 ;  /* 0x000000ffff268224 */ /* 0x000fe200078e0028 */
[----:B0-----:R-:W-:-:S05]  /*16f0*/  @!P1 LEA R10, R11, R10, 0x18 ;  /* 0x0000000a0b0a9211 */ /* 0x001fca00078ec0ff */
[----:B------:R1:W-:Y:S04]  /*1700*/  @!P1 STS [R10+0x8], R9 ;  /* 0x000008090a009388 */ /* 0x0003e80000000800 */
[----:B------:R1:W-:Y:S01]  /*1710*/  @!P1 STS [R10+0x4], R40 ;  /* 0x000004280a009388 */ /* 0x0003e20000000800 */
[----:B--2---:R-:W-:-:S05]  /*1720*/  @!P0 LEA R13, R13, R12, 0x18 ;  /* 0x0000000c0d0d8211 */ /* 0x004fca00078ec0ff */
[----:B------:R1:W-:Y:S02]  /*1730*/  @!P0 STS [R13+0x54], R40 ;  /* 0x000054280d008388 */ /* 0x0003e40000000800 */
.L_x_4:
[----:B------:R-:W-:Y:S05]  /*1740*/  WARPSYNC.ALL ;  /* 0x0000000000007948 */ /* 0x000fea0003800000 */
[----:B------:R-:W0:Y:S08]  /*1750*/  S2UR UR7, SR_CgaCtaId ;  /* 0x00000000000779c3 */ /* 0x000e300000008800 */
[----:B------:R-:W-:Y:S01]  /*1760*/  BAR.SYNC.DEFER_BLOCKING 0x0 ;  /* 0x0000000000007b1d */ /* 0x000fe20000010000 */
[----:B------:R-:W-:-:S05]  /*1770*/  ISETP.NE.AND P0, PT, R35, RZ, PT ;  /* 0x000000ff2300720c */ /* 0x000fca0003f05270 */
[----:B------:R-:W-:Y:S02]  /*1780*/  UMOV UR5, 0x400 ;  /* 0x0000040000057882 */ /* 0x000fe40000000000 */
[----:B0-----:R-:W-:-:S09]  /*1790*/  ULEA UR5, UR7, UR5, 0x18 ;  /* 0x0000000507057291 */ /* 0x001fd2000f8ec0ff */
[----:B-1----:R-:W0:Y:S02]  /*17a0*/  LDS R8, [UR5+0x54] ;  /* 0x00005405ff087984 */ /* 0x002e240008000800 */
[----:B0-----:R-:W-:-:S05]  /*17b0*/  SEL R9, R8, RZ, P0 ;  /* 0x000000ff08097207 */ /* 0x001fca0000000000 */
[----:B------:R-:W-:-:S07]  /*17c0*/  IMAD.IADD R38, R9, 0x1, R38 ;  /* 0x0000000109267824 */ /* 0x000fce00078e0226 */
.L_x_3:
[----:B------:R-:W-:Y:S05]  /*17d0*/  BSYNC.RECONVERGENT B0 ;  /* 0x0000000000007941 */ /* 0x000fea0003800200 */
.L_x_1:
[----:B------:R-:W-:Y:S01]  /*17e0*/  IMAD.IADD R32, R32, 0x1, R38 ;  /* 0x0000000120207824 */ /* 0x000fe200078e0226 */
[----:B------:R-:W-:Y:S03]  /*17f0*/  BAR.SYNC.DEFER_BLOCKING 0x0 ;  /* 0x0000000000007b1d */ /* 0x000fe60000010000 */
[----:B------:R-:W-:-:S03]  /*1800*/  IMAD.IADD R29, R29, 0x1, R32 ;  /* 0x000000011d1d7824 */ /* 0x000fc600078e0220 */
[----:B------:R-:W1:Y:S01]  /*1810*/  LDCU.64 UR8, c[0x0][0x388] ;  /* 0x00007100ff0877ac */ /* 0x000e620008000a00 */
[----:B------:R-:W-:-:S04]  /*1820*/  IMAD.IADD R28, R28, 0x1, R29 ;  /* 0x000000011c1c7824 */ /* 0x000fc800078e021d */
[----:B------:R-:W-:-:S04]  /*1830*/  IMAD.IADD R27, R27, 0x1, R28 ;  /* 0x000000011b1b7824 */ /* 0x000fc800078e021c */
[----:B------:R-:W-:-:S04]  /*1840*/  IMAD.IADD R26, R26, 0x1, R27 ;  /* 0x000000011a1a7824 */ /* 0x000fc800078e021b */
[----:B------:R-:W-:-:S04]  /*1850*/  IMAD.IADD R25, R25, 0x1, R26 ;  /* 0x0000000119197824 */ /* 0x000fc800078e021a */
[----:B------:R-:W-:Y:S01]  /*1860*/  IMAD.IADD R24, R24, 0x1, R25 ;  /* 0x0000000118187824 */ /* 0x000fe200078e0219 */
[----:B------:R-:W-:Y:S03]  /*1870*/  STS [R33], R38 ;  /* 0x0000002621007388 */ /* 0x000fe60000000800 */
[----:B------:R-:W-:Y:S01]  /*1880*/  IMAD.IADD R23, R23, 0x1, R24 ;  /* 0x0000000117177824 */ /* 0x000fe200078e0218 */
[----:B------:R-:W-:Y:S03]  /*1890*/  STS [R33+0x4], R32 ;  /* 0x0000042021007388 */ /* 0x000fe60000000800 */
        /* <DEDUP_REMOVED lines=19> */
[----:B------:R-:W-:Y:S04]  /*19d0*/  STS [R33+0x2c], R20 ;  /* 0x00002c1421007388 */ /* 0x000fe80000000800 */
[----:B------:R-:W-:Y:S04]  /*19e0*/  STS [R33+0x30], R7 ;  /* 0x0000300721007388 */ /* 0x000fe80000000800 */
[----:B------:R-:W-:Y:S04]  /*19f0*/  STS [R33+0x34], R6 ;  /* 0x0000340621007388 */ /* 0x000fe80000000800 */
[----:B------:R-:W-:Y:S04]  /*1a00*/  STS [R33+0x38], R5 ;  /* 0x0000380521007388 */ /* 0x000fe80000000800 */
[----:B------:R-:W-:Y:S04]  /*1a10*/  STS [R33+0x3c], R4 ;  /* 0x00003c0421007388 */ /* 0x000fe80000000800 */
[----:B------:R-:W-:Y:S04]  /*1a20*/  STS [R33+0x40], R3 ;  /* 0x0000400321007388 */ /* 0x000fe80000000800 */
[----:B------:R1:W-:Y:S04]  /*1a30*/  STS [R33+0x44], R2 ;  /* 0x0000440221007388 */ /* 0x0003e80000000800 */
[----:B------:R-:W-:Y:S01]  /*1a40*/  STS [R33+0x48], R0 ;  /* 0x0000480021007388 */ /* 0x000fe20000000800 */
[----:B------:R-:W-:-:S03]  /*1a50*/  NOP ;  /* 0x0000000000007918 */ /* 0x000fc60000000000 */
[----:B0-----:R-:W0:Y:S01]  /*1a60*/  LDS R9, [R34] ;  /* 0x0000000022097984 */ /* 0x001e220000000800 */
[----:B-1----:R-:W-:-:S03]  /*1a70*/  IADD3 R2, P0, PT, R31, UR8, RZ ;  /* 0x000000081f027c10 */ /* 0x002fc6000ff1e0ff */
[----:B------:R-:W1:Y:S01]  /*1a80*/  LDS R7, [R34+0x80] ;  /* 0x0000800022077984 */ /* 0x000e620000000800 */
[----:B------:R-:W-:-:S03]  /*1a90*/  IADD3.X R3, PT, PT, R30, UR9, RZ, P0, !PT ;  /* 0x000000091e037c10 */ /* 0x000fc600087fe4ff */
[----:B------:R-:W2:Y:S04]  /*1aa0*/  LDS R11, [R34+0x100] ;  /* 0x00010000220b7984 */ /* 0x000ea80000000800 */
[----:B------:R-:W3:Y:S04]  /*1ab0*/  LDS R13, [R34+0x180] ;  /* 0x00018000220d7984 */ /* 0x000ee80000000800 */
[----:B------:R-:W4:Y:S04]  /*1ac0*/  LDS R5, [R34+0x200] ;  /* 0x0002000022057984 */ /* 0x000f280000000800 */
[----:B------:R-:W5:Y:S04]  /*1ad0*/  LDS R15, [R34+0x280] ;  /* 0x00028000220f7984 */ /* 0x000f680000000800 */
        /* <DEDUP_REMOVED lines=13> */
[----:B0-----:R-:W-:Y:S04]  /*1bb0*/  STG.E desc[UR12][R2.64], R9 ;  /* 0x0000000902007986 */ /* 0x001fe8000c10190c */
[----:B-1----:R-:W-:Y:S04]  /*1bc0*/  STG.E desc[UR12][R2.64+0x80], R7 ;  /* 0x0000800702007986 */ /* 0x002fe8000c10190c */
[----:B--2---:R-:W-:Y:S04]  /*1bd0*/  STG.E desc[UR12][R2.64+0x100], R11 ;  /* 0x0001000b02007986 */ /* 0x004fe8000c10190c */
[----:B---3--:R-:W-:Y:S04]  /*1be0*/  STG.E desc[UR12][R2.64+0x180], R13 ;  /* 0x0001800d02007986 */ /* 0x008fe8000c10190c */
[----:B----4-:R-:W-:Y:S04]  /*1bf0*/  STG.E desc[UR12][R2.64+0x200], R5 ;  /* 0x0002000502007986 */ /* 0x010fe8000c10190c */
[----:B-----5:R-:W-:Y:S04]  /*1c00*/  STG.E desc[UR12][R2.64+0x280], R15 ;  /* 0x0002800f02007986 */ /* 0x020fe8000c10190c */
[----:B------:R-:W-:Y:S04]  /*1c10*/  STG.E desc[UR12][R2.64+0x300], R17 ;  /* 0x0003001102007986 */ /* 0x000fe8000c10190c */
        /* <DEDUP_REMOVED lines=11> */
[----:B------:R-:W-:Y:S01]  /*1cd0*/  STG.E desc[UR12][R2.64+0x900], R43 ;  /* 0x0009002b02007986 */ /* 0x000fe2000c10190c */
[----:B------:R-:W-:Y:S05]  /*1ce0*/  EXIT ;  /* 0x000000000000794d */ /* 0x000fea0003800000 */
.L_x_0:
[----:B------:R-:W-:-:S04]  /*1cf0*/  ISETP.NE.U32.AND P0, PT, RZ, UR7, PT ;  /* 0x00000007ff007c0c */ /* 0x000fc8000bf05070 */
[----:B------:R-:W-:-:S13]  /*1d00*/  ISETP.NE.AND.EX P0, PT, RZ, UR4, PT, P0 ;  /* 0x00000004ff007c0c */ /* 0x000fda000bf05300 */
[----:B------:R-:W-:Y:S05]  /*1d10*/  @!P0 EXIT ;  /* 0x000000000000894d */ /* 0x000fea0003800000 */
[----:B------:R-:W0:Y:S02]  /*1d20*/  LDCU.64 UR4, c[0x0][0x380] ;  /* 0x00007000ff0477ac */ /* 0x000e240008000a00 */
[----:B0-----:R-:W-:-:S06]  /*1d30*/  UIMAD.WIDE UR4, UR6, 0x7b80, UR4 ;  /* 0x00007b80060478a5 */ /* 0x001fcc000f8e0204 */
[----:B------:R-:W-:Y:S02]  /*1d40*/  IMAD.U32 R2, RZ, RZ, UR4 ;  /* 0x00000004ff027e24 */ /* 0x000fe4000f8e00ff */
[----:B------:R-:W-:-:S05]  /*1d50*/  IMAD.U32 R3, RZ, RZ, UR5 ;  /* 0x00000005ff037e24 */ /* 0x000fca000f8e00ff */
[----:B------:R0:W2:Y:S01]  /*1d60*/  LDG.E R0, desc[UR12][R2.64] ;  /* 0x0000000c02007981 */ /* 0x0000a2000c1e1900 */
[----:B------:R-:W3:Y:S02]  /*1d70*/  S2R R31, SR_TID.X ;  /* 0x00000000001f7919 */ /* 0x000ee40000002100 */
[C---:B---3--:R-:W-:Y:S02]  /*1d80*/  LOP3.LUT R30, R31.reuse, 0x1f, RZ, 0xc0, !PT ;  /* 0x0000001f1f1e7812 */ /* 0x048fe400078ec0ff */
[----:B------:R-:W-:-:S05]  /*1d90*/  LOP3.LUT R5, R31, 0x3e0, RZ, 0xc0, !PT ;  /* 0x000003e01f057812 */ /* 0x000fca00078ec0ff */
[----:B------:R-:W-:-:S04]  /*1da0*/  IMAD R30, R5, 0x13, R30 ;  /* 0x00000013051e7824 */ /* 0x000fc800078e021e */
[C---:B------:R-:W-:Y:S01]  /*1db0*/  VIADD R4, R30.reuse, 0x20 ;  /* 0x000000201e047836 */ /* 0x040fe20000000000 */
[C---:B------:R-:W-:Y:S01]  /*1dc0*/  ISETP.GE.U32.AND P1, PT, R30.reuse, UR7, PT ;  /* 0x000000071e007c0c */ /* 0x040fe2000bf26070 */
[C---:B------:R-:W-:Y:S01]  /*1dd0*/  VIADD R5, R30.reuse, 0x40 ;  /* 0x000000401e057836 */ /* 0x040fe20000000000 */
[C---:B0-----:R-:W-:Y:S01]  /*1de0*/  LEA R2, P0, R30.reuse, UR4, 0x2 ;  /* 0x000000041e027c11 */ /* 0x041fe2000f8010ff */
[----:B------:R-:W-:Y:S01]  /*1df0*/  VIADD R3, R30, 0x80 ;  /* 0x000000801e037836 */ /* 0x000fe20000000000 */
[----:B------:R-:W-:Y:S01]  /*1e00*/  ISETP.GE.U32.AND P2, PT, R4, UR7, PT ;  /* 0x0000000704007c0c */ /* 0x000fe2000bf46070 */
[C---:B------:R-:W-:Y:S01]  /*1e10*/  VIADD R4, R30.reuse, 0xa0 ;  /* 0x000000a01e047836 */ /* 0x040fe20000000000 */
[----:B------:R-:W-:Y:S01]  /*1e20*/  ISETP.GE.U32.AND P3, PT, R5, UR7, PT ;  /* 0x0000000705007c0c */ /* 0x000fe2000bf66070 */
[----:B------:R-:W-:Y:S01]  /*1e30*/  VIADD R5, R30, 0xc0 ;  /* 0x000000c01e057836 */ /* 0x000fe20000000000 */
[----:B------:R-:W-:Y:S01]  /*1e40*/  ISETP.GE.U32.AND P5, PT, R3, UR7, PT ;  /* 0x0000000703007c0c */ /* 0x000fe2000bfa6070 */
[----:B------:R-:W-:Y:S01]  /*1e50*/  IMAD.X R3, RZ, RZ, UR5, P0 ;  /* 0x00000005ff037e24 */ /* 0x000fe200080e06ff */
[----:B------:R-:W-:Y:S01]  /*1e60*/  ISETP.GE.U32.AND P6, PT, R4, UR7, PT ;  /* 0x0000000704007c0c */ /* 0x000fe2000bfc6070 */
[C---:B------:R-:W-:Y:S01]  /*1e70*/  VIADD R6, R30.reuse, 0x60 ;  /* 0x000000601e067836 */ /* 0x040fe20000000000 */
[----:B------:R-:W-:Y:S01]  /*1e80*/  ISETP.GE.U32.AND P0, PT, R5, UR7, PT ;  /* 0x0000000705007c0c */ /* 0x000fe2000bf06070 */
[----:B------:R-:W-:-:S02]  /*1e90*/  VIADD R5, R30, 0xe0 ;  /* 0x000000e01e057836 */ /* 0x000fc40000000000 */
[----:B------:R-:W-:Y:S01]  /*1ea0*/  VIADD R37, R30, 0x100 ;  /* 0x000001001e257836 */ /* 0x000fe20000000000 */
[----:B------:R-:W-:Y:S01]  /*1eb0*/  ISETP.GE.U32.AND P4, PT, R6, UR7, PT ;  /* 0x0000000706007c0c */ /* 0x000fe2000bf86070 */
[C---:B------:R-:W-:Y:S02]  /*1ec0*/  VIADD R7, R30.reuse, 0x140 ;  /* 0x000001401e077836 */ /* 0x040fe40000000000 */
[C---:B------:R-:W-:Y:S02]  /*1ed0*/  VIADD R36, R30.reuse, 0x120 ;  /* 0x000001201e247836 */ /* 0x040fe40000000000 */
[C---:B------:R-:W-:Y:S02]  /*1ee0*/  VIADD R35, R30.reuse, 0x220 ;  /* 0x000002201e237836 */ /* 0x040fe40000000000 */
[----:B------:R-:W-:Y:S02]  /*1ef0*/  VIADD R34, R30, 0x240 ;  /* 0x000002401e227836 */ /* 0x000fe40000000000 */
[----:B--2---:R-:W-:-:S02]  /*1f00*/  IMAD.MOV.U32 R4, RZ, RZ, R0 ;  /* 0x000000ffff047224 */ /* 0x004fc400078e0000 */
[----:B------:R-:W2:Y:S02]  /*1f10*/  @!P1 LDG.E R0, desc[UR12][R2.64] ;  /* 0x0000000c02009981 */ /* 0x000ea4000c1e1900 */
[--C-:B------:R-:W-:Y:S01]  /*1f20*/  IMAD.MOV.U32 R12, RZ, RZ, R4.reuse ;  /* 0x000000ffff0c7224 */ /* 0x100fe200078e0004 */
[----:B------:R-:W-:Y:S01]  /*1f30*/  ISETP.GE.U32.AND P1, PT, R5, UR7, PT ;  /* 0x0000000705007c0c */ /* 0x000fe2000bf26070 */
[--C-:B------:R-:W-:Y:S02]  /*1f40*/  IMAD.MOV.U32 R8, RZ, RZ, R4.reuse ;  /* 0x000000ffff087224 */ /* 0x100fe400078e0004 */
[C---:B------:R-:W-:Y:S02]  /*1f50*/  VIADD R5, R30.reuse, 0x160 ;  /* 0x000001601e057836 */ /* 0x040fe40000000000 */
[--C-:B------:R-:W-:Y:S01]  /*1f60*/  IMAD.MOV.U32 R6, RZ, RZ, R4.reuse ;  /* 0x000000ffff067224 */ /* 0x100fe200078e0004 */
[----:B------:R-:W3:Y:S01]  /*1f70*/  @!P5 LDG.E R12, desc[UR12][R2.64+0x200] ;  /* 0x0002000c020cd981 */ /* 0x000ee2000c1e1900 */
[--C-:B------:R-:W-:Y:S01]  /*1f80*/  IMAD.MOV.U32 R14, RZ, RZ, R4.reuse ;  /* 0x000000ffff0e7224 */ /* 0x100fe200078e0004 */
[----:B------:R-:W-:Y:S01]  /*1f90*/  ISETP.GE.U32.AND P5, PT, R37, UR7, PT ;  /* 0x0000000725007c0c */ /* 0x000fe2000bfa6070 */
[----:B------:R-:W-:Y:S01]  /*1fa0*/  IMAD.MOV.U32 R16, RZ, RZ, R4 ;  /* 0x000000ffff107224 */ /* 0x000fe200078e0004 */
[----:B------:R-:W4:Y:S01]  /*1fb0*/  @!P3 LDG.E R8, desc[UR12][R2.64+0x100] ;  /* 0x0001000c0208b981 */ /* 0x000f22000c1e1900 */
[----:B------:R-:W-:Y:S01]  /*1fc0*/  ISETP.GE.U32.AND P3, PT, R5, UR7, PT ;  /* 0x0000000705007c0c */ /* 0x000fe2000bf66070 */
[----:B------:R-:W-:-:S02]  /*1fd0*/  VIADD R5, R30, 0x1a0 ;  /* 0x000001a01e057836 */ /* 0x000fc40000000000 */
[----:B------:R-:W4:Y:S01]  /*1fe0*/  @!P2 LDG.E R6, desc[UR12][R2.64+0x80] ;  /* 0x0000800c0206a981 */ /* 0x000f22000c1e1900 */
[----:B------:R-:W-:Y:S01]  /*1ff0*/  ISETP.GE.U32.AND P2, PT, R7, UR7, PT ;  /* 0x0000000707007c0c */ /* 0x000fe2000bf46070 */
[--C-:B------:R-:W-:Y:S02]  /*2000*/  IMAD.MOV.U32 R10, RZ, RZ, R4.reuse ;  /* 0x000000ffff0a7224 */ /* 0x100fe400078e0004 */
[----:B------:R-:W4:Y:S01]  /*2010*/  @!P6 LDG.E R14, desc[UR12][R2.64+0x280] ;  /* 0x0002800c020ee981 */ /* 0x000f22000c1e1900 */
[----:B------:R-:W-:Y:S01]  /*2020*/  ISETP.GE.U32.AND P6, PT, R36, UR7, PT ;  /* 0x0000000724007c0c */ /* 0x000fe2000bfc6070 */
[----:B------:R-:W-:Y:S02]  /*2030*/  IMAD.MOV.U32 R20, RZ, RZ, R4 ;  /* 0x000000ffff147224 */ /* 0x000fe400078e0004 */
[----:B------:R-:W4:Y:S01]  /*2040*/  @!P0 LDG.E R16, desc[UR12][R2.64+0x300] ;  /* 0x0003000c02108981 */ /* 0x000f22000c1e1900 */
[----:B------:R-:W-:Y:S01]  /*2050*/  ISETP.GE.U32.AND P0, PT, R5, UR7, PT ;  /* 0x0000000705007c0c */ /* 0x000fe2000bf06070 */
[----:B------:R-:W-:-:S02]  /*2060*/  VIADD R7, R30, 0x180 ;  /* 0x000001801e077836 */ /* 0x000fc40000000000 */
[C---:B------:R-:W-:Y:S01]  /*2070*/  VIADD R5, R30.reuse, 0x1e0 ;  /* 0x000001e01e057836 */ /* 0x040fe20000000000 */
[----:B------:R-:W4:Y:S01]  /*2080*/  @!P4 LDG.E R10, desc[UR12][R2.64+0x180] ;  /* 0x0001800c020ac981 */ /* 0x000f22000c1e1900 */
[--C-:B------:R-:W-:Y:S01]  /*2090*/  IMAD.MOV.U32 R18, RZ, RZ, R4.reuse ;  /* 0x000000ffff127224 */ /* 0x100fe200078e0004 */
[----:B------:R-:W-:Y:S01]  /*20a0*/  ISETP.GE.U32.AND P4, PT, R7, UR7, PT ;  /* 0x0000000707007c0c */ /* 0x000fe2000bf86070 */
[--C-:B------:R-:W-:Y:S01]  /*20b0*/  IMAD.MOV.U32 R22, RZ, RZ, R4.reuse ;  /* 0x000000ffff167224 */ /* 0x100fe200078e0004 */
[----:B------:R-:W4:Y:S01]  /*20c0*/  @!P5 LDG.E R20, desc[UR12][R2.64+0x400] ;  /* 0x0004000c0214d981 */ /* 0x000f22000c1e1900 */
[--C-:B------:R-:W-:Y:S01]  /*20d0*/  IMAD.MOV.U32 R24, RZ, RZ, R4.reuse ;  /* 0x000000ffff187224 */ /* 0x100fe200078e0004 */
[----:B------:R-:W-:Y:S01]  /*20e0*/  ISETP.GE.U32.AND P5, PT, R5, UR7, PT ;  /* 0x0000000705007c0c */ /* 0x000fe2000bfa6070 */
[----:B------:R-:W-:Y:S01]  /*20f0*/  IMAD.MOV.U32 R26, RZ, RZ, R4 ;  /* 0x000000ffff1a7224 */ /* 0x000fe200078e0004 */
[----:B------:R-:W4:Y:S01]  /*2100*/  @!P1 LDG.E R18, desc[UR12][R2.64+0x380] ;  /* 0x0003800c02129981 */ /* 0x000f22000c1e1900 */
[----:B------:R-:W-:-:S02]  /*2110*/  VIADD R7, R30, 0x1c0 ;  /* 0x000001c01e077836 */ /* 0x000fc40000000000 */
[----:B------:R-:W-:Y:S01]  /*2120*/  VIADD R5, R30, 0x200 ;  /* 0x000002001e057836 */ /* 0x000fe20000000000 */
[----:B------:R-:W4:Y:S02]  /*2130*/  @!P6 LDG.E R22, desc[UR12][R2.64+0x480] ;  /* 0x0004800c0216e981 */ /* 0x000f24000c1e1900 */
[----:B------:R-:W-:Y:S02]  /*2140*/  ISETP.GE.U32.AND P1, PT, R7, UR7, PT ;  /* 0x0000000707007c0c */ /* 0x000fe4000bf26070 */
[----:B------:R-:W4:Y:S01]  /*2150*/  @!P2 LDG.E R24, desc[UR12][R2.64+0x500] ;  /* 0x0005000c0218a981 */ /* 0x000f22000c1e1900 */
[----:B------:R-:W-:Y:S02]  /*2160*/  ISETP.GE.U32.AND P6, PT, R5, UR7, PT ;  /* 0x0000000705007c0c */ /* 0x000fe4000bfc6070 */
[----:B------:R-:W-:Y:S01]  /*2170*/  ISETP.GE.U32.AND P2, PT, R35, UR7, PT ;  /* 0x0000000723007c0c */ /* 0x000fe2000bf46070 */
[----:B------:R-:W4:Y:S01]  /*2180*/  @!P3 LDG.E R26, desc[UR12][R2.64+0x580] ;  /* 0x0005800c021ab981 */ /* 0x000f22000c1e1900 */
[----:B------:R-:W-:Y:S01]  /*2190*/  ISETP.GE.U32.AND P3, PT, R34, UR7, PT ;  /* 0x0000000722007c0c */ /* 0x000fe2000bf66070 */
[----:B------:R-:W-:-:S02]  /*21a0*/  IMAD.MOV.U32 R28, RZ, RZ, R4 ;  /* 0x000000ffff1c7224 */ /* 0x000fc400078e0004 */
[--C-:B------:R-:W-:Y:S02]  /*21b0*/  IMAD.MOV.U32 R40, RZ, RZ, R4.reuse ;  /* 0x000000ffff287224 */ /* 0x100fe400078e0004 */
[--C-:B------:R-:W-:Y:S02]  /*21c0*/  IMAD.MOV.U32 R42, RZ, RZ, R4.reuse ;  /* 0x000000ffff2a7224 */ /* 0x100fe400078e0004 */
[--C-:B------:R-:W-:Y:S01]  /*21d0*/  IMAD.MOV.U32 R44, RZ, RZ, R4.reuse ;  /* 0x000000ffff2c7224 */ /* 0x100fe200078e0004 */
[----:B------:R-:W4:Y:S01]  /*21e0*/  @!P4 LDG.E R28, desc[UR12][R2.64+0x600] ;  /* 0x0006000c021cc981 */ /* 0x000f22000c1e1900 */
[--C-:B------:R-:W-:Y:S02]  /*21f0*/  IMAD.MOV.U32 R5, RZ, RZ, R4.reuse ;  /* 0x000000ffff057224 */ /* 0x100fe400078e0004 */
[----:B------:R-:W-:Y:S01]  /*2200*/  IMAD.MOV.U32 R7, RZ, RZ, R4 ;  /* 0x000000ffff077224 */ /* 0x000fe200078e0004 */
[----:B------:R-:W4:Y:S04]  /*2210*/  @!P0 LDG.E R40, desc[UR12][R2.64+0x680] ;  /* 0x0006800c02288981 */ /* 0x000f28000c1e1900 */
[----:B------:R-:W4:Y:S04]  /*2220*/  @!P1 LDG.E R42, desc[UR12][R2.64+0x700] ;  /* 0x0007000c022a9981 */ /* 0x000f28000c1e1900 */
[----:B------:R-:W4:Y:S04]  /*2230*/  @!P5 LDG.E R44, desc[UR12][R2.64+0x780] ;  /* 0x0007800c022cd981 */ /* 0x000f28000c1e1900 */
[----:B------:R-:W4:Y:S04]  /*2240*/  @!P6 LDG.E R5, desc[UR12][R2.64+0x800] ;  /* 0x0008000c0205e981 */ /* 0x000f28000c1e1900 */
[----:B------:R-:W4:Y:S04]  /*2250*/  @!P2 LDG.E R7, desc[UR12][R2.64+0x880] ;  /* 0x0008800c0207a981 */ /* 0x000f28000c1e1900 */
[----:B------:R-:W4:Y:S01]  /*2260*/  @!P3 LDG.E R4, desc[UR12][R2.64+0x900] ;  /* 0x0009000c0204b981 */ /* 0x000f22000c1e1900 */
[----:B------:R-:W0:Y:S01]  /*2270*/  S2R R38, SR_LANEID ;  /* 0x0000000000267919 */ /* 0x000e220000000000 */
[----:B------:R-:W1:Y:S01]  /*2280*/  S2UR UR5, SR_CgaCtaId ;  /* 0x00000000000579c3 */ /* 0x000e620000008800 */
[----:B------:R-:W-:Y:S01]  /*2290*/  SHF.R.U32.HI R41, RZ, 0x5, R31 ;  /* 0x00000005ff297819 */ /* 0x000fe2000001161f */
[----:B------:R-:W-:-:S02]  /*22a0*/  UMOV UR4, 0x400 ;  /* 0x0000040000047882 */ /* 0x000fc40000000000 */
[----:B-1----:R-:W-:Y:S02]  /*22b0*/  ULEA UR4, UR5, UR4, 0x18 ;  /* 0x0000000405047291 */ /* 0x002fe4000f8ec0ff */
[----:B0-----:R-:W-:-:S05]  /*22c0*/  IMAD R29, R41, 0x260, R38 ;  /* 0x00000260291d7824 */ /* 0x001fca00078e0226 */
[----:B------:R-:W-:Y:S01]  /*22d0*/  LEA R29, R29, UR4, 0x2 ;  /* 0x000000041d1d7c11 */ /* 0x000fe2000f8e10ff */
[----:B------:R-:W-:-:S04]  /*22e0*/  UISETP.NE.AND UP0, UPT, UR6, URZ, UPT ;  /* 0x000000ff0600728c */ /* 0x000fc8000bf05270 */
[----:B--2---:R-:W-:Y:S04]  /*22f0*/  STS [R29], R0 ;  /* 0x000000001d007388 */ /* 0x004fe80000000800 */
[----:B---3--:R-:W-:Y:S04]  /*2300*/  STS [R29+0x200], R12 ;  /* 0x0002000c1d007388 */ /* 0x008fe80000000800 */
[----:B----4-:R0:W-:Y:S04]  /*2310*/  STS [R29+0x100], R8 ;  /* 0x000100081d007388 */ /* 0x0101e80000000800 */
[----:B------:R1:W-:Y:S01]  /*2320*/  STS [R29+0x80], R6 ;  /* 0x000080061d007388 */ /* 0x0003e20000000800 */
[----:B0-----:R-:W-:-:S03]  /*2330*/  IMAD R8, R38, 0x48, R29 ;  /* 0x0000004826087824 */ /* 0x001fc600078e021d */
        /* <DEDUP_REMOVED lines=16> */
[----:B------:R1:W0:Y:S04]  /*2440*/  LDS R32, [R8] ;  /* 0x0000000008207984 */ /* 0x0002280000000800 */
        /* <DEDUP_REMOVED lines=19> */
[----:B--234-:R-:W-:Y:S05]  /*2580*/  BRA.U UP0, `(.L_x_17) ;  /* 0x0000000500047547 */ /* 0x01cfea000b800000 */
[----:B01----:R-:W-:Y:S02]  /*2590*/  IADD3 R8, PT, PT, R28, R33, R32 ;  /* 0x000000211c087210 */ /* 0x003fe40007ffe020 */
[----:B------:R-:W-:Y:S02]  /*25a0*/  ISETP.NE.AND P1, PT, R38, 0x1f, PT ;  /* 0x0000001f2600780c */ /* 0x000fe40003f25270 */
[----:B------:R-:W-:Y:S02]  /*25b0*/  IADD3 R8, PT, PT, R26, R27, R8 ;  /* 0x0000001b1a087210 */ /* 0x000fe40007ffe008 */
[----:B------:R-:W-:Y:S02]  /*25c0*/  ISETP.NE.AND P2, PT, R41, 0xc, PT ;  /* 0x0000000c2900780c */ /* 0x000fe40003f45270 */
        /* <DEDUP_REMOVED lines=47> */
[----:B------:R-:W-:-:S04]  /*28c0*/  ISETP.NE.AND P0, PT, R41, 0x8, PT ;  /* 0x000000082900780c */ /* 0x000fc80003f05270 */
[----:B------:R-:W-:Y:S02]  /*28d0*/  SEL R8, R15, R8, !P0 ;  /* 0x000000080f087207 */ /* 0x000fe40004000000 */
[C---:B------:R-:W-:Y:S02]  /*28e0*/  ISETP.NE.AND P0, PT, R41.reuse, 0xa, PT ;  /* 0x0000000a2900780c */ /* 0x040fe40003f05270 */
[----:B------:R-:W-:Y:S02]  /*28f0*/  SEL R8, R16, R8, !P1 ;  /* 0x0000000810087207 */ /* 0x000fe40004800000 */
[----:B------:R-:W-:Y:S02]  /*2900*/  ISETP.NE.AND P1, PT, R41, 0xb, PT ;  /* 0x0000000b2900780c */ /* 0x000fe40003f25270 */
[----:B------:R-:W-:Y:S02]  /*2910*/  SEL R8, R17, R8, !P0 ;  /* 0x0000000811087207 */ /* 0x000fe40004000000 */
[----:B------:R-:W-:-:S02]  /*2920*/  ISETP.GE.U32.AND P0, PT, R31, 0x20, PT ;  /* 0x000000201f00780c */ /* 0x000fc40003f06070 */
[----:B------:R-:W-:Y:S01]  /*2930*/  SEL R8, R18, R8, !P1 ;  /* 0x0000000812087207 */ /* 0x000fe20004800000 */
[----:B------:R-:W-:Y:S01]  /*2940*/  @!P2 IMAD.IADD R8, R19, 0x1, R18 ;  /* 0x000000011308a824 */ /* 0x000fe200078e0212 */
[----:B------:R-:W-:-:S04]  /*2950*/  ISETP.NE.AND P1, PT, R38, RZ, PT ;  /* 0x000000ff2600720c */ /* 0x000fc80003f25270 */
[----:B------:R-:W-:Y:S02]  /*2960*/  SEL R40, R40, RZ, P1 ;  /* 0x000000ff28287207 */ /* 0x000fe40000800000 */
[----:B------:R-:W-:-:S04]  /*2970*/  SEL R8, R8, RZ, P0 ;  /* 0x000000ff08087207 */ /* 0x000fc80000000000 */
[----:B-----5:R-:W-:Y:S01]  /*2980*/  IADD3 R39, PT, PT, R8, R40, R39 ;  /* 0x0000002808277210 */ /* 0x020fe20007ffe027 */
[----:B------:R-:W-:Y:S06]  /*2990*/  BRA `(.L_x_18) ;  /* 0x0000000c00547947 */ /* 0x000fec0003800000 */
.L_x_17:
[----:B01----:R-:W-:Y:S02]  /*29a0*/  IADD3 R8, PT, PT, R28, R33, R32 ;  /* 0x000000211c087210 */ /* 0x003fe40007ffe020 */
[----:B------:R-:W-:Y:S02]  /*29b0*/  ISETP.NE.AND P1, PT, R38, 0x1f, PT ;  /* 0x0000001f2600780c */ /* 0x000fe40003f25270 */
        /* <DEDUP_REMOVED lines=9> */
[----:B-----5:R-:W-:-:S05]  /*2a50*/  IADD3 R39, PT, PT, R9, R0, R8 ;  /* 0x0000000009277210 */ /* 0x020fca0007ffe008 */
        /* <DEDUP_REMOVED lines=28> */
[----:B------:R-:W-:Y:S01]  /*2c20*/  IMAD.IADD R14, R14, 0x1, R13 ;  /* 0x000000010e0e7824 */ /* 0x000fe200078e020d */
[----:B------:R-:W0:Y:S02]  /*2c30*/  LDS R11, [UR4+0x40] ;  /* 0x00004004ff0b7984 */ /* 0x000e240008000800 */
        /* <DEDUP_REMOVED lines=14> */
[----:B------:R-:W-:-:S04]  /*2d20*/  ISETP.NE.AND P0, PT, R41, 0xa, PT ;  /* 0x0000000a2900780c */ /* 0x000fc80003f05270 */
[----:B------:R-:W-:Y:S01]  /*2d30*/  SEL R8, R17, R8, !P0 ;  /* 0x0000000811087207 */ /* 0x000fe20004000000 */
[----:B------:R-:W-:Y:S01]  /*2d40*/  IMAD.IADD R17, R40, 0x1, -R39 ;  /* 0x0000000128117824 */ /* 0x000fe200078e0a27 */
[----:B------:R-:W-:-:S04]  /*2d50*/  ISETP.NE.AND P0, PT, R41, 0xb, PT ;  /* 0x0000000b2900780c */ /* 0x000fc80003f05270 */
[----:B------:R-:W-:Y:S02]  /*2d60*/  SEL R8, R18, R8, !P0 ;  /* 0x0000000812087207 */ /* 0x000fe40004000000 */
[----:B------:R-:W-:Y:S01]  /*2d70*/  ISETP.GT.U32.AND P0, PT, R31, 0x1f, PT ;  /* 0x0000001f1f00780c */ /* 0x000fe20003f04070 */
[----:B0-----:R-:W-:Y:S01]  /*2d80*/  IMAD.IADD R11, R19, 0x1, R11 ;  /* 0x00000001130b7824 */ /* 0x001fe200078e020b */
        /* <DEDUP_REMOVED lines=22> */
.L_x_64:
[----:B------:R-:W-:Y:S05]  /*2ef0*/  @!P0 BRA `(.L_x_21) ;  /* 0x0000000000248947 */ /* 0x000fea0003800000 */
[----:B------:R-:W-:-:S07]  /*2f00*/  IMAD.MOV.U32 R14, RZ, RZ, 0x1de ;  /* 0x000001deff0e7424 */ /* 0x000fce00078e00ff */
.L_x_23:
[----:B------:R-:W-:Y:S05]  /*2f10*/  NANOSLEEP R14 ;  /* 0x0000000e0000735d */ /* 0x000fea0003800000 */
[----:B------:R-:W2:Y:S01]  /*2f20*/  LD.E.64.STRONG.GPU R8, desc[UR12][R12.64+0x100] ;  /* 0x0001000c0c087980 */ /* 0x000ea2000c10fb00 */
[----:B------:R-:W-:Y:S01]  /*2f30*/  UMOV UR5, 0xffffffff ;  /* 0xffffffff00057882 */ /* 0x000fe20000000000 */
[----:B------:R-:W-:Y:S02]  /*2f40*/  SHF.R.U32.HI R14, RZ, 0x1, R14 ;  /* 0x00000001ff0e7819 */ /* 0x000fe4000001160e */
[----:B--2---:R-:W-:Y:S01]  /*2f50*/  ISETP.NE.AND P0, PT, R8, 0x63, PT ;  /* 0x000000630800780c */ /* 0x004fe20003f05270 */
[----:B------:R-:W-:-:S12]  /*2f60*/  BRA.DIV UR5, `(.L_x_22) ;  /* 0x0000001a05607947 */ /* 0x000fd8000b800000 */
[----:B------:R-:W-:-:S13]  /*2f70*/  VOTE.ANY P0, !P0 ;  /* 0x0000000000ff7806 */ /* 0x000fda0004000100 */
.L_x_67:
[----:B------:R-:W-:Y:S05]  /*2f80*/  @P0 BRA `(.L_x_23) ;  /* 0xfffffffc00e00947 */ /* 0x000fea000383ffff */
.L_x_21:
[----:B------:R-:W-:Y:S01]  /*2f90*/  UMOV UR5, 0xffffffff ;  /* 0xffffffff00057882 */ /* 0x000fe20000000000 */
[----:B------:R-:W-:Y:S02]  /*2fa0*/  ISETP.NE.AND P2, PT, R8, 0x65, PT ;  /* 0x000000650800780c */ /* 0x000fe40003f45270 */
[----:B------:R-:W-:Y:S11]  /*2fb0*/  BRA.DIV UR5, `(.L_x_24) ;  /* 0x0000001a056c7947 */ /* 0x000ff6000b800000 */
[----:B------:R-:W0:Y:S01]  /*2fc0*/  S2R R19, SR_GEMASK ;  /* 0x0000000000137919 */ /* 0x000e220000003c00 */
[----:B------:R-:W-:-:S04]  /*2fd0*/  VOTE.ANY R10, PT, !P2 ;  /* 0x00000000000a7806 */ /* 0x000fc800050e0100 */
[----:B0-----:R-:W-:-:S05]  /*2fe0*/  LOP3.LUT R10, R10, 0x80000000, R19, 0xec, !PT ;  /* 0x800000000a0a7812 */ /* 0x001fca00078eec13 */
[----:B------:R-:W-:-:S05]  /*2ff0*/  VIADD R13, R10, 0xffffffff ;  /* 0xffffffff0a0d7836 */ /* 0x000fca0000000000 */
[----:B------:R-:W-:Y:S01]  /*3000*/  LOP3.LUT R13, R10, R13, RZ, 0xc, !PT ;  /* 0x0000000d0a0d7212 */ /* 0x000fe200078e0cff */
[----:B------:R-:W-:-:S03]  /*3010*/  VIADD R10, R38, 0x2 ;  /* 0x00000002260a7836 */ /* 0x000fc60000000000 */
[----:B------:R-:W0:Y:S02]  /*3020*/  POPC R15, R13 ;  /* 0x0000000d000f7309 */ /* 0x000e240000000000 */
[----:B0-----:R-:W0:Y:S01]  /*3030*/  SHFL.DOWN PT, R16, R9, 0x1, R15 ;  /* 0x0820000009107989 */ /* 0x001e2200000e000f */
[----:B------:R-:W-:-:S04]  /*3040*/  ISETP.GE.AND P0, PT, R38, R15, PT ;  /* 0x0000000f2600720c */ /* 0x000fc80003f06270 */
[----:B0-----:R-:W-:Y:S02]  /*3050*/  SEL R16, R16, RZ, !P0 ;  /* 0x000000ff10107207 */ /* 0x001fe40004000000 */
[----:B------:R-:W-:Y:S01]  /*3060*/  ISETP.GT.AND P0, PT, R10, R15, PT ;  /* 0x0000000f0a00720c */ /* 0x000fe20003f04270 */
[----:B------:R-:W-:Y:S02]  /*3070*/  VIADD R10, R38, 0x4 ;  /* 0x00000004260a7836 */ /* 0x000fe40000000000 */
[----:B------:R-:W-:-:S05]  /*3080*/  IMAD.IADD R12, R16, 0x1, R9 ;  /* 0x00000001100c7824 */ /* 0x000fca00078e0209 */
[----:B------:R-:W0:Y:S02]  /*3090*/  SHFL.DOWN PT, R16, R12, 0x2, R15 ;  /* 0x084000000c107989 */ /* 0x000e2400000e000f */
[----:B0-----:R-:W-:Y:S02]  /*30a0*/  SEL R39, R16, RZ, !P0 ;  /* 0x000000ff10277207 */ /* 0x001fe40004000000 */
[----:B------:R-:W-:Y:S01]  /*30b0*/  ISETP.GT.AND P0, PT, R10, R15, PT ;  /* 0x0000000f0a00720c */ /* 0x000fe20003f04270 */
[----:B------:R-:W-:Y:S02]  /*30c0*/  VIADD R10, R38, 0x8 ;  /* 0x00000008260a7836 */ /* 0x000fe40000000000 */
[----:B------:R-:W-:Y:S02]  /*30d0*/  IMAD.IADD R40, R12, 0x1, R39 ;  /* 0x000000010c287824 */ /* 0x000fe400078e0227 */
[----:B------:R-:W0:Y:S03]  /*30e0*/  LDC.64 R12, c[0x0][0x390] ;  /* 0x0000e400ff0c7b82 */ /* 0x000e260000000a00 */
[----:B------:R-:W1:Y:S02]  /*30f0*/  SHFL.DOWN PT, R16, R40, 0x4, R15 ;  /* 0x0880000028107989 */ /* 0x000e6400000e000f */
[----:B-1----:R-:W-:-:S02]  /*3100*/  SEL R9, R16, RZ, !P0 ;  /* 0x000000ff10097207 */ /* 0x002fc40004000000 */
[----:B------:R-:W-:-:S03]  /*3110*/  ISETP.GT.AND P0, PT, R10, R15, PT ;  /* 0x0000000f0a00720c */ /* 0x000fc60003f04270 */
[----:B------:R-:W-:Y:S01]  /*3120*/  IMAD.IADD R9, R40, 0x1, R9 ;  /* 0x0000000128097824 */ /* 0x000fe200078e0209 */
[----:B0-----:R-:W-:-:S04]  /*3130*/  IADD3 R40, P3, PT, R12, 0x100, RZ ;  /* 0x000001000c287810 */ /* 0x001fc80007f7e0ff */
[----:B------:R-:W0:Y:S01]  /*3140*/  SHFL.DOWN PT, R16, R9, 0x8, R15 ;  /* 0x0900000009107989 */ /* 0x000e2200000e000f */
[----:B------:R-:W-:Y:S01]  /*3150*/  IMAD.X R41, RZ, RZ, R13, P3 ;  /* 0x000000ffff297224 */ /* 0x000fe200018e060d */
[----:B0-----:R-:W-:Y:S02]  /*3160*/  SEL R16, R16, RZ, !P0 ;  /* 0x000000ff10107207 */ /* 0x001fe40004000000 */
[----:B------:R-:W-:Y:S01]  /*3170*/  ISETP.NE.AND P0, PT, R8, 0x65, PT ;  /* 0x000000650800780c */ /* 0x000fe20003f05270 */
[----:B------:R-:W-:Y:S02]  /*3180*/  VIADD R8, R38, 0x10 ;  /* 0x0000001026087836 */ /* 0x000fe40000000000 */
[----:B------:R-:W-:-:S03]  /*3190*/  IMAD.IADD R44, R9, 0x1, R16 ;  /* 0x00000001092c7824 */ /* 0x000fc600078e0210 */
[----:B------:R-:W-:Y:S02]  /*31a0*/  ISETP.GT.AND P2, PT, R8, R15, PT ;  /* 0x0000000f0800720c */ /* 0x000fe40003f44270 */
[----:B------:R-:W0:Y:S05]  /*31b0*/  SHFL.DOWN PT, R16, R44, 0x10, R15 ;  /* 0x0a0000002c107989 */ /* 0x000e2a00000e000f */
[----:B------:R-:W-:Y:S02]  /*31c0*/  VOTE.ALL P0, P0 ;  /* 0x0000000000ff7806 */ /* 0x000fe40000000000 */
[----:B0-----:R-:W-:-:S05]  /*31d0*/  SEL R9, R16, RZ, !P2 ;  /* 0x000000ff10097207 */ /* 0x001fca0005000000 */
[----:B------:R-:W-:-:S07]  /*31e0*/  IMAD.IADD R12, R44, 0x1, R9 ;  /* 0x000000012c0c7824 */ /* 0x000fce00078e0209 */
.L_x_76:
[----:B------:R-:W-:Y:S05]  /*31f0*/  @!P0 BRA `(.L_x_25) ;  /* 0x0000000000dc8947 */ /* 0x000fea0003800000 */
[----:B------:R-:W-:-:S07]  /*3200*/  IMAD.MOV.U32 R39, RZ, RZ, 0x1de ;  /* 0x000001deff277424 */ /* 0x000fce00078e00ff */
.L_x_31:
        /* <DEDUP_REMOVED lines=8> */
.L_x_79:
[----:B------:R-:W-:Y:S05]  /*3290*/  @!P0 BRA `(.L_x_27) ;  /* 0x0000000000248947 */ /* 0x000fea0003800000 */
[----:B------:R-:W-:-:S07]  /*32a0*/  IMAD.MOV.U32 R13, RZ, RZ, R39 ;  /* 0x000000ffff0d7224 */ /* 0x000fce00078e0027 */
.L_x_29:
[----:B------:R-:W-:Y:S05]  /*32b0*/  NANOSLEEP R13 ;  /* 0x0000000d0000735d */ /* 0x000fea0003800000 */
[----:B------:R-:W2:Y:S01]  /*32c0*/  LD.E.64.STRONG.GPU R8, desc[UR12][R14.64+-0x100] ;  /* 0xffff000c0e087980 */ /* 0x000ea2000c10fb00 */
[----:B------:R-:W-:Y:S01]  /*32d0*/  UMOV UR5, 0xffffffff ;  /* 0xffffffff00057882 */ /* 0x000fe20000000000 */
[----:B------:R-:W-:Y:S02]  /*32e0*/  SHF.R.U32.HI R13, RZ, 0x1, R13 ;  /* 0x00000001ff0d7819 */ /* 0x000fe4000001160d */
[----:B--2---:R-:W-:Y:S01]  /*32f0*/  ISETP.NE.AND P0, PT, R8, 0x63, PT ;  /* 0x000000630800780c */ /* 0x004fe20003f05270 */
[----:B------:R-:W-:-:S12]  /*3300*/  BRA.DIV UR5, `(.L_x_28) ;  /* 0x0000001a05bc7947 */ /* 0x000fd8000b800000 */
[----:B------:R-:W-:-:S13]  /*3310*/  VOTE.ANY P0, !P0 ;  /* 0x0000000000ff7806 */ /* 0x000fda0004000100 */
.L_x_82:
[----:B------:R-:W-:Y:S05]  /*3320*/  @P0 BRA `(.L_x_29) ;  /* 0xfffffffc00e00947 */ /* 0x000fea000383ffff */
.L_x_27:
[----:B------:R-:W-:Y:S01]  /*3330*/  UMOV UR5, 0xffffffff ;  /* 0xffffffff00057882 */ /* 0x000fe20000000000 */
[----:B------:R-:W-:Y:S02]  /*3340*/  ISETP.NE.AND P0, PT, R8, 0x65, PT ;  /* 0x000000650800780c */ /* 0x000fe40003f05270 */
[----:B------:R-:W-:Y:S11]  /*3350*/  BRA.DIV UR5, `(.L_x_30) ;  /* 0x0000001a05c87947 */ /* 0x000ff6000b800000 */
[----:B------:R-:W-:Y:S01]  /*3360*/  VOTE.ANY R10, PT, !P0 ;  /* 0x00000000000a7806 */ /* 0x000fe200040e0100 */
[----:B------:R-:W-:-:S03]  /*3370*/  VIADD R18, R18, 0xffffffe0 ;  /* 0xffffffe012127836 */ /* 0x000fc60000000000 */
[----:B------:R-:W-:-:S05]  /*3380*/  LOP3.LUT R10, R10, 0x80000000, R19, 0xec, !PT ;  /* 0x800000000a0a7812 */ /* 0x000fca00078eec13 */
        /* <DEDUP_REMOVED lines=14> */
[----:B------:R-:W-:-:S05]  /*3470*/  IMAD.IADD R45, R44, 0x1, R45 ;  /* 0x000000012c2d7824 */ /* 0x000fca00078e022d */
[----:B------:R-:W0:Y:S02]  /*3480*/  SHFL.DOWN PT, R16, R45, 0x4, R15 ;  /* 0x088000002d107989 */ /* 0x000e2400000e000f */
[----:B0-----:R-:W-:Y:S02]  /*3490*/  SEL R16, R16, RZ, !P0 ;  /* 0x000000ff10107207 */ /* 0x001fe40004000000 */
[----:B------:R-:W-:-:S03]  /*34a0*/  ISETP.GT.AND P0, PT, R10, R15, PT ;  /* 0x0000000f0a00720c */ /* 0x000fc60003f04270 */
[----:B------:R-:W-:-:S05]  /*34b0*/  IMAD.IADD R9, R45, 0x1, R16 ;  /* 0x000000012d097824 */ /* 0x000fca00078e0210 */
[----:B------:R-:W0:Y:S02]  /*34c0*/  SHFL.DOWN PT, R16, R9, 0x8, R15 ;  /* 0x0900000009107989 */ /* 0x000e2400000e000f */
[----:B0-----:R-:W-:Y:S02]  /*34d0*/  SEL R16, R16, RZ, !P0 ;  /* 0x000000ff10107207 */ /* 0x001fe40004000000 */
[----:B------:R-:W-:Y:S01]  /*34e0*/  ISETP.NE.AND P0, PT, R8, 0x65, PT ;  /* 0x000000650800780c */ /* 0x000fe20003f05270 */
[----:B------:R-:W-:Y:S02]  /*34f0*/  VIADD R8, R38, 0x10 ;  /* 0x0000001026087836 */ /* 0x000fe40000000000 */
[----:B------:R-:W-:-:S03]  /*3500*/  IMAD.IADD R44, R9, 0x1, R16 ;  /* 0x00000001092c7824 */ /* 0x000fc600078e0210 */
[----:B------:R-:W-:Y:S02]  /*3510*/  ISETP.GT.AND P2, PT, R8, R15, PT ;  /* 0x0000000f0800720c */ /* 0x000fe40003f44270 */
[----:B------:R-:W0:Y:S05]  /*3520*/  SHFL.DOWN PT, R16, R44, 0x10, R15 ;  /* 0x0a0000002c107989 */ /* 0x000e2a00000e000f */
[----:B------:R-:W-:Y:S02]  /*3530*/  VOTE.ALL P0, P0 ;  /* 0x0000000000ff7806 */ /* 0x000fe40000000000 */
[----:B0-----:R-:W-:-:S04]  /*3540*/  SEL R13, R16, RZ, !P2 ;  /* 0x000000ff100d7207 */ /* 0x001fc80005000000 */
[----:B------:R-:W-:-:S07]  /*3550*/  IADD3 R12, PT, PT, R44, R13, R12 ;  /* 0x0000000d2c0c7210 */ /* 0x000fce0007ffe00c */
.L_x_91:
[----:B------:R-:W-:Y:S05]  /*3560*/  @P0 BRA `(.L_x_31) ;  /* 0xfffffffc00280947 */ /* 0x000fea000383ffff */
.L_x_25:
[----:B------:R-:W-:Y:S01]  /*3570*/  ISETP.NE.AND P0, PT, R38, RZ, PT ;  /* 0x000000ff2600720c */ /* 0x000fe20003f05270 */
[----:B------:R-:W0:Y:S01]  /*3580*/  @!P1 S2R R9, SR_CgaCtaId ;  /* 0x0000000000099919 */ /* 0x000e220000008800 */
[----:B------:R-:W-:Y:S01]  /*3590*/  @!P1 MOV R8, 0x400 ;  /* 0x0000040000089802 */ /* 0x000fe20000000f00 */
[----:B------:R-:W-:Y:S02]  /*35a0*/  @!P1 IMAD.IADD R11, R11, 0x1, R12 ;  /* 0x000000010b0b9824 */ /* 0x000fe400078e020c */
[----:B------:R-:W-:-:S05]  /*35b0*/  @!P1 IMAD.MOV.U32 R10, RZ, RZ, 0x65 ;  /* 0x00000065ff0a9424 */ /* 0x000fca00078e00ff */
[----:B------:R1:W-:Y:S03]  /*35c0*/  @!P1 ST.E.64.STRONG.GPU desc[UR12][R42.64+0x100], R10 ;  /* 0x0001000a2a009985 */ /* 0x0003e6000c10fb0c */
[----:B------:R-:W-:Y:S01]  /*35d0*/  @!P0 MOV R13, 0x400 ;  /* 0x00000400000d8802 */ /* 0x000fe20000000f00 */
[----:B------:R-:W2:Y:S01]  /*35e0*/  @!P0 S2R R14, SR_CgaCtaId ;  /* 0x00000000000e8919 */ /* 0x000ea20000008800 */
[----:B0-----:R-:W-:Y:S01]  /*35f0*/  @!P1 LEA R9, R9, R8, 0x18 ;  /* 0x0000000809099211 */ /* 0x001fe200078ec0ff */
[----:B------:R-:W-:Y:S02]  /*3600*/  IMAD.MOV.U32 R8, RZ, RZ, R17 ;  /* 0x000000ffff087224 */ /* 0x000fe400078e0011 */
[----:B------:R-:W-:Y:S02]  /*3610*/  @!P0 IMAD.MOV.U32 R8, RZ, RZ, R12 ;  /* 0x000000ffff088224 */ /* 0x000fe400078e000c */
[----:B------:R1:W-:Y:S04]  /*3620*/  @!P1 STS [R9+0x8], R11 ;  /* 0x0000080b09009388 */ /* 0x0003e80000000800 */
[----:B------:R1:W-:Y:S01]  /*3630*/  @!P1 STS [R9+0x4], R12 ;  /* 0x0000040c09009388 */ /* 0x0003e20000000800 */
[----:B--2---:R-:W-:-:S05]  /*3640*/  @!P0 LEA R13, R14, R13, 0x18 ;  /* 0x0000000d0e0d8211 */ /* 0x004fca00078ec0ff */
[----:B------:R1:W-:Y:S02]  /*3650*/  @!P0 STS [R13+0x54], R12 ;  /* 0x0000540c0d008388 */ /* 0x0003e40000000800 */
.L_x_19:
        /* <DEDUP_REMOVED lines=9> */
.L_x_18:
[----:B------:R-:W-:Y:S01]  /*36f0*/  IMAD.IADD R32, R32, 0x1, R39 ;  /* 0x0000000120207824 */ /* 0x000fe200078e0227 */
[----:B------:R-:W0:Y:S01]  /*3700*/  S2R R8, SR_LANEID ;  /* 0x0000000000087919 */ /* 0x000e220000000000 */
[----:B------:R-:W-:Y:S02]  /*3710*/  BAR.SYNC.DEFER_BLOCKING 0x0 ;  /* 0x0000000000007b1d */ /* 0x000fe40000010000 */
[----:B------:R-:W-:Y:S01]  /*3720*/  IMAD.IADD R33, R33, 0x1, R32 ;  /* 0x0000000121217824 */ /* 0x000fe200078e0220 */
[----:B------:R-:W-:Y:S01]  /*3730*/  ISETP.NE.AND P0, PT, R31, RZ, PT ;  /* 0x000000ff1f00720c */ /* 0x000fe20003f05270 */
[----:B------:R-:W-:Y:S02]  /*3740*/  IMAD.U32 R12, RZ, RZ, UR7 ;  /* 0x00000007ff0c7e24 */ /* 0x000fe4000f8e00ff */
[----:B------:R-:W-:Y:S01]  /*3750*/  IMAD.IADD R28, R28, 0x1, R33 ;  /* 0x000000011c1c7824 */ /* 0x000fe200078e0221 */
[----:B------:R-:W1:Y:S03]  /*3760*/  LDCU.64 UR8, c[0x0][0x388] ;  /* 0x00007100ff0877ac */ /* 0x000e660008000a00 */
[----:B------:R-:W-:-:S04]  /*3770*/  IMAD.IADD R27, R27, 0x1, R28 ;  /* 0x000000011b1b7824 */ /* 0x000fc800078e021c */
[----:B------:R-:W-:-:S04]  /*3780*/  IMAD.IADD R26, R26, 0x1, R27 ;  /* 0x000000011a1a7824 */ /* 0x000fc800078e021b */
[----:B------:R-:W-:-:S04]  /*3790*/  IMAD.IADD R25, R25, 0x1, R26 ;  /* 0x0000000119197824 */ /* 0x000fc800078e021a */
[----:B------:R-:W-:-:S04]  /*37a0*/  IMAD.IADD R24, R24, 0x1, R25 ;  /* 0x0000000118187824 */ /* 0x000fc800078e0219 */
[----:B------:R-:W-:Y:S02]  /*37b0*/  IMAD.IADD R23, R23, 0x1, R24 ;  /* 0x0000000117177824 */ /* 0x000fe400078e0218 */
[----:B0-----:R-:W-:Y:S02]  /*37c0*/  IMAD R8, R8, 0x48, R29 ;  /* 0x0000004808087824 */ /* 0x001fe400078e021d */
[----:B------:R-:W-:-:S03]  /*37d0*/  IMAD.IADD R22, R22, 0x1, R23 ;  /* 0x0000000116167824 */ /* 0x000fc600078e0217 */
[----:B------:R-:W-:Y:S01]  /*37e0*/  STS [R8], R39 ;  /* 0x0000002708007388 */ /* 0x000fe20000000800 */
[----:B------:R-:W-:-:S03]  /*37f0*/  IMAD.IADD R21, R21, 0x1, R22 ;  /* 0x0000000115157824 */ /* 0x000fc600078e0216 */
[----:B------:R-:W-:Y:S01]  /*3800*/  STS [R8+0x4], R32 ;  /* 0x0000042008007388 */ /* 0x000fe20000000800 */
        /* <DEDUP_REMOVED lines=15> */
[----:B------:R-:W-:Y:S04]  /*3900*/  STS [R8+0x24], R22 ;  /* 0x0000241608007388 */ /* 0x000fe80000000800 */
        /* <DEDUP_REMOVED lines=8> */
[----:B------:R0:W-:Y:S01]  /*3990*/  STS [R8+0x48], R0 ;  /* 0x0000480008007388 */ /* 0x0001e20000000800 */
[----:B------:R-:W-:-:S03]  /*39a0*/  NOP ;  /* 0x0000000000007918 */ /* 0x000fc60000000000 */
[----:B------:R-:W-:Y:S04]  /*39b0*/  LDS R39, [R29] ;  /* 0x000000001d277984 */ /* 0x000fe80000000800 */
[----:B------:R-:W-:Y:S04]  /*39c0*/  LDS R41, [R29+0x80] ;  /* 0x000080001d297984 */ /* 0x000fe80000000800 */
        /* <DEDUP_REMOVED lines=17> */
[----:B------:R2:W-:Y:S01]  /*3ae0*/  @!P0 STS [UR4+0x7b80], R12 ;  /* 0x007b800cff008988 */ /* 0x0005e20008000804 */
[----:B------:R-:W-:Y:S01]  /*3af0*/  BAR.SYNC.DEFER_BLOCKING 0x0 ;  /* 0x0000000000007b1d */ /* 0x000fe20000010000 */
[----:B0-----:R-:W-:-:S05]  /*3b00*/  IADD3 R0, P0, PT, R30, UR10, RZ ;  /* 0x0000000a1e007c10 */ /* 0x001fca000ff1e0ff */
[----:B------:R-:W0:Y:S01]  /*3b10*/  S2R R2, SR_TID.X ;  /* 0x0000000000027919 */ /* 0x000e220000002100 */
[----:B------:R-:W3:Y:S01]  /*3b20*/  LDS R31, [UR4+0x7b80] ;  /* 0x007b8004ff1f7984 */ /* 0x000ee20008000800 */
[C---:B0-----:R-:W-:Y:S02]  /*3b30*/  LOP3.LUT R3, R2.reuse, 0x3e0, RZ, 0xc0, !PT ;  /* 0x000003e002037812 */ /* 0x041fe400078ec0ff */
[----:B------:R-:W-:-:S05]  /*3b40*/  LOP3.LUT R2, R2, 0x1f, RZ, 0xc0, !PT ;  /* 0x0000001f02027812 */ /* 0x000fca00078ec0ff */
[----:B------:R-:W-:Y:S02]  /*3b50*/  IMAD R8, R3, 0x13, R2 ;  /* 0x0000001303087824 */ /* 0x000fe400078e0202 */
[----:B------:R-:W-:Y:S01]  /*3b60*/  IMAD.X R3, RZ, RZ, UR11, P0 ;  /* 0x0000000bff037e24 */ /* 0x000fe200080e06ff */
[----:B-1----:R-:W-:Y:S01]  /*3b70*/  LEA R2, P0, R0, UR8, 0x2 ;  /* 0x0000000800027c11 */ /* 0x002fe2000f8010ff */
[C---:B------:R-:W-:Y:S02]  /*3b80*/  VIADD R10, R8.reuse, 0x20 ;  /* 0x00000020080a7836 */ /* 0x040fe40000000000 */
[----:B--2---:R-:W-:Y:S01]  /*3b90*/  VIADD R12, R8, 0xa0 ;  /* 0x000000a0080c7836 */ /* 0x004fe20000000000 */
[----:B------:R-:W-:Y:S01]  /*3ba0*/  LEA.HI.X R3, R0, UR9, R3, 0x2, P0 ;  /* 0x0000000900037c11 */ /* 0x000fe200080f1403 */
[----:B------:R-:W-:Y:S01]  /*3bb0*/  VIADD R0, R8, 0x40 ;  /* 0x0000004008007836 */ /* 0x000fe20000000000 */
[-C--:B---3--:R-:W-:Y:S02]  /*3bc0*/  ISETP.GE.AND P1, PT, R30, R31.reuse, PT ;  /* 0x0000001f1e00720c */ /* 0x088fe40003f26270 */
[-C--:B------:R-:W-:Y:S01]  /*3bd0*/  ISETP.GE.AND P2, PT, R10, R31.reuse, PT ;  /* 0x0000001f0a00720c */ /* 0x080fe20003f46270 */
[----:B------:R-:W-:Y:S01]  /*3be0*/  VIADD R10, R8, 0x60 ;  /* 0x00000060080a7836 */ /* 0x000fe20000000000 */
[-C--:B------:R-:W-:Y:S01]  /*3bf0*/  ISETP.GE.AND P3, PT, R0, R31.reuse, PT ;  /* 0x0000001f0000720c */ /* 0x080fe20003f66270 */
[----:B------:R-:W-:Y:S01]  /*3c00*/  VIADD R0, R8, 0x80 ;  /* 0x0000008008007836 */ /* 0x000fe20000000000 */
[----:B------:R-:W-:-:S02]  /*3c10*/  ISETP.GE.AND P6, PT, R12, R31, PT ;  /* 0x0000001f0c00720c */ /* 0x000fc40003fc6270 */
[-C--:B------:R-:W-:Y:S01]  /*3c20*/  ISETP.GE.AND P4, PT, R10, R31.reuse, PT ;  /* 0x0000001f0a00720c */ /* 0x080fe20003f86270 */
[----:B------:R-:W-:Y:S01]  /*3c30*/  VIADD R10, R8, 0xc0 ;  /* 0x000000c0080a7836 */ /* 0x000fe20000000000 */
[-C--:B------:R-:W-:Y:S01]  /*3c40*/  ISETP.GE.AND P5, PT, R0, R31.reuse, PT ;  /* 0x0000001f0000720c */ /* 0x080fe20003fa6270 */
[----:B------:R-:W-:Y:S02]  /*3c50*/  VIADD R0, R8, 0xe0 ;  /* 0x000000e008007836 */ /* 0x000fe40000000000 */
[----:B------:R0:W-:Y:S01]  /*3c60*/  @!P1 STG.E desc[UR12][R2.64], R39 ;  /* 0x0000002702009986 */ /* 0x0001e2000c10190c */
[-C--:B------:R-:W-:Y:S01]  /*3c70*/  ISETP.GE.AND P0, PT, R10, R31.reuse, PT ;  /* 0x0000001f0a00720c */ /* 0x080fe20003f06270 */
[----:B------:R-:W-:Y:S01]  /*3c80*/  VIADD R10, R8, 0x160 ;  /* 0x00000160080a7836 */ /* 0x000fe20000000000 */
[-C--:B------:R-:W-:Y:S01]  /*3c90*/  ISETP.GE.AND P1, PT, R0, R31.reuse, PT ;  /* 0x0000001f0000720c */ /* 0x080fe20003f26270 */
[----:B------:R-:W-:Y:S01]  /*3ca0*/  VIADD R0, R8, 0x140 ;  /* 0x0000014008007836 */ /* 0x000fe20000000000 */
[----:B------:R0:W-:Y:S01]  /*3cb0*/  @!P2 STG.E desc[UR12][R2.64+0x80], R41 ;  /* 0x000080290200a986 */ /* 0x0001e2000c10190c */
[----:B------:R-:W-:-:S03]  /*3cc0*/  ISETP.GE.AND P2, PT, R37, R31, PT ;  /* 0x0000001f2500720c */ /* 0x000fc60003f46270 */
[----:B------:R0:W-:Y:S01]  /*3cd0*/  @!P3 STG.E desc[UR12][R2.64+0x100], R43 ;  /* 0x0001002b0200b986 */ /* 0x0001e2000c10190c */
[----:B------:R-:W-:-:S03]  /*3ce0*/  ISETP.GE.AND P3, PT, R36, R31, PT ;  /* 0x0000001f2400720c */ /* 0x000fc60003f66270 */
[----:B------:R0:W-:Y:S01]  /*3cf0*/  @!P4 STG.E desc[UR12][R2.64+0x180], R45 ;  /* 0x0001802d0200c986 */ /* 0x0001e2000c10190c */
[-C--:B------:R-:W-:Y:S01]  /*3d00*/  ISETP.GE.AND P4, PT, R0, R31.reuse, PT ;  /* 0x0000001f0000720c */ /* 0x080fe20003f86270 */
[----:B------:R-:W-:Y:S02]  /*3d10*/  VIADD R0, R8, 0x180 ;  /* 0x0000018008007836 */ /* 0x000fe40000000000 */
[----:B------:R0:W-:Y:S01]  /*3d20*/  @!P5 STG.E desc[UR12][R2.64+0x200], R4 ;  /* 0x000200040200d986 */ /* 0x0001e2000c10190c */
[-C--:B------:R-:W-:Y:S01]  /*3d30*/  ISETP.GE.AND P5, PT, R10, R31.reuse, PT ;  /* 0x0000001f0a00720c */ /* 0x080fe20003fa6270 */
[----:B------:R-:W-:Y:S02]  /*3d40*/  VIADD R10, R8, 0x1a0 ;  /* 0x000001a0080a7836 */ /* 0x000fe40000000000 */
[----:B------:R0:W-:Y:S01]  /*3d50*/  @!P6 STG.E desc[UR12][R2.64+0x280], R6 ;  /* 0x000280060200e986 */ /* 0x0001e2000c10190c */
[----:B------:R-:W-:Y:S01]  /*3d60*/  ISETP.GE.AND P6, PT, R0, R31, PT ;  /* 0x0000001f0000720c */ /* 0x000fe20003fc6270 */
[----:B------:R-:W-:-:S02]  /*3d70*/  VIADD R0, R8, 0x1c0 ;  /* 0x000001c008007836 */ /* 0x000fc40000000000 */
[----:B------:R0:W-:Y:S01]  /*3d80*/  @!P0 STG.E desc[UR12][R2.64+0x300], R33 ;  /* 0x0003002102008986 */ /* 0x0001e2000c10190c */
[-C--:B------:R-:W-:Y:S01]  /*3d90*/  ISETP.GE.AND P0, PT, R10, R31.reuse, PT ;  /* 0x0000001f0a00720c */ /* 0x080fe20003f06270 */
[C---:B------:R-:W-:Y:S02]  /*3da0*/  VIADD R10, R8.reuse, 0x1e0 ;  /* 0x000001e0080a7836 */ /* 0x040fe40000000000 */
[----:B------:R-:W-:Y:S01]  /*3db0*/  VIADD R8, R8, 0x200 ;  /* 0x0000020008087836 */ /* 0x000fe20000000000 */
[----:B------:R0:W-:Y:S01]  /*3dc0*/  @!P1 STG.E desc[UR12][R2.64+0x380], R25 ;  /* 0x0003801902009986 */ /* 0x0001e2000c10190c */
[----:B------:R-:W-:-:S03]  /*3dd0*/  ISETP.GE.AND P1, PT, R0, R31, PT ;  /* 0x0000001f0000720c */ /* 0x000fc60003f26270 */
        /* <DEDUP_REMOVED lines=8> */
[----:B------:R0:W-:Y:S04]  /*3e60*/  @!P6 STG.E desc[UR12][R2.64+0x600], R15 ;  /* 0x0006000f0200e986 */ /* 0x0001e8000c10190c */
[----:B------:R0:W-:Y:S04]  /*3e70*/  @!P0 STG.E desc[UR12][R2.64+0x680], R13 ;  /* 0x0006800d02008986 */ /* 0x0001e8000c10190c */
[----:B------:R0:W-:Y:S04]  /*3e80*/  @!P1 STG.E desc[UR12][R2.64+0x700], R11 ;  /* 0x0007000b02009986 */ /* 0x0001e8000c10190c */
[----:B------:R0:W-:Y:S04]  /*3e90*/  @!P2 STG.E desc[UR12][R2.64+0x780], R9 ;  /* 0x000780090200a986 */ /* 0x0001e8000c10190c */
[----:B------:R0:W-:Y:S04]  /*3ea0*/  @!P3 STG.E desc[UR12][R2.64+0x800], R7 ;  /* 0x000800070200b986 */ /* 0x0001e8000c10190c */
[----:B------:R0:W-:Y:S01]  /*3eb0*/  @!P4 STG.E desc[UR12][R2.64+0x880], R5 ;  /* 0x000880050200c986 */ /* 0x0001e2000c10190c */
[----:B------:R-:W-:Y:S05]  /*3ec0*/  @P5 EXIT ;  /* 0x000000000000594d */ /* 0x000fea0003800000 */
[----:B------:R-:W-:Y:S01]  /*3ed0*/  STG.E desc[UR12][R2.64+0x900], R27 ;  /* 0x0009001b02007986 */ /* 0x000fe2000c10190c */
[----:B------:R-:W-:Y:S05]  /*3ee0*/  EXIT ;  /* 0x000000000000794d */ /* 0x000fea0003800000 */
.L_x_5:
[----:B------:R-:W-:Y:S01]  /*3ef0*/  BSSY B1, `(.L_x_32) ;  /* 0x0000006000017945 */ /* 0x000fe20003800000 */
[----:B------:R-:W-:Y:S01]  /*3f00*/  PLOP3.LUT P0, PT, P0, PT, PT, 0x8, 0x80 ;  /* 0x000000000080781c */ /* 0x000fe2000070e170 */
[----:B------:R-:W-:-:S12]  /*3f10*/  IMAD.MOV.U32 R10, RZ, RZ, -0x1 ;  /* 0xffffffffff0a7424 */ /* 0x000fd800078e00ff */
[----:B------:R-:W-:Y:S05]  /*3f20*/  WARPSYNC.COLLECTIVE R10, `(.L_x_33) ;  /* 0x000000000a087348 */ /* 0x000fea0003c00000 */
[----:B------:R-:W-:Y:S01]  /*3f30*/  VOTE.ANY P0, P0 ;  /* 0x0000000000ff7806 */ /* 0x000fe20000000100 */
[----:B------:R-:W-:-:S12]  /*3f40*/  ENDCOLLECTIVE ;  /* 0x000000000000791b */ /* 0x000fd80003800000 */
.L_x_33:
[----:B------:R-:W-:Y:S05]  /*3f50*/  BSYNC B1 ;  /* 0x0000000000017941 */ /* 0x000fea0003800000 */
.L_x_32:
[----:B------:R-:W-:Y:S05]  /*3f60*/  BRA `(.L_x_34) ;  /* 0xffffffd000287947 */ /* 0x000fea000383ffff */
.L_x_7:
[----:B------:R-:W-:Y:S01]  /*3f70*/  BSSY B1, `(.L_x_35) ;  /* 0x0000006000017945 */ /* 0x000fe20003800000 */
[----:B------:R-:W-:Y:S01]  /*3f80*/  PLOP3.LUT P0, PT, P0, PT, PT, 0x8, 0x80 ;  /* 0x000000000080781c */ /* 0x000fe2000070e170 */
[----:B------:R-:W-:-:S12]  /*3f90*/  IMAD.MOV.U32 R10, RZ, RZ, -0x1 ;  /* 0xffffffffff0a7424 */ /* 0x000fd800078e00ff */
[----:B------:R-:W-:Y:S05]  /*3fa0*/  WARPSYNC.COLLECTIVE R10, `(.L_x_36) ;  /* 0x000000000a087348 */ /* 0x000fea0003c00000 */
[----:B------:R-:W-:Y:S01]  /*3fb0*/  VOTE.ANY P0, P0 ;  /* 0x0000000000ff7806 */ /* 0x000fe20000000100 */
[----:B------:R-:W-:-:S12]  /*3fc0*/  ENDCOLLECTIVE ;  /* 0x000000000000791b */ /* 0x000fd80003800000 */
.L_x_36:
[----:B------:R-:W-:Y:S05]  /*3fd0*/  BSYNC B1 ;  /* 0x0000000000017941 */ /* 0x000fea0003800000 */
.L_x_35:
[----:B------:R-:W-:Y:S05]  /*3fe0*/  BRA `(.L_x_37) ;  /* 0xffffffd0002c7947 */ /* 0x000fea000383ffff */
.L_x_9:
[----:B------:R-:W0:Y:S01]  /*3ff0*/  S2R R8, SR_GEMASK ;  /* 0x0000000000087919 */ /* 0x000e220000003c00 */
[----:B------:R-:W-:Y:S01]  /*4000*/  BSSY B1, `(.L_x_38) ;  /* 0x0000006000017945 */ /* 0x000fe20003800000 */
[----:B------:R-:W-:Y:S01]  /*4010*/  PLOP3.LUT P2, PT, P0, PT, PT, 0x8, 0x80 ;  /* 0x000000000080781c */ /* 0x000fe2000074e170 */
[----:B------:R-:W-:-:S12]  /*4020*/  IMAD.MOV.U32 R10, RZ, RZ, -0x1 ;  /* 0xffffffffff0a7424 */ /* 0x000fd800078e00ff */
[----:B0-----:R-:W-:Y:S05]  /*4030*/  WARPSYNC.COLLECTIVE R10, `(.L_x_39) ;  /* 0x000000000a087348 */ /* 0x001fea0003c00000 */
[----:B------:R-:W-:Y:S01]  /*4040*/  VOTE.ANY R10, PT, P2 ;  /* 0x00000000000a7806 */ /* 0x000fe200010e0100 */
[----:B0-----:R-:W-:Y:S06]  /*4050*/  ENDCOLLECTIVE ;  /* 0x000000000000791b */ /* 0x001fec0003800000 */
.L_x_39:
[----:B------:R-:W-:Y:S05]  /*4060*/  BSYNC B1 ;  /* 0x0000000000017941 */ /* 0x000fea0003800000 */
.L_x_38:
[----:B------:R-:W-:Y:S01]  /*4070*/  LOP3.LUT R10, R10, 0x80000000, R8, 0xec, !PT ;  /* 0x800000000a0a7812 */ /* 0x000fe200078eec08 */
[----:B------:R-:W-:Y:S01]  /*4080*/  IMAD.MOV.U32 R14, RZ, RZ, 0x1 ;  /* 0x00000001ff0e7424 */ /* 0x000fe200078e00ff */
[----:B------:R-:W-:Y:S01]  /*4090*/  ISETP.NE.AND P0, PT, R12, 0x65, PT ;  /* 0x000000650c00780c */ /* 0x000fe20003f05270 */
[C---:B------:R-:W-:Y:S02]  /*40a0*/  VIADD R38, R37.reuse, 0x2 ;  /* 0x0000000225267836 */ /* 0x040fe40000000000 */
[C---:B------:R-:W-:Y:S02]  /*40b0*/  VIADD R11, R10.reuse, 0xffffffff ;  /* 0xffffffff0a0b7836 */ /* 0x040fe40000000000 */
[C---:B------:R-:W-:Y:S02]  /*40c0*/  VIADD R19, R37.reuse, 0x4 ;  /* 0x0000000425137836 */ /* 0x040fe40000000000 */
[----:B------:R-:W-:Y:S01]  /*40d0*/  VIADD R39, R37, 0x10 ;  /* 0x0000001025277836 */ /* 0x000fe20000000000 */
[----:B------:R-:W-:Y:S01]  /*40e0*/  LOP3.LUT R11, R10, R11, RZ, 0xc, !PT ;  /* 0x0000000b0a0b7212 */ /* 0x000fe200078e0cff */
[----:B------:R-:W-:-:S03]  /*40f0*/  IMAD.MOV.U32 R10, RZ, RZ, -0x1 ;  /* 0xffffffffff0a7424 */ /* 0x000fc600078e00ff */
[----:B------:R0:W1:Y:S04]  /*4100*/  POPC R15, R11 ;  /* 0x0000000b000f7309 */ /* 0x0000680000000000 */
[----:B01----:R-:W-:Y:S05]  /*4110*/  WARPSYNC.COLLECTIVE R10, `(.L_x_40) ;  /* 0x000000000a087348 */ /* 0x003fea0003c00000 */
[----:B-1----:R1:W2:Y:S02]  /*4120*/  SHFL.DOWN P2, R16, R13, R14, R15 ;  /* 0x0800000e0d107389 */ /* 0x0022a4000004000f */
[----:B012---:R-:W-:Y:S05]  /*4130*/  ENDCOLLECTIVE ;  /* 0x000000000000791b */ /* 0x007fea0003800000 */
.L_x_40:
[----:B------:R-:W-:Y:S01]  /*4140*/  IMAD.MOV.U32 R14, RZ, RZ, 0x2 ;  /* 0x00000002ff0e7424 */ /* 0x000fe200078e00ff */
[----:B------:R-:W-:-:S04]  /*4150*/  ISETP.GE.AND P2, PT, R37, R15, PT ;  /* 0x0000000f2500720c */ /* 0x000fc80003f46270 */
[----:B------:R-:W-:-:S05]  /*4160*/  SEL R16, R16, RZ, !P2 ;  /* 0x000000ff10107207 */ /* 0x000fca0005000000 */
[----:B------:R-:W-:-:S04]  /*4170*/  IMAD.IADD R36, R16, 0x1, R13 ;  /* 0x0000000110247824 */ /* 0x000fc800078e020d */
[----:B------:R-:W-:-:S07]  /*4180*/  IMAD.MOV.U32 R13, RZ, RZ, R36 ;  /* 0x000000ffff0d7224 */ /* 0x000fce00078e0024 */
[----:B------:R-:W-:Y:S05]  /*4190*/  WARPSYNC.COLLECTIVE R10, `(.L_x_41) ;  /* 0x000000000a087348 */ /* 0x000fea0003c00000 */
[----:B------:R0:W1:Y:S02]  /*41a0*/  SHFL.DOWN P2, R16, R13, R14, R15 ;  /* 0x0800000e0d107389 */ /* 0x000064000004000f */
[----:B01----:R-:W-:Y:S05]  /*41b0*/  ENDCOLLECTIVE ;  /* 0x000000000000791b */ /* 0x003fea0003800000 */
.L_x_41:
[----:B------:R-:W-:Y:S01]  /*41c0*/  IMAD.MOV.U32 R14, RZ, RZ, 0x4 ;  /* 0x00000004ff0e7424 */ /* 0x000fe200078e00ff */
[----:B------:R-:W-:-:S04]  /*41d0*/  ISETP.GT.AND P2, PT, R38, R15, PT ;  /* 0x0000000f2600720c */ /* 0x000fc80003f44270 */
[----:B------:R-:W-:-:S05]  /*41e0*/  SEL R11, R16, RZ, !P2 ;  /* 0x000000ff100b7207 */ /* 0x000fca0005000000 */
[----:B------:R-:W-:Y:S02]  /*41f0*/  IMAD.IADD R40, R36, 0x1, R11 ;  /* 0x0000000124287824 */ /* 0x000fe400078e020b */
[----:B------:R-:W-:Y:S02]  /*4200*/  VIADD R36, R37, 0x8 ;  /* 0x0000000825247836 */ /* 0x000fe40000000000 */
[----:B------:R-:W-:-:S07]  /*4210*/  IMAD.MOV.U32 R13, RZ, RZ, R40 ;  /* 0x000000ffff0d7224 */ /* 0x000fce00078e0028 */
[----:B------:R-:W-:Y:S05]  /*4220*/  WARPSYNC.COLLECTIVE R10, `(.L_x_42) ;  /* 0x000000000a087348 */ /* 0x000fea0003c00000 */
[----:B------:R0:W1:Y:S02]  /*4230*/  SHFL.DOWN P2, R16, R13, R14, R15 ;  /* 0x0800000e0d107389 */ /* 0x000064000004000f */
[----:B01----:R-:W-:Y:S05]  /*4240*/  ENDCOLLECTIVE ;  /* 0x000000000000791b */ /* 0x003fea0003800000 */
.L_x_42:
[----:B------:R-:W-:Y:S01]  /*4250*/  IMAD.MOV.U32 R14, RZ, RZ, 0x8 ;  /* 0x00000008ff0e7424 */ /* 0x000fe200078e00ff */
[----:B------:R-:W-:-:S04]  /*4260*/  ISETP.GT.AND P2, PT, R19, R15, PT ;  /* 0x0000000f1300720c */ /* 0x000fc80003f44270 */
[----:B------:R-:W-:-:S05]  /*4270*/  SEL R11, R16, RZ, !P2 ;  /* 0x000000ff100b7207 */ /* 0x000fca0005000000 */
[----:B------:R-:W-:-:S04]  /*4280*/  IMAD.IADD R42, R40, 0x1, R11 ;  /* 0x00000001282a7824 */ /* 0x000fc800078e020b */
[----:B------:R-:W-:-:S07]  /*4290*/  IMAD.MOV.U32 R13, RZ, RZ, R42 ;  /* 0x000000ffff0d7224 */ /* 0x000fce00078e002a */
[----:B------:R-:W-:Y:S05]  /*42a0*/  WARPSYNC.COLLECTIVE R10, `(.L_x_43) ;  /* 0x000000000a087348 */ /* 0x000fea0003c00000 */
[----:B------:R0:W1:Y:S02]  /*42b0*/  SHFL.DOWN P2, R16, R13, R14, R15 ;  /* 0x0800000e0d107389 */ /* 0x000064000004000f */
[----:B01----:R-:W-:Y:S05]  /*42c0*/  ENDCOLLECTIVE ;  /* 0x000000000000791b */ /* 0x003fea0003800000 */
.L_x_43:
        /* <DEDUP_REMOVED lines=8> */
.L_x_44:
[----:B------:R-:W-:Y:S05]  /*4350*/  WARPSYNC.COLLECTIVE R10, `(.L_x_45) ;  /* 0x000000000a087348 */ /* 0x000fea0003c00000 */
[----:B------:R-:W-:Y:S01]  /*4360*/  VOTE.ALL P0, P0 ;  /* 0x0000000000ff7806 */ /* 0x000fe20000000000 */
[----:B------:R-:W-:-:S12]  /*4370*/  ENDCOLLECTIVE ;  /* 0x000000000000791b */ /* 0x000fd80003800000 */
.L_x_45:
[----:B------:R-:W0:Y:S01]  /*4380*/  LDC.64 R12, c[0x0][0x390] ;  /* 0x0000e400ff0c7b82 */ /* 0x000e220000000a00 */
[----:B------:R-:W-:-:S04]  /*4390*/  ISETP.GT.AND P2, PT, R39, R15, PT ;  /* 0x0000000f2700720c */ /* 0x000fc80003f44270 */
[----:B------:R-:W-:-:S05]  /*43a0*/  SEL R16, R16, RZ, !P2 ;  /* 0x000000ff10107207 */ /* 0x000fca0005000000 */
[----:B------:R-:W-:Y:S01]  /*43b0*/  IMAD.IADD R40, R41, 0x1, R16 ;  /* 0x0000000129287824 */ /* 0x000fe200078e0210 */
[----:B0-----:R-:W-:-:S05]  /*43c0*/  IADD3 R42, P2, PT, R12, 0x100, RZ ;  /* 0x000001000c2a7810 */ /* 0x001fca0007f5e0ff */
[----:B------:R-:W-:Y:S01]  /*43d0*/  IMAD.X R43, RZ, RZ, R13, P2 ;  /* 0x000000ffff2b7224 */ /* 0x000fe200010e060d */
[----:B------:R-:W-:Y:S07]  /*43e0*/  BRA `(.L_x_46) ;  /* 0xffffffcc00c87947 */ /* 0x000fee000383ffff */
.L_x_11:
[----:B------:R-:W-:Y:S01]  /*43f0*/  BSSY B1, `(.L_x_47) ;  /* 0x0000006000017945 */ /* 0x000fe20003800000 */
[----:B------:R-:W-:Y:S01]  /*4400*/  PLOP3.LUT P0, PT, P0, PT, PT, 0x8, 0x80 ;  /* 0x000000000080781c */ /* 0x000fe2000070e170 */
[----:B------:R-:W-:-:S12]  /*4410*/  IMAD.MOV.U32 R10, RZ, RZ, -0x1 ;  /* 0xffffffffff0a7424 */ /* 0x000fd800078e00ff */
[----:B------:R-:W-:Y:S05]  /*4420*/  WARPSYNC.COLLECTIVE R10, `(.L_x_48) ;  /* 0x000000000a087348 */ /* 0x000fea0003c00000 */
[----:B------:R-:W-:Y:S01]  /*4430*/  VOTE.ANY P0, P0 ;  /* 0x0000000000ff7806 */ /* 0x000fe20000000100 */
[----:B------:R-:W-:-:S12]  /*4440*/  ENDCOLLECTIVE ;  /* 0x000000000000791b */ /* 0x000fd80003800000 */
.L_x_48:
[----:B------:R-:W-:Y:S05]  /*4450*/  BSYNC B1 ;  /* 0x0000000000017941 */ /* 0x000fea0003800000 */
.L_x_47:
[----:B------:R-:W-:Y:S05]  /*4460*/  BRA `(.L_x_49) ;  /* 0xffffffcc00d07947 */ /* 0x000fea000383ffff */
.L_x_13:
[----:B------:R-:W-:Y:S01]  /*4470*/  BSSY B1, `(.L_x_50) ;  /* 0x0000006000017945 */ /* 0x000fe20003800000 */
[----:B------:R-:W-:Y:S01]  /*4480*/  PLOP3.LUT P0, PT, P0, PT, PT, 0x8, 0x80 ;  /* 0x000000000080781c */ /* 0x000fe2000070e170 */
[----:B------:R-:W-:-:S12]  /*4490*/  IMAD.MOV.U32 R10, RZ, RZ, -0x1 ;  /* 0xffffffffff0a7424 */ /* 0x000fd800078e00ff */
[----:B------:R-:W-:Y:S05]  /*44a0*/  WARPSYNC.COLLECTIVE R10, `(.L_x_51) ;  /* 0x000000000a087348 */ /* 0x000fea0003c00000 */
[----:B------:R-:W-:Y:S01]  /*44b0*/  VOTE.ANY P0, P0 ;  /* 0x0000000000ff7806 */ /* 0x000fe20000000100 */
[----:B------:R-:W-:-:S12]  /*44c0*/  ENDCOLLECTIVE ;  /* 0x000000000000791b */ /* 0x000fd80003800000 */
.L_x_51:
[----:B------:R-:W-:Y:S05]  /*44d0*/  BSYNC B1 ;  /* 0x0000000000017941 */ /* 0x000fea0003800000 */
.L_x_50:
[----:B------:R-:W-:Y:S05]  /*44e0*/  BRA `(.L_x_52) ;  /* 0xffffffcc00d47947 */ /* 0x000fea000383ffff */
.L_x_15:
[----:B------:R-:W-:Y:S01]  /*44f0*/  BSSY B1, `(.L_x_53) ;  /* 0x0000006000017945 */ /* 0x000fe20003800000 */
[----:B------:R-:W-:Y:S01]  /*4500*/  PLOP3.LUT P2, PT, P0, PT, PT, 0x8, 0x80 ;  /* 0x000000000080781c */ /* 0x000fe2000074e170 */
[----:B------:R-:W-:-:S12]  /*4510*/  IMAD.MOV.U32 R10, RZ, RZ, -0x1 ;  /* 0xffffffffff0a7424 */ /* 0x000fd800078e00ff */
[----:B------:R-:W-:Y:S05]  /*4520*/  WARPSYNC.COLLECTIVE R10, `(.L_x_54) ;  /* 0x000000000a087348 */ /* 0x000fea0003c00000 */
[----:B------:R-:W-:Y:S01]  /*4530*/  VOTE.ANY R10, PT, P2 ;  /* 0x00000000000a7806 */ /* 0x000fe200010e0100 */
[----:B------:R-:W-:Y:S06]  /*4540*/  ENDCOLLECTIVE ;  /* 0x000000000000791b */ /* 0x000fec0003800000 */
.L_x_54:
[----:B------:R-:W-:Y:S05]  /*4550*/  BSYNC B1 ;  /* 0x0000000000017941 */ /* 0x000fea0003800000 */
.L_x_53:
[----:B------:R-:W-:Y:S01]  /*4560*/  LOP3.LUT R10, R10, 0x80000000, R8, 0xec, !PT ;  /* 0x800000000a0a7812 */ /* 0x000fe200078eec08 */
[----:B------:R-:W-:Y:S02]  /*4570*/  IMAD.MOV.U32 R14, RZ, RZ, 0x1 ;  /* 0x00000001ff0e7424 */ /* 0x000fe400078e00ff */
[----:B------:R-:W-:Y:S02]  /*4580*/  VIADD R18, R18, 0xffffffe0 ;  /* 0xffffffe012127836 */ /* 0x000fe40000000000 */
[----:B------:R-:W-:-:S05]  /*4590*/  VIADD R15, R10, 0xffffffff ;  /* 0xffffffff0a0f7836 */ /* 0x000fca0000000000 */
[----:B------:R-:W-:Y:S01]  /*45a0*/  LOP3.LUT R15, R10, R15, RZ, 0xc, !PT ;  /* 0x0000000f0a0f7212 */ /* 0x000fe200078e0cff */
[----:B------:R-:W-:-:S05]  /*45b0*/  IMAD.MOV.U32 R10, RZ, RZ, -0x1 ;  /* 0xffffffffff0a7424 */ /* 0x000fca00078e00ff */
[----:B------:R-:W0:Y:S02]  /*45c0*/  POPC R15, R15 ;  /* 0x0000000f000f7309 */ /* 0x000e240000000000 */
[----:B0-----:R-:W-:Y:S05]  /*45d0*/  WARPSYNC.COLLECTIVE R10, `(.L_x_55) ;  /* 0x000000000a087348 */ /* 0x001fea0003c00000 */
[----:B0-----:R0:W1:Y:S02]  /*45e0*/  SHFL.DOWN P2, R16, R13, R14, R15 ;  /* 0x0800000e0d107389 */ /* 0x001064000004000f */
[----:B01----:R-:W-:Y:S05]  /*45f0*/  ENDCOLLECTIVE ;  /* 0x000000000000791b */ /* 0x003fea0003800000 */
.L_x_55:
[----:B------:R-:W-:Y:S01]  /*4600*/  ISETP.GE.AND P0, PT, R37, R15, PT ;  /* 0x0000000f2500720c */ /* 0x000fe20003f06270 */
[----:B------:R-:W-:-:S03]  /*4610*/  IMAD.MOV.U32 R14, RZ, RZ, 0x2 ;  /* 0x00000002ff0e7424 */ /* 0x000fc600078e00ff */
[----:B------:R-:W-:Y:S02]  /*4620*/  SEL R16, R16, RZ, !P0 ;  /* 0x000000ff10107207 */ /* 0x000fe40004000000 */
[----:B------:R-:W-:-:S03]  /*4630*/  ISETP.GT.AND P0, PT, R38, R15, PT ;  /* 0x0000000f2600720c */ /* 0x000fc60003f04270 */
[----:B------:R-:W-:-:S04]  /*4640*/  IMAD.IADD R41, R16, 0x1, R13 ;  /* 0x0000000110297824 */ /* 0x000fc800078e020d */
[----:B------:R-:W-:-:S07]  /*4650*/  IMAD.MOV.U32 R13, RZ, RZ, R41 ;  /* 0x000000ffff0d7224 */ /* 0x000fce00078e0029 */
[----:B------:R-:W-:Y:S05]  /*4660*/  WARPSYNC.COLLECTIVE R10, `(.L_x_56) ;  /* 0x000000000a087348 */ /* 0x000fea0003c00000 */
[----:B------:R0:W1:Y:S02]  /*4670*/  SHFL.DOWN P2, R16, R13, R14, R15 ;  /* 0x0800000e0d107389 */ /* 0x000064000004000f */
[----:B01----:R-:W-:Y:S05]  /*4680*/  ENDCOLLECTIVE ;  /* 0x000000000000791b */ /* 0x003fea0003800000 */
.L_x_56:
[----:B------:R-:W-:Y:S01]  /*4690*/  IMAD.MOV.U32 R14, RZ, RZ, 0x4 ;  /* 0x00000004ff0e7424 */ /* 0x000fe200078e00ff */
[----:B------:R-:W-:Y:S02]  /*46a0*/  SEL R16, R16, RZ, !P0 ;  /* 0x000000ff10107207 */ /* 0x000fe40004000000 */
[----:B------:R-:W-:-:S03]  /*46b0*/  ISETP.GT.AND P0, PT, R19, R15, PT ;  /* 0x0000000f1300720c */ /* 0x000fc60003f04270 */
[----:B------:R-:W-:-:S04]  /*46c0*/  IMAD.IADD R41, R41, 0x1, R16 ;  /* 0x0000000129297824 */ /* 0x000fc800078e0210 */
[----:B------:R-:W-:-:S07]  /*46d0*/  IMAD.MOV.U32 R13, RZ, RZ, R41 ;  /* 0x000000ffff0d7224 */ /* 0x000fce00078e0029 */
[----:B------:R-:W-:Y:S05]  /*46e0*/  WARPSYNC.COLLECTIVE R10, `(.L_x_57) ;  /* 0x000000000a087348 */ /* 0x000fea0003c00000 */
[----:B------:R0:W1:Y:S02]  /*46f0*/  SHFL.DOWN P2, R16, R13, R14, R15 ;  /* 0x0800000e0d107389 */ /* 0x000064000004000f */
[----:B01----:R-:W-:Y:S05]  /*4700*/  ENDCOLLECTIVE ;  /* 0x000000000000791b */ /* 0x003fea0003800000 */
.L_x_57:
[----:B------:R-:W-:Y:S01]  /*4710*/  IMAD.MOV.U32 R14, RZ, RZ, 0x8 ;  /* 0x00000008ff0e7424 */ /* 0x000fe200078e00ff */
[----:B------:R-:W-:Y:S02]  /*4720*/  SEL R16, R16, RZ, !P0 ;  /* 0x000000ff10107207 */ /* 0x000fe40004000000 */
[----:B------:R-:W-:-:S03]  /*4730*/  ISETP.GT.AND P0, PT, R36, R15, PT ;  /* 0x0000000f2400720c */ /* 0x000fc60003f04270 */
[----:B------:R-:W-:-:S10]  /*4740*/  IMAD.IADD R13, R41, 0x1, R16 ;  /* 0x00000001290d7824 */ /* 0x000fd400078e0210 */
[----:B------:R-:W-:Y:S05]  /*4750*/  WARPSYNC.COLLECTIVE R10, `(.L_x_58) ;  /* 0x000000000a087348 */ /* 0x000fea0003c00000 */
[----:B------:R0:W1:Y:S02]  /*4760*/  SHFL.DOWN P2, R16, R13, R14, R15 ;  /* 0x0800000e0d107389 */ /* 0x000064000004000f */
[----:B01----:R-:W-:Y:S05]  /*4770*/  ENDCOLLECTIVE ;  /* 0x000000000000791b */ /* 0x003fea0003800000 */
.L_x_58:
        /* <DEDUP_REMOVED lines=8> */
.L_x_59:
[----:B------:R-:W-:Y:S02]  /*4800*/  SEL R16, R16, RZ, !P0 ;  /* 0x000000ff10107207 */ /* 0x000fe40004000000 */
[----:B------:R-:W-:Y:S02]  /*4810*/  ISETP.NE.AND P0, PT, R12, 0x65, PT ;  /* 0x000000650c00780c */ /* 0x000fe40003f05270 */
[----:B------:R-:W-:-:S11]  /*4820*/  IADD3 R40, PT, PT, R41, R16, R40 ;  /* 0x0000001029287210 */ /* 0x000fd60007ffe028 */
[----:B------:R-:W-:Y:S05]  /*4830*/  WARPSYNC.COLLECTIVE R10, `(.L_x_60) ;  /* 0x000000000a087348 */ /* 0x000fea0003c00000 */
[----:B------:R-:W-:Y:S01]  /*4840*/  VOTE.ALL P0, P0 ;  /* 0x0000000000ff7806 */ /* 0x000fe20000000000 */
[----:B------:R-:W-:-:S12]  /*4850*/  ENDCOLLECTIVE ;  /* 0x000000000000791b */ /* 0x000fd80003800000 */
.L_x_60:
[----:B------:R-:W-:Y:S05]  /*4860*/  BRA `(.L_x_61) ;  /* 0xffffffcc00747947 */ /* 0x000fea000383ffff */
.L_x_20:
[----:B------:R-:W-:Y:S01]  /*4870*/  BSSY B0, `(.L_x_62) ;  /* 0x0000006000007945 */ /* 0x000fe20003800000 */
[----:B------:R-:W-:Y:S01]  /*4880*/  PLOP3.LUT P0, PT, P0, PT, PT, 0x8, 0x80 ;  /* 0x000000000080781c */ /* 0x000fe2000070e170 */
[----:B------:R-:W-:-:S12]  /*4890*/  IMAD.MOV.U32 R10, RZ, RZ, -0x1 ;  /* 0xffffffffff0a7424 */ /* 0x000fd800078e00ff */
[----:B------:R-:W-:Y:S05]  /*48a0*/  WARPSYNC.COLLECTIVE R10, `(.L_x_63) ;  /* 0x000000000a087348 */ /* 0x000fea0003c00000 */
[----:B------:R-:W-:Y:S01]  /*48b0*/  VOTE.ANY P0, P0 ;  /* 0x0000000000ff7806 */ /* 0x000fe20000000100 */
[----:B------:R-:W-:-:S12]  /*48c0*/  ENDCOLLECTIVE ;  /* 0x000000000000791b */ /* 0x000fd80003800000 */
.L_x_63:
[----:B------:R-:W-:Y:S05]  /*48d0*/  BSYNC B0 ;  /* 0x0000000000007941 */ /* 0x000fea0003800000 */
.L_x_62:
[----:B------:R-:W-:Y:S05]  /*48e0*/  BRA `(.L_x_64) ;  /* 0xffffffe400807947 */ /* 0x000fea000383ffff */
.L_x_22:
[----:B------:R-:W-:Y:S01]  /*48f0*/  BSSY B0, `(.L_x_65) ;  /* 0x0000006000007945 */ /* 0x000fe20003800000 */
[----:B------:R-:W-:Y:S01]  /*4900*/  PLOP3.LUT P0, PT, P0, PT, PT, 0x8, 0x80 ;  /* 0x000000000080781c */ /* 0x000fe2000070e170 */
[----:B------:R-:W-:-:S12]  /*4910*/  IMAD.MOV.U32 R10, RZ, RZ, -0x1 ;  /* 0xffffffffff0a7424 */ /* 0x000fd800078e00ff */
[----:B------:R-:W-:Y:S05]  /*4920*/  WARPSYNC.COLLECTIVE R10, `(.L_x_66) ;  /* 0x000000000a087348 */ /* 0x000fea0003c00000 */
[----:B------:R-:W-:Y:S01]  /*4930*/  VOTE.ANY P0, P0 ;  /* 0x0000000000ff7806 */ /* 0x000fe20000000100 */
[----:B------:R-:W-:-:S12]  /*4940*/  ENDCOLLECTIVE ;  /* 0x000000000000791b */ /* 0x000fd80003800000 */
.L_x_66:
[----:B------:R-:W-:Y:S05]  /*4950*/  BSYNC B0 ;  /* 0x0000000000007941 */ /* 0x000fea0003800000 */
.L_x_65:
[----:B------:R-:W-:Y:S05]  /*4960*/  BRA `(.L_x_67) ;  /* 0xffffffe400847947 */ /* 0x000fea000383ffff */
.L_x_24:
[----:B------:R-:W0:Y:S01]  /*4970*/  S2R R19, SR_GEMASK ;  /* 0x0000000000137919 */ /* 0x000e220000003c00 */
[----:B------:R-:W-:Y:S01]  /*4980*/  BSSY B0, `(.L_x_68) ;  /* 0x0000007000007945 */ /* 0x000fe20003800000 */
[----:B------:R-:W-:Y:S01]  /*4990*/  ISETP.NE.AND P0, PT, R8, 0x65, PT ;  /* 0x000000650800780c */ /* 0x000fe20003f05270 */
[----:B------:R-:W-:Y:S01]  /*49a0*/  IMAD.MOV.U32 R10, RZ, RZ, -0x1 ;  /* 0xffffffffff0a7424 */ /* 0x000fe200078e00ff */
[----:B------:R-:W-:-:S13]  /*49b0*/  PLOP3.LUT P2, PT, P2, PT, PT, 0x8, 0x80 ;  /* 0x000000000080781c */ /* 0x000fda000174e170 */
[----:B0-----:R-:W-:Y:S05]  /*49c0*/  WARPSYNC.COLLECTIVE R10, `(.L_x_69) ;  /* 0x000000000a087348 */ /* 0x001fea0003c00000 */
[----:B------:R-:W-:Y:S01]  /*49d0*/  VOTE.ANY R10, PT, P2 ;  /* 0x00000000000a7806 */ /* 0x000fe200010e0100 */
[----:B0-----:R-:W-:Y:S06]  /*49e0*/  ENDCOLLECTIVE ;  /* 0x000000000000791b */ /* 0x001fec0003800000 */
.L_x_69:
[----:B------:R-:W-:Y:S05]  /*49f0*/  BSYNC B0 ;  /* 0x0000000000007941 */ /* 0x000fea0003800000 */
.L_x_68:
[----:B------:R-:W-:Y:S01]  /*4a00*/  LOP3.LUT R10, R10, 0x80000000, R19, 0xec, !PT ;  /* 0x800000000a0a7812 */ /* 0x000fe200078eec13 */
[----:B------:R-:W-:-:S04]  /*4a10*/  IMAD.MOV.U32 R14, RZ, RZ, 0x1 ;  /* 0x00000001ff0e7424 */ /* 0x000fc800078e00ff */
[----:B------:R-:W-:-:S05]  /*4a20*/  VIADD R13, R10, 0xffffffff ;  /* 0xffffffff0a0d7836 */ /* 0x000fca0000000000 */
[----:B------:R-:W-:Y:S01]  /*4a30*/  LOP3.LUT R8, R10, R13, RZ, 0xc, !PT ;  /* 0x0000000d0a087212 */ /* 0x000fe200078e0cff */
[----:B------:R-:W-:Y:S02]  /*4a40*/  IMAD.MOV.U32 R13, RZ, RZ, R9 ;  /* 0x000000ffff0d7224 */ /* 0x000fe400078e0009 */
[----:B------:R-:W-:Y:S01]  /*4a50*/  IMAD.MOV.U32 R10, RZ, RZ, -0x1 ;  /* 0xffffffffff0a7424 */ /* 0x000fe200078e00ff */
[----:B------:R0:W1:Y:S02]  /*4a60*/  POPC R15, R8 ;  /* 0x00000008000f7309 */ /* 0x0000640000000000 */
[----:B0-----:R-:W-:-:S07]  /*4a70*/  VIADD R8, R38, 0x4 ;  /* 0x0000000426087836 */ /* 0x001fce0000000000 */
[----:B-1----:R-:W-:Y:S05]  /*4a80*/  WARPSYNC.COLLECTIVE R10, `(.L_x_70) ;  /* 0x000000000a087348 */ /* 0x002fea0003c00000 */
[----:B-1----:R0:W1:Y:S02]  /*4a90*/  SHFL.DOWN P2, R16, R13, R14, R15 ;  /* 0x0800000e0d107389 */ /* 0x002064000004000f */
[----:B01----:R-:W-:Y:S05]  /*4aa0*/  ENDCOLLECTIVE ;  /* 0x000000000000791b */ /* 0x003fea0003800000 */
.L_x_70:
[----:B------:R-:W-:Y:S01]  /*4ab0*/  IMAD.MOV.U32 R14, RZ, RZ, 0x2 ;  /* 0x00000002ff0e7424 */ /* 0x000fe200078e00ff */
[----:B------:R-:W-:-:S04]  /*4ac0*/  ISETP.GE.AND P2, PT, R38, R15, PT ;  /* 0x0000000f2600720c */ /* 0x000fc80003f46270 */
[----:B------:R-:W-:Y:S01]  /*4ad0*/  SEL R12, R16, RZ, !P2 ;  /* 0x000000ff100c7207 */ /* 0x000fe20005000000 */
[----:B------:R-:W-:-:S04]  /*4ae0*/  VIADD R16, R38, 0x2 ;  /* 0x0000000226107836 */ /* 0x000fc80000000000 */
[----:B------:R-:W-:Y:S01]  /*4af0*/  IMAD.IADD R12, R12, 0x1, R9 ;  /* 0x000000010c0c7824 */ /* 0x000fe200078e0209 */
[----:B------:R-:W-:-:S03]  /*4b00*/  ISETP.GT.AND P3, PT, R16, R15, PT ;  /* 0x0000000f1000720c */ /* 0x000fc60003f64270 */
[----:B------:R-:W-:-:S10]  /*4b10*/  IMAD.MOV.U32 R13, RZ, RZ, R12 ;  /* 0x000000ffff0d7224 */ /* 0x000fd400078e000c */
[----:B------:R-:W-:Y:S05]  /*4b20*/  WARPSYNC.COLLECTIVE R10, `(.L_x_71) ;  /* 0x000000000a087348 */ /* 0x000fea0003c00000 */
[----:B------:R0:W1:Y:S02]  /*4b30*/  SHFL.DOWN P2, R16, R13, R14, R15 ;  /* 0x0800000e0d107389 */ /* 0x000064000004000f */
[----:B01----:R-:W-:Y:S05]  /*4b40*/  ENDCOLLECTIVE ;  /* 0x000000000000791b */ /* 0x003fea0003800000 */
.L_x_71:
[----:B------:R-:W-:Y:S01]  /*4b50*/  IMAD.MOV.U32 R14, RZ, RZ, 0x4 ;  /* 0x00000004ff0e7424 */ /* 0x000fe200078e00ff */
[----:B------:R-:W-:Y:S02]  /*4b60*/  SEL R9, R16, RZ, !P3 ;  /* 0x000000ff10097207 */ /* 0x000fe40005800000 */
[----:B------:R-:W-:Y:S01]  /*4b70*/  ISETP.GT.AND P3, PT, R8, R15, PT ;  /* 0x0000000f0800720c */ /* 0x000fe20003f64270 */
[----:B------:R-:W-:Y:S02]  /*4b80*/  VIADD R8, R38, 0x8 ;  /* 0x0000000826087836 */ /* 0x000fe40000000000 */
[----:B------:R-:W-:-:S04]  /*4b90*/  IMAD.IADD R40, R12, 0x1, R9 ;  /* 0x000000010c287824 */ /* 0x000fc800078e0209 */
[----:B------:R-:W-:-:S07]  /*4ba0*/  IMAD.MOV.U32 R13, RZ, RZ, R40 ;  /* 0x000000ffff0d7224 */ /* 0x000fce00078e0028 */
[----:B------:R-:W-:Y:S05]  /*4bb0*/  WARPSYNC.COLLECTIVE R10, `(.L_x_72) ;  /* 0x000000000a087348 */ /* 0x000fea0003c00000 */
[----:B------:R0:W1:Y:S02]  /*4bc0*/  SHFL.DOWN P2, R16, R13, R14, R15 ;  /* 0x0800000e0d107389 */ /* 0x000064000004000f */
[----:B01----:R-:W-:Y:S05]  /*4bd0*/  ENDCOLLECTIVE ;  /* 0x000000000000791b */ /* 0x003fea0003800000 */
.L_x_72:
        /* <DEDUP_REMOVED lines=9> */
.L_x_73:
[----:B------:R-:W-:Y:S01]  /*4c70*/  IMAD.MOV.U32 R14, RZ, RZ, 0x10 ;  /* 0x00000010ff0e7424 */ /* 0x000fe200078e00ff */
[----:B------:R-:W-:-:S05]  /*4c80*/  SEL R16, R16, RZ, !P3 ;  /* 0x000000ff10107207 */ /* 0x000fca0005800000 */
[----:B------:R-:W-:-:S04]  /*4c90*/  IMAD.IADD R44, R9, 0x1, R16 ;  /* 0x00000001092c7824 */ /* 0x000fc800078e0210 */
[----:B------:R-:W-:-:S07]  /*4ca0*/  IMAD.MOV.U32 R13, RZ, RZ, R44 ;  /* 0x000000ffff0d7224 */ /* 0x000fce00078e002c */
[----:B------:R-:W-:Y:S05]  /*4cb0*/  WARPSYNC.COLLECTIVE R10, `(.L_x_74) ;  /* 0x000000000a087348 */ /* 0x000fea0003c00000 */
[----:B------:R0:W1:Y:S02]  /*4cc0*/  SHFL.DOWN P2, R16, R13, R14, R15 ;  /* 0x0800000e0d107389 */ /* 0x000064000004000f */
[----:B01----:R-:W-:Y:S05]  /*4cd0*/  ENDCOLLECTIVE ;  /* 0x000000000000791b */ /* 0x003fea0003800000 */
.L_x_74:
[----:B------:R-:W-:Y:S05]  /*4ce0*/  WARPSYNC.COLLECTIVE R10, `(.L_x_75) ;  /* 0x000000000a087348 */ /* 0x000fea0003c00000 */
[----:B------:R-:W-:Y:S01]  /*4cf0*/  VOTE.ALL P0, P0 ;  /* 0x0000000000ff7806 */ /* 0x000fe20000000000 */
[----:B------:R-:W-:-:S12]  /*4d00*/  ENDCOLLECTIVE ;  /* 0x000000000000791b */ /* 0x000fd80003800000 */
.L_x_75:
[----:B------:R-:W-:-:S04]  /*4d10*/  ISETP.GT.AND P2, PT, R8, R15, PT ;  /* 0x0000000f0800720c */ /* 0x000fc80003f44270 */
[----:B------:R-:W-:-:S05]  /*4d20*/  SEL R9, R16, RZ, !P2 ;  /* 0x000000ff10097207 */ /* 0x000fca0005000000 */
[----:B------:R-:W-:Y:S02]  /*4d30*/  IMAD.IADD R12, R44, 0x1, R9 ;  /* 0x000000012c0c7824 */ /* 0x000fe400078e0209 */
[----:B------:R-:W0:Y:S02]  /*4d40*/  LDC.64 R8, c[0x0][0x390] ;  /* 0x0000e400ff087b82 */ /* 0x000e240000000a00 */
[----:B0-----:R-:W-:-:S05]  /*4d50*/  IADD3 R40, P2, PT, R8, 0x100, RZ ;  /* 0x0000010008287810 */ /* 0x001fca0007f5e0ff */
[----:B------:R-:W-:Y:S01]  /*4d60*/  IMAD.X R41, RZ, RZ, R9, P2 ;  /* 0x000000ffff297224 */ /* 0x000fe200010e0609 */
[----:B------:R-:W-:Y:S07]  /*4d70*/  BRA `(.L_x_76) ;  /* 0xffffffe4001c7947 */ /* 0x000fee000383ffff */
.L_x_26:
[----:B------:R-:W-:Y:S01]  /*4d80*/  BSSY B0, `(.L_x_77) ;  /* 0x0000006000007945 */ /* 0x000fe20003800000 */
[----:B------:R-:W-:Y:S01]  /*4d90*/  PLOP3.LUT P0, PT, P0, PT, PT, 0x8, 0x80 ;  /* 0x000000000080781c */ /* 0x000fe2000070e170 */
[----:B------:R-:W-:-:S12]  /*4da0*/  IMAD.MOV.U32 R10, RZ, RZ, -0x1 ;  /* 0xffffffffff0a7424 */ /* 0x000fd800078e00ff */
[----:B------:R-:W-:Y:S05]  /*4db0*/  WARPSYNC.COLLECTIVE R10, `(.L_x_78) ;  /* 0x000000000a087348 */ /* 0x000fea0003c00000 */
[----:B------:R-:W-:Y:S01]  /*4dc0*/  VOTE.ANY P0, P0 ;  /* 0x0000000000ff7806 */ /* 0x000fe20000000100 */
[----:B------:R-:W-:-:S12]  /*4dd0*/  ENDCOLLECTIVE ;  /* 0x000000000000791b */ /* 0x000fd80003800000 */
.L_x_78:
[----:B------:R-:W-:Y:S05]  /*4de0*/  BSYNC B0 ;  /* 0x0000000000007941 */ /* 0x000fea0003800000 */
.L_x_77:
[----:B------:R-:W-:Y:S05]  /*4df0*/  BRA `(.L_x_79) ;  /* 0xffffffe400247947 */ /* 0x000fea000383ffff */
.L_x_28:
[----:B------:R-:W-:Y:S01]  /*4e00*/  BSSY B0, `(.L_x_80) ;  /* 0x0000006000007945 */ /* 0x000fe20003800000 */
[----:B------:R-:W-:Y:S01]  /*4e10*/  PLOP3.LUT P0, PT, P0, PT, PT, 0x8, 0x80 ;  /* 0x000000000080781c */ /* 0x000fe2000070e170 */
[----:B------:R-:W-:-:S12]  /*4e20*/  IMAD.MOV.U32 R10, RZ, RZ, -0x1 ;  /* 0xffffffffff0a7424 */ /* 0x000fd800078e00ff */
[----:B------:R-:W-:Y:S05]  /*4e30*/  WARPSYNC.COLLECTIVE R10, `(.L_x_81) ;  /* 0x000000000a087348 */ /* 0x000fea0003c00000 */
[----:B------:R-:W-:Y:S01]  /*4e40*/  VOTE.ANY P0, P0 ;  /* 0x0000000000ff7806 */ /* 0x000fe20000000100 */
[----:B------:R-:W-:-:S12]  /*4e50*/  ENDCOLLECTIVE ;  /* 0x000000000000791b */ /* 0x000fd80003800000 */
.L_x_81:
[----:B------:R-:W-:Y:S05]  /*4e60*/  BSYNC B0 ;  /* 0x0000000000007941 */ /* 0x000fea0003800000 */
.L_x_80:
[----:B------:R-:W-:Y:S05]  /*4e70*/  BRA `(.L_x_82) ;  /* 0xffffffe400287947 */ /* 0x000fea000383ffff */
.L_x_30:
[----:B------:R-:W-:Y:S01]  /*4e80*/  BSSY B0, `(.L_x_83) ;  /* 0x0000006000007945 */ /* 0x000fe20003800000 */
[----:B------:R-:W-:Y:S01]  /*4e90*/  PLOP3.LUT P2, PT, P0, PT, PT, 0x8, 0x80 ;  /* 0x000000000080781c */ /* 0x000fe2000074e170 */
[----:B------:R-:W-:-:S12]  /*4ea0*/  IMAD.MOV.U32 R10, RZ, RZ, -0x1 ;  /* 0xffffffffff0a7424 */ /* 0x000fd800078e00ff */
[----:B------:R-:W-:Y:S05]  /*4eb0*/  WARPSYNC.COLLECTIVE R10, `(.L_x_84) ;  /* 0x000000000a087348 */ /* 0x000fea0003c00000 */
[----:B------:R-:W-:Y:S01]  /*4ec0*/  VOTE.ANY R10, PT, P2 ;  /* 0x00000000000a7806 */ /* 0x000fe200010e0100 */
[----:B------:R-:W-:Y:S06]  /*4ed0*/  ENDCOLLECTIVE ;  /* 0x000000000000791b */ /* 0x000fec0003800000 */
.L_x_84:
[----:B------:R-:W-:Y:S05]  /*4ee0*/  BSYNC B0 ;  /* 0x0000000000007941 */ /* 0x000fea0003800000 */
.L_x_83:
[----:B------:R-:W-:Y:S01]  /*4ef0*/  LOP3.LUT R10, R10, 0x80000000, R19, 0xec, !PT ;  /* 0x800000000a0a7812 */ /* 0x000fe200078eec13 */
[----:B------:R-:W-:Y:S02]  /*4f00*/  IMAD.MOV.U32 R14, RZ, RZ, 0x1 ;  /* 0x00000001ff0e7424 */ /* 0x000fe400078e00ff */
[----:B------:R-:W-:Y:S02]  /*4f10*/  VIADD R18, R18, 0xffffffe0 ;  /* 0xffffffe012127836 */ /* 0x000fe40000000000 */
[----:B------:R-:W-:-:S05]  /*4f20*/  VIADD R13, R10, 0xffffffff ;  /* 0xffffffff0a0d7836 */ /* 0x000fca0000000000 */
[----:B------:R-:W-:Y:S01]  /*4f30*/  LOP3.LUT R45, R10, R13, RZ, 0xc, !PT ;  /* 0x0000000d0a2d7212 */ /* 0x000fe200078e0cff */
[----:B------:R-:W-:Y:S02]  /*4f40*/  IMAD.MOV.U32 R13, RZ, RZ, R9 ;  /* 0x000000ffff0d7224 */ /* 0x000fe400078e0009 */
[----:B------:R-:W-:Y:S01]  /*4f50*/  IMAD.MOV.U32 R10, RZ, RZ, -0x1 ;  /* 0xffffffffff0a7424 */ /* 0x000fe200078e00ff */
[----:B------:R0:W1:Y:S06]  /*4f60*/  POPC R15, R45 ;  /* 0x0000002d000f7309 */ /* 0x00006c0000000000 */
[----:B01----:R-:W-:Y:S05]  /*4f70*/  WARPSYNC.COLLECTIVE R10, `(.L_x_85) ;  /* 0x000000000a087348 */ /* 0x003fea0003c00000 */
[----:B-1----:R1:W2:Y:S02]  /*4f80*/  SHFL.DOWN P2, R16, R13, R14, R15 ;  /* 0x0800000e0d107389 */ /* 0x0022a4000004000f */
[----:B012---:R-:W-:Y:S05]  /*4f90*/  ENDCOLLECTIVE ;  /* 0x000000000000791b */ /* 0x007fea0003800000 */
.L_x_85:
[----:B------:R-:W-:Y:S01]  /*4fa0*/  ISETP.GE.AND P0, PT, R38, R15, PT ;  /* 0x0000000f2600720c */ /* 0x000fe20003f06270 */
[----:B------:R-:W-:-:S03]  /*4fb0*/  IMAD.MOV.U32 R14, RZ, RZ, 0x2 ;  /* 0x00000002ff0e7424 */ /* 0x000fc600078e00ff */
[----:B------:R-:W-:-:S05]  /*4fc0*/  SEL R16, R16, RZ, !P0 ;  /* 0x000000ff10107207 */ /* 0x000fca0004000000 */
[----:B------:R-:W-:Y:S02]  /*4fd0*/  IMAD.IADD R44, R16, 0x1, R9 ;  /* 0x00000001102c7824 */ /* 0x000fe400078e0209 */
[----:B------:R-:W-:Y:S02]  /*4fe0*/  VIADD R16, R38, 0x2 ;  /* 0x0000000226107836 */ /* 0x000fe40000000000 */
[----:B------:R-:W-:-:S03]  /*4ff0*/  IMAD.MOV.U32 R13, RZ, RZ, R44 ;  /* 0x000000ffff0d7224 */ /* 0x000fc600078e002c */
[----:B------:R-:W-:-:S13]  /*5000*/  ISETP.GT.AND P0, PT, R16, R15, PT ;  /* 0x0000000f1000720c */ /* 0x000fda0003f04270 */
[----:B------:R-:W-:Y:S05]  /*5010*/  WARPSYNC.COLLECTIVE R10, `(.L_x_86) ;  /* 0x000000000a087348 */ /* 0x000fea0003c00000 */
[----:B------:R0:W1:Y:S02]  /*5020*/  SHFL.DOWN P2, R16, R13, R14, R15 ;  /* 0x0800000e0d107389 */ /* 0x000064000004000f */
[----:B01----:R-:W-:Y:S05]  /*5030*/  ENDCOLLECTIVE ;  /* 0x000000000000791b */ /* 0x003fea0003800000 */
.L_x_86:
[----:B------:R-:W-:Y:S01]  /*5040*/  IMAD.MOV.U32 R14, RZ, RZ, 0x4 ;  /* 0x00000004ff0e7424 */ /* 0x000fe200078e00ff */
        /* <DEDUP_REMOVED lines=8> */
.L_x_87:
[----:B------:R-:W-:Y:S01]  /*50d0*/  IMAD.MOV.U32 R14, RZ, RZ, 0x8 ;  /* 0x00000008ff0e7424 */ /* 0x000fe200078e00ff */
        /* <DEDUP_REMOVED lines=8> */
.L_x_88:
        /* <DEDUP_REMOVED lines=9> */
.L_x_89:
[----:B------:R-:W-:Y:S02]  /*51f0*/  SEL R9, R16, RZ, !P0 ;  /* 0x000000ff10097207 */ /* 0x000fe40004000000 */
[----:B------:R-:W-:Y:S02]  /*5200*/  ISETP.NE.AND P0, PT, R8, 0x65, PT ;  /* 0x000000650800780c */ /* 0x000fe40003f05270 */
[----:B------:R-:W-:-:S11]  /*5210*/  IADD3 R12, PT, PT, R44, R9, R12 ;  /* 0x000000092c0c7210 */ /* 0x000fd60007ffe00c */
[----:B------:R-:W-:Y:S05]  /*5220*/  WARPSYNC.COLLECTIVE R10, `(.L_x_90) ;  /* 0x000000000a087348 */ /* 0x000fea0003c00000 */
[----:B------:R-:W-:Y:S01]  /*5230*/  VOTE.ALL P0, P0 ;  /* 0x0000000000ff7806 */ /* 0x000fe20000000000 */
[----:B------:R-:W-:-:S12]  /*5240*/  ENDCOLLECTIVE ;  /* 0x000000000000791b */ /* 0x000fd80003800000 */
.L_x_90:
[----:B------:R-:W-:Y:S05]  /*5250*/  BRA `(.L_x_91) ;  /* 0xffffffe000c07947 */ /* 0x000fea000383ffff */
.L_x_92:
[----:B------:R-:W-:-:S00]  /*5260*/  BRA `(.L_x_92) ;  /* 0xfffffffc00fc7947 */ /* 0x000fc0000383ffff */
[----:B------:R-:W-:-:S00]  /*5270*/  NOP ;  /* 0x0000000000007918 */ /* 0x000fc00000000000 */
        /* <DEDUP_REMOVED lines=8> */
.L_x_257:


//--------------------- .text._ZN3cub18CUB_300001_SM_10006detail4scan16DeviceScanKernelINS2_10policy_hubIiiijN4cuda3std3__44plusIvEEE10Policy1000EN6thrust24THRUST_300001_SM_1000_NS10device_ptrIiEESF_NS0_13ScanTileStateIiLb1EEES9_NS1_10InputValueIiPiEEjiLb0EiEEvT0_T1_T2_iT3_T4_T5_ --------------------------
	.section	.text._ZN3cub18CUB_300001_SM_10006detail4scan16DeviceScanKernelINS2_10policy_hubIiiijN4cuda3std3__44plusIvEEE10Policy1000EN6thrust24THRUST_300001_SM_1000_NS10device_ptrIiEESF_NS0_13ScanTileStateIiLb1EEES9_NS1_10InputValueIiPiEEjiLb0EiEEvT0_T1_T2_iT3_T4_T5_,"ax",@progbits
	.align	128
        .global         _ZN3cub18CUB_300001_SM_10006detail4scan16DeviceScanKernelINS2_10policy_hubIiiijN4cuda3std3__44plusIvEEE10Policy1000EN6thrust24THRUST_300001_SM_1000_NS10device_ptrIiEESF_NS0_13ScanTileStateIiLb1EEES9_NS1_10InputValueIiPiEEjiLb0EiEEvT0_T1_T2_iT3_T4_T5_
        .type           _ZN3cub18CUB_300001_SM_10006detail4scan16DeviceScanKernelINS2_10policy_hubIiiijN4cuda3std3__44plusIvEEE10Policy1000EN6thrust24THRUST_300001_SM_1000_NS10device_ptrIiEESF_NS0_13ScanTileStateIiLb1EEES9_NS1_10InputValueIiPiEEjiLb0EiEEvT0_T1_T2_iT3_T4_T5_,@function
        .size           _ZN3cub18CUB_300001_SM_10006detail4scan16DeviceScanKernelINS2_10policy_hubIiiijN4cuda3std3__44plusIvEEE10Policy1000EN6thrust24THRUST_300001_SM_1000_NS10device_ptrIiEESF_NS0_13ScanTileStateIiLb1EEES9_NS1_10InputValueIiPiEEjiLb0EiEEvT0_T1_T2_iT3_T4_T5_,(.L_x_258 - _ZN3cub18CUB_300001_SM_10006detail4scan16DeviceScanKernelINS2_10policy_hubIiiijN4cuda3std3__44plusIvEEE10Policy1000EN6thrust24THRUST_300001_SM_1000_NS10device_ptrIiEESF_NS0_13ScanTileStateIiLb1EEES9_NS1_10InputValueIiPiEEjiLb0EiEEvT0_T1_T2_iT3_T4_T5_)
        .other          _ZN3cub18CUB_300001_SM_10006detail4scan16DeviceScanKernelINS2_10policy_hubIiiijN4cuda3std3__44plusIvEEE10Policy1000EN6thrust24THRUST_300001_SM_1000_NS10device_ptrIiEESF_NS0_13ScanTileStateIiLb1EEES9_NS1_10InputValueIiPiEEjiLb0EiEEvT0_T1_T2_iT3_T4_T5_,@"STO_CUDA_ENTRY STV_DEFAULT"
_ZN3cub18CUB_300001_SM_10006detail4scan16DeviceScanKernelINS2_10policy_hubIiiijN4cuda3std3__44plusIvEEE10Policy1000EN6thrust24THRUST_300001_SM_1000_NS10device_ptrIiEESF_NS0_13ScanTileStateIiLb1EEES9_NS1_10InputValueIiPiEEjiLb0EiEEvT0_T1_T2_iT3_T4_T5_:
.text._ZN3cub18CUB_300001_SM_10006detail4scan16DeviceScanKernelINS2_10policy_hubIiiijN4cuda3std3__44plusIvEEE10Policy1000EN6thrust24THRUST_300001_SM_1000_NS10device_ptrIiEESF_NS0_13ScanTileStateIiLb1EEES9_NS1_10InputValueIiPiEEjiLb0EiEEvT0_T1_T2_iT3_T4_T5_:
[----:B------:R-:W-:Y:S01]  /*0000*/  LDC R1, c[0x0][0x37c] ;  /* 0x0000df00ff017b82 */ /* 0x000fe20000000800 */
[----:B------:R-:W0:Y:S07]  /*0010*/  LDCU UR4, c[0x0][0x3a0] ;  /* 0x00007400ff0477ac */ /* 0x000e2e0008000800 */
[----:B------:R-:W1:Y:S01]  /*0020*/  LDC R42, c[0x0][0x398] ;  /* 0x0000e600ff2a7b82 */ /* 0x000e620000000800 */
[----:B------:R-:W2:Y:S01]  /*0030*/  LDCU.64 UR8, c[0x0][0x358] ;  /* 0x00006b00ff0877ac */ /* 0x000ea20008000a00 */
[----:B------:R-:W3:Y:S01]  /*0040*/  LDCU UR5, c[0x0][0x3b0] ;  /* 0x00007600ff0577ac */ /* 0x000ee20008000800 */
[----:B0-----:R-:W-:-:S06]  /*0050*/  UPRMT UR4, UR4, 0x7770, URZ ;  /* 0x0000777004047896 */ /* 0x001fcc00080000ff */
[----:B------:R-:W-:-:S13]  /*0060*/  ISETP.NE.AND P0, PT, RZ, UR4, PT ;  /* 0x00000004ff007c0c */ /* 0x000fda000bf05270 */
[----:B------:R-:W2:Y:S02]  /*0070*/  @P0 LDC.64 R2, c[0x0][0x3a8] ;  /* 0x0000ea00ff020b82 */ /* 0x000ea40000000a00 */
[----:B--2---:R0:W5:Y:S06]  /*0080*/  @P0 LDG.E R44, desc[UR8][R2.64] ;  /* 0x00000008022c0981 */ /* 0x00416c000c1e1900 */
[----:B------:R-:W1:Y:S02]  /*0090*/  S2UR UR4, SR_CTAID.X ;  /* 0x00000000000479c3 */ /* 0x000e640000002500 */
[----:B-1----:R-:W-:-:S04]  /*00a0*/  VIADD R42, R42, UR4 ;  /* 0x000000042a2a7c36 */ /* 0x002fc80008000000 */
[----:B------:R-:W-:-:S05]  /*00b0*/  IMAD R7, R42, 0x2100, RZ ;  /* 0x000021002a077824 */ /* 0x000fca00078e02ff */
[----:B---3--:R-:W-:Y:S01]  /*00c0*/  IADD3 R0, PT, PT, -R7, UR5, RZ ;  /* 0x0000000507007c10 */ /* 0x008fe2000fffe1ff */
[----:B------:R-:W1:Y:S03]  /*00d0*/  @!P0 LDC R44, c[0x0][0x3a8] ;  /* 0x0000ea00ff2c8b82 */ /* 0x000e660000000800 */
[----:B------:R-:W-:-:S13]  /*00e0*/  ISETP.GE.U32.AND P0, PT, R0, 0x2101, PT ;  /* 0x000021010000780c */ /* 0x000fda0003f06070 */
[----:B0-----:R-:W-:Y:S05]  /*00f0*/  @!P0 BRA `(.L_x_93) ;  /* 0x0000001c00ac8947 */ /* 0x001fea0003800000 */
[----:B------:R-:W0:Y:S01]  /*0100*/  S2R R16, SR_TID.X ;  /* 0x0000000000107919 */ /* 0x000e220000002100 */
[----:B------:R-:W2:Y:S01]  /*0110*/  LDCU.64 UR4, c[0x0][0x380] ;  /* 0x00007000ff0477ac */ /* 0x000ea20008000a00 */
[C---:B0-----:R-:W-:Y:S02]  /*0120*/  LOP3.LUT R0, R16.reuse, 0x1f, RZ, 0xc0, !PT ;  /* 0x0000001f10007812 */ /* 0x041fe400078ec0ff */
[----:B------:R-:W-:-:S05]  /*0130*/  LOP3.LUT R3, R16, 0x3e0, RZ, 0xc0, !PT ;  /* 0x000003e010037812 */ /* 0x000fca00078ec0ff */
[----:B------:R-:W-:-:S05]  /*0140*/  IMAD R0, R3, 0x16, R0 ;  /* 0x0000001603007824 */ /* 0x000fca00078e0200 */
[----:B------:R-:W-:-:S05]  /*0150*/  IADD3 R0, P0, PT, R7, R0, RZ ;  /* 0x0000000007007210 */ /* 0x000fca0007f1e0ff */
[----:B------:R-:W-:Y:S02]  /*0160*/  IMAD.X R3, RZ, RZ, RZ, P0 ;  /* 0x000000ffff037224 */ /* 0x000fe400000e06ff */
        /* <DEDUP_REMOVED lines=30> */
[----:B------:R-:W-:Y:S01]  /*0350*/  ISETP.NE.AND P0, PT, R42, RZ, PT ;  /* 0x000000ff2a00720c */ /* 0x000fe20003f05270 */
        /* <DEDUP_REMOVED lines=28> */
[----:B------:R0:W1:Y:S04]  /*0520*/  LDS.64 R36, [R27] ;  /* 0x000000001b247984 */ /* 0x0000680000000a00 */
[----:B------:R0:W2:Y:S04]  /*0530*/  LDS.64 R34, [R27+0x8] ;  /* 0x000008001b227984 */ /* 0x0000a80000000a00 */
[----:B------:R0:W3:Y:S04]  /*0540*/  LDS.64 R32, [R27+0x10] ;  /* 0x000010001b207984 */ /* 0x0000e80000000a00 */
[----:B------:R0:W4:Y:S04]  /*0550*/  LDS.64 R18, [R27+0x18] ;  /* 0x000018001b127984 */ /* 0x0001280000000a00 */
[----:B------:R0:W0:Y:S04]  /*0560*/  LDS.64 R14, [R27+0x20] ;  /* 0x000020001b0e7984 */ /* 0x0000280000000a00 */
[----:B------:R0:W0:Y:S04]  /*0570*/  LDS.64 R12, [R27+0x28] ;  /* 0x000028001b0c7984 */ /* 0x0000280000000a00 */
[----:B------:R0:W0:Y:S04]  /*0580*/  LDS.64 R10, [R27+0x30] ;  /* 0x000030001b0a7984 */ /* 0x0000280000000a00 */
[----:B------:R0:W0:Y:S04]  /*0590*/  LDS.64 R8, [R27+0x38] ;  /* 0x000038001b087984 */ /* 0x0000280000000a00 */
[----:B------:R0:W0:Y:S04]  /*05a0*/  LDS.64 R6, [R27+0x40] ;  /* 0x000040001b067984 */ /* 0x0000280000000a00 */
[----:B------:R0:W0:Y:S04]  /*05b0*/  LDS.64 R4, [R27+0x48] ;  /* 0x000048001b047984 */ /* 0x0000280000000a00 */
[----:B------:R0:W0:Y:S01]  /*05c0*/  LDS.64 R2, [R27+0x50] ;  /* 0x000050001b027984 */ /* 0x0000220000000a00 */
[----:B------:R-:W-:Y:S06]  /*05d0*/  BAR.SYNC.DEFER_BLOCKING 0x0 ;  /* 0x0000000000007b1d */ /* 0x000fec0000010000 */
[----:B-1----:R-:W-:Y:S05]  /*05e0*/  @P0 BRA `(.L_x_95) ;  /* 0x00000004001c0947 */ /* 0x002fea0003800000 */
[----:B0-2---:R-:W-:Y:S02]  /*05f0*/  IADD3 R17, PT, PT, R34, R37, R36 ;  /* 0x0000002522117210 */ /* 0x005fe40007ffe024 */
[C---:B------:R-:W-:Y:S02]  /*0600*/  ISETP.NE.AND P1, PT, R39.reuse, 0x1f, PT ;  /* 0x0000001f2700780c */ /* 0x040fe40003f25270 */
[----:B---3--:R-:W-:Y:S02]  /*0610*/  IADD3 R17, PT, PT, R32, R35, R17 ;  /* 0x0000002320117210 */ /* 0x008fe40007ffe011 */
[----:B------:R-:W-:Y:S02]  /*0620*/  ISETP.NE.AND P2, PT, R39, RZ, PT ;  /* 0x000000ff2700720c */ /* 0x000fe40003f45270 */
[----:B----4-:R-:W-:-:S04]  /*0630*/  IADD3 R17, PT, PT, R18, R33, R17 ;  /* 0x0000002112117210 */ /* 0x010fc80007ffe011 */
[----:B------:R-:W-:-:S03]  /*0640*/  IADD3 R17, PT, PT, R14, R19, R17 ;  /* 0x000000130e117210 */ /* 0x000fc60007ffe011 */
[----:B------:R-:W-:Y:S02]  /*0650*/  @!P1 LEA R43, R40, UR4, 0x2 ;  /* 0x00000004282b9c11 */ /* 0x000fe4000f8e10ff */
[----:B------:R-:W-:-:S04]  /*0660*/  IADD3 R17, PT, PT, R12, R15, R17 ;  /* 0x0000000f0c117210 */ /* 0x000fc80007ffe011 */
[----:B------:R-:W-:-:S04]  /*0670*/  IADD3 R17, PT, PT, R10, R13, R17 ;  /* 0x0000000d0a117210 */ /* 0x000fc80007ffe011 */
[----:B------:R-:W-:-:S04]  /*0680*/  IADD3 R17, PT, PT, R8, R11, R17 ;  /* 0x0000000b08117210 */ /* 0x000fc80007ffe011 */
[----:B------:R-:W-:-:S04]  /*0690*/  IADD3 R17, PT, PT, R6, R9, R17 ;  /* 0x0000000906117210 */ /* 0x000fc80007ffe011 */
[----:B------:R-:W-:-:S04]  /*06a0*/  IADD3 R17, PT, PT, R4, R7, R17 ;  /* 0x0000000704117210 */ /* 0x000fc80007ffe011 */
[----:B------:R-:W-:-:S05]  /*06b0*/  IADD3 R20, PT, PT, R2, R5, R17 ;  /* 0x0000000502147210 */ /* 0x000fca0007ffe011 */
[----:B------:R-:W-:-:S05]  /*06c0*/  IMAD.IADD R3, R3, 0x1, R20 ;  /* 0x0000000103037824 */ /* 0x000fca00078e0214 */
        /* <DEDUP_REMOVED lines=37> */
[----:B------:R-:W-:Y:S02]  /*0920*/  SEL R20, R26, R20, !P0 ;  /* 0x000000141a147207 */ /* 0x000fe40004000000 */
[----:B------:R-:W-:-:S04]  /*0930*/  ISETP.NE.AND P0, PT, R40, 0x8, PT ;  /* 0x000000082800780c */ /* 0x000fc80003f05270 */
[----:B------:R-:W-:Y:S02]  /*0940*/  SEL R20, R27, R20, !P0 ;  /* 0x000000141b147207 */ /* 0x000fe40004000000 */
[----:B------:R-:W-:Y:S02]  /*0950*/  ISETP.NE.AND P0, PT, R40, 0xa, PT ;  /* 0x0000000a2800780c */ /* 0x000fe40003f05270 */
[----:B------:R-:W-:Y:S02]  /*0960*/  SEL R20, R28, R20, !P1 ;  /* 0x000000141c147207 */ /* 0x000fe40004800000 */
[----:B------:R-:W-:Y:S02]  /*0970*/  ISETP.NE.AND P1, PT, R40, 0xb, PT ;  /* 0x0000000b2800780c */ /* 0x000fe40003f25270 */
[----:B------:R-:W-:Y:S01]  /*0980*/  SEL R20, R29, R20, !P0 ;  /* 0x000000141d147207 */ /* 0x000fe20004000000 */
[----:B------:R-:W-:Y:S01]  /*0990*/  IMAD.IADD R29, R30, 0x1, R29 ;  /* 0x000000011e1d7824 */ /* 0x000fe200078e021d */
[----:B------:R-:W-:-:S04]  /*09a0*/  ISETP.GE.U32.AND P0, PT, R16, 0x20, PT ;  /* 0x000000201000780c */ /* 0x000fc80003f06070 */
[----:B------:R-:W-:Y:S02]  /*09b0*/  SEL R20, R29, R20, !P1 ;  /* 0x000000141d147207 */ /* 0x000fe40004800000 */
[----:B------:R-:W-:Y:S02]  /*09c0*/  ISETP.NE.AND P1, PT, R16, RZ, PT ;  /* 0x000000ff1000720c */ /* 0x000fe40003f25270 */
[----:B------:R-:W-:Y:S02]  /*09d0*/  SEL R16, R3, RZ, P2 ;  /* 0x000000ff03107207 */ /* 0x000fe40001000000 */
[----:B------:R-:W-:Y:S02]  /*09e0*/  SEL R3, R20, RZ, P0 ;  /* 0x000000ff14037207 */ /* 0x000fe40000000000 */
[--C-:B-----5:R-:W-:Y:S02]  /*09f0*/  IADD3 R31, PT, PT, R29, R31, R44.reuse ;  /* 0x0000001f1d1f7210 */ /* 0x120fe40007ffe02c */
[----:B------:R-:W-:-:S05]  /*0a00*/  IADD3 R44, PT, PT, R3, R16, R44 ;  /* 0x00000010032c7210 */ /* 0x000fca0007ffe02c */
[----:B------:R-:W-:Y:S05]  /*0a10*/  @P1 BRA `(.L_x_96) ;  /* 0x0000000c00f41947 */ /* 0x000fea0003800000 */
[----:B------:R-:W0:Y:S01]  /*0a20*/  LDC.64 R16, c[0x0][0x390] ;  /* 0x0000e400ff107b82 */ /* 0x000e220000000a00 */
[----:B------:R-:W-:-:S05]  /*0a30*/  IMAD.MOV.U32 R30, RZ, RZ, 0x65 ;  /* 0x00000065ff1e7424 */ /* 0x000fca00078e00ff */
[----:B0-----:R0:W-:Y:S01]  /*0a40*/  ST.E.64.STRONG.GPU desc[UR8][R16.64+0x100], R30 ;  /* 0x0001001e10007985 */ /* 0x0011e2000c10fb08 */
[----:B------:R-:W-:Y:S05]  /*0a50*/  BRA `(.L_x_96) ;  /* 0x0000000c00e47947 */ /* 0x000fea0003800000 */
.L_x_95:
        /* <DEDUP_REMOVED lines=57> */
[----:B------:R-:W-:Y:S02]  /*0df0*/  ISETP.NE.AND P0, PT, R40, 0xa, PT ;  /* 0x0000000a2800780c */ /* 0x000fe40003f05270 */
[----:B------:R-:W-:Y:S02]  /*0e00*/  SEL R20, R28, R20, !P1 ;  /* 0x000000141c147207 */ /* 0x000fe40004800000 */
[----:B------:R-:W-:Y:S02]  /*0e10*/  ISETP.NE.AND P1, PT, R40, 0xb, PT ;  /* 0x0000000b2800780c */ /* 0x000fe40003f25270 */
[----:B------:R-:W-:Y:S02]  /*0e20*/  SEL R20, R29, R20, !P0 ;  /* 0x000000141d147207 */ /* 0x000fe40004000000 */
[----:B------:R-:W-:-:S02]  /*0e30*/  ISETP.GT.U32.AND P0, PT, R16, 0x1f, PT ;  /* 0x0000001f1000780c */ /* 0x000fc40003f04070 */
[----:B------:R-:W-:Y:S02]  /*0e40*/  SEL R20, R30, R20, !P1 ;  /* 0x000000141e147207 */ /* 0x000fe40004800000 */
[----:B------:R-:W-:-:S03]  /*0e50*/  ISETP.GE.U32.AND P1, PT, R16, 0x20, PT ;  /* 0x000000201000780c */ /* 0x000fc60003f26070 */
[----:B------:R-:W-:-:S05]  /*0e60*/  IMAD.IADD R20, R20, 0x1, R17 ;  /* 0x0000000114147824 */ /* 0x000fca00078e0211 */
[----:B------:R-:W-:Y:S01]  /*0e70*/  SEL R23, R3, R20, !P1 ;  /* 0x0000001403177207 */ /* 0x000fe20004800000 */
[----:B------:R-:W-:Y:S06]  /*0e80*/  @P0 BRA `(.L_x_97) ;  /* 0x0000000800b00947 */ /* 0x000fec0003800000 */
[----:B------:R-:W0:Y:S01]  /*0e90*/  LDC.64 R20, c[0x0][0x390] ;  /* 0x0000e400ff147b82 */ /* 0x000e220000000a00 */
[----:B------:R-:W-:Y:S02]  /*0ea0*/  ISETP.NE.AND P1, PT, R16, RZ, PT ;  /* 0x000000ff1000720c */ /* 0x000fe40003f25270 */
[----:B------:R-:W-:-:S05]  /*0eb0*/  LOP3.LUT R3, RZ, R16, RZ, 0x33, !PT ;  /* 0x00000010ff037212 */ /* 0x000fca00078e33ff */
[----:B------:R-:W-:-:S06]  /*0ec0*/  IMAD.IADD R40, R42, 0x1, R3 ;  /* 0x000000012a287824 */ /* 0x000fcc00078e0203 */
        /* <DEDUP_REMOVED lines=11> */
.L_x_127:
[----:B------:R-:W-:Y:S05]  /*0f80*/  @!P0 BRA `(.L_x_99) ;  /* 0x0000000000748947 */ /* 0x000fea0003800000 */
[----:B------:R-:W-:-:S07]  /*0f90*/  IMAD.MOV.U32 R3, RZ, RZ, 0x3b8 ;  /* 0x000003b8ff037424 */ /* 0x000fce00078e00ff */
.L_x_101:
[----:B------:R-:W-:Y:S02]  /*0fa0*/  VIADD R27, R3, 0x1 ;  /* 0x00000001031b7836 */ /* 0x000fe40000000000 */
[----:B------:R-:W-:Y:S02]  /*0fb0*/  IMAD R42, R42, 0x41a7, RZ ;  /* 0x000041a72a2a7824 */ /* 0x000fe400078e02ff */
[----:B------:R-:W0:Y:S01]  /*0fc0*/  I2F.U32.RP R22, R27 ;  /* 0x0000001b00167306 */ /* 0x000e220000209000 */
[----:B------:R-:W-:Y:S01]  /*0fd0*/  IMAD.MOV R29, RZ, RZ, -R27 ;  /* 0x000000ffff1d7224 */ /* 0x000fe200078e0a1b */
[----:B------:R-:W-:Y:S02]  /*0fe0*/  ISETP.NE.U32.AND P2, PT, R27, RZ, PT ;  /* 0x000000ff1b00720c */ /* 0x000fe40003f45070 */
[----:B------:R-:W-:-:S04]  /*0ff0*/  LOP3.LUT R42, R42, 0x7fffffff, RZ, 0xc0, !PT ;  /* 0x7fffffff2a2a7812 */ /* 0x000fc800078ec0ff */
[----:B0-----:R-:W0:Y:S02]  /*1000*/  MUFU.RCP R22, R22 ;  /* 0x0000001600167308 */ /* 0x001e240000001000 */
[----:B0-----:R-:W-:-:S06]  /*1010*/  VIADD R20, R22, 0xffffffe ;  /* 0x0ffffffe16147836 */ /* 0x001fcc0000000000 */
[----:B------:R0:W1:Y:S02]  /*1020*/  F2I.FTZ.U32.TRUNC.NTZ R21, R20 ;  /* 0x0000001400157305 */ /* 0x000064000021f000 */
[----:B0-----:R-:W-:Y:S02]  /*1030*/  IMAD.MOV.U32 R20, RZ, RZ, RZ ;  /* 0x000000ffff147224 */ /* 0x001fe400078e00ff */
[----:B-1----:R-:W-:-:S04]  /*1040*/  IMAD R29, R29, R21, RZ ;  /* 0x000000151d1d7224 */ /* 0x002fc800078e02ff */
[----:B------:R-:W-:-:S06]  /*1050*/  IMAD.HI.U32 R21, R21, R29, R20 ;  /* 0x0000001d15157227 */ /* 0x000fcc00078e0014 */
[----:B------:R-:W-:-:S04]  /*1060*/  IMAD.HI.U32 R21, R21, R42, RZ ;  /* 0x0000002a15157227 */ /* 0x000fc800078e00ff */
[----:B------:R-:W-:-:S04]  /*1070*/  IMAD.MOV R21, RZ, RZ, -R21 ;  /* 0x000000ffff157224 */ /* 0x000fc800078e0a15 */
[----:B------:R-:W-:-:S05]  /*1080*/  IMAD R22, R27, R21, R42 ;  /* 0x000000151b167224 */ /* 0x000fca00078e022a */
[----:B------:R-:W-:-:S13]  /*1090*/  ISETP.GE.U32.AND P0, PT, R22, R27, PT ;  /* 0x0000001b1600720c */ /* 0x000fda0003f06070 */
[----:B------:R-:W-:-:S05]  /*10a0*/  @P0 IMAD.IADD R22, R22, 0x1, -R27 ;  /* 0x0000000116160824 */ /* 0x000fca00078e0a1b */
[----:B------:R-:W-:-:S13]  /*10b0*/  ISETP.GE.U32.AND P0, PT, R22, R27, PT ;  /* 0x0000001b1600720c */ /* 0x000fda0003f06070 */
[----:B------:R-:W-:Y:S01]  /*10c0*/  @P0 IMAD.IADD R22, R22, 0x1, -R27 ;  /* 0x0000000116160824 */ /* 0x000fe200078e0a1b */
[----:B------:R-:W-:-:S04]  /*10d0*/  @!P2 LOP3.LUT R22, RZ, R27, RZ, 0x33, !PT ;  /* 0x0000001bff16a212 */ /* 0x000fc800078e33ff */
[----:B------:R-:W-:Y:S05]  /*10e0*/  NANOSLEEP R22 ;  /* 0x000000160000735d */ /* 0x000fea0003800000 */
[----:B------:R-:W2:Y:S01]  /*10f0*/  LD.E.64.STRONG.GPU R26, desc[UR8][R16.64+0x100] ;  /* 0x00010008101a7980 */ /* 0x000ea2000c10fb00 */
[----:B------:R-:W-:Y:S01]  /*1100*/  UMOV UR5, 0xffffffff ;  /* 0xffffffff00057882 */ /* 0x000fe20000000000 */
[----:B------:R-:W-:Y:S02]  /*1110*/  SHF.R.U32.HI R3, RZ, 0x1, R3 ;  /* 0x00000001ff037819 */ /* 0x000fe40000011603 */
[----:B--2---:R-:W-:Y:S01]  /*1120*/  ISETP.NE.AND P0, PT, R26, 0x63, PT ;  /* 0x000000631a00780c */ /* 0x004fe20003f05270 */
[----:B------:R-:W-:-:S12]  /*1130*/  BRA.DIV UR5, `(.L_x_100) ;  /* 0x0000003605187947 */ /* 0x000fd8000b800000 */
[----:B------:R-:W-:-:S13]  /*1140*/  VOTE.ANY P0, !P0 ;  /* 0x0000000000ff7806 */ /* 0x000fda0004000100 */
.L_x_130:
[----:B------:R-:W-:Y:S05]  /*1150*/  @P0 BRA `(.L_x_101) ;  /* 0xfffffffc00900947 */ /* 0x000fea000383ffff */
.L_x_99:
[----:B------:R-:W-:Y:S01]  /*1160*/  UMOV UR5, 0xffffffff ;  /* 0xffffffff00057882 */ /* 0x000fe20000000000 */
[----:B------:R-:W-:Y:S02]  /*1170*/  ISETP.NE.AND P0, PT, R26, 0x65, PT ;  /* 0x000000651a00780c */ /* 0x000fe40003f05270 */
[----:B------:R-:W-:Y:S11]  /*1180*/  BRA.DIV UR5, `(.L_x_102) ;  /* 0x0000003605247947 */ /* 0x000ff6000b800000 */
[----:B------:R-:W0:Y:S01]  /*1190*/  S2R R30, SR_GEMASK ;  /* 0x00000000001e7919 */ /* 0x000e220000003c00 */
[----:B------:R-:W-:Y:S01]  /*11a0*/  VOTE.ANY R21, PT, !P0 ;  /* 0x0000000000157806 */ /* 0x000fe200040e0100 */
[C---:B------:R-:W-:Y:S02]  /*11b0*/  VIADD R41, R39.reuse, 0x2 ;  /* 0x0000000227297836 */ /* 0x040fe40000000000 */
[C---:B------:R-:W-:Y:S02]  /*11c0*/  VIADD R43, R39.reuse, 0x4 ;  /* 0x00000004272b7836 */ /* 0x040fe40000000000 */
[C---:B------:R-:W-:Y:S02]  /*11d0*/  VIADD R44, R39.reuse, 0x8 ;  /* 0x00000008272c7836 */ /* 0x040fe40000000000 */
[----:B------:R-:W-:Y:S01]  /*11e0*/  VIADD R45, R39, 0x10 ;  /* 0x00000010272d7836 */ /* 0x000fe20000000000 */
[----:B0-----:R-:W-:-:S05]  /*11f0*/  LOP3.LUT R21, R21, 0x80000000, R30, 0xec, !PT ;  /* 0x8000000015157812 */ /* 0x001fca00078eec1e */
[----:B------:R-:W-:-:S05]  /*1200*/  VIADD R16, R21, 0xffffffff ;  /* 0xffffffff15107836 */ /* 0x000fca0000000000 */
[----:B------:R-:W-:-:S04]  /*1210*/  LOP3.LUT R16, R21, R16, RZ, 0xc, !PT ;  /* 0x0000001015107212 */ /* 0x000fc800078e0cff */
[----:B------:R0:W1:Y:S02]  /*1220*/  POPC R20, R16 ;  /* 0x0000001000147309 */ /* 0x0000640000000000 */
[----:B0-----:R-:W0:Y:S01]  /*1230*/  LDC.64 R16, c[0x0][0x390] ;  /* 0x0000e400ff107b82 */ /* 0x001e220000000a00 */
[----:B-1----:R-:W1:Y:S01]  /*1240*/  SHFL.DOWN PT, R22, R27, 0x1, R20 ;  /* 0x082000001b167989 */ /* 0x002e6200000e0014 */
[-C--:B------:R-:W-:Y:S02]  /*1250*/  ISETP.GE.AND P0, PT, R39, R20.reuse, PT ;  /* 0x000000142700720c */ /* 0x080fe40003f06270 */
[----:B------:R-:W-:Y:S02]  /*1260*/  ISETP.GT.AND P2, PT, R45, R20, PT ;  /* 0x000000142d00720c */ /* 0x000fe40003f44270 */
[----:B0-----:R-:W-:Y:S02]  /*1270*/  IADD3 R28, P3, PT, R16, 0x100, RZ ;  /* 0x00000100101c7810 */ /* 0x001fe40007f7e0ff */
[----:B-1----:R-:W-:-:S02]  /*1280*/  SEL R22, R22, RZ, !P0 ;  /* 0x000000ff16167207 */ /* 0x002fc40004000000 */
[----:B------:R-:W-:-:S03]  /*1290*/  ISETP.GT.AND P0, PT, R41, R20, PT ;  /* 0x000000142900720c */ /* 0x000fc60003f04270 */
[----:B------:R-:W-:-:S05]  /*12a0*/  IMAD.IADD R3, R22, 0x1, R27 ;  /* 0x0000000116037824 */ /* 0x000fca00078e021b */
[----:B------:R-:W0:Y:S02]  /*12b0*/  SHFL.DOWN PT, R22, R3, 0x2, R20 ;  /* 0x0840000003167989 */ /* 0x000e2400000e0014 */
[----:B0-----:R-:W-:Y:S02]  /*12c0*/  SEL R22, R22, RZ, !P0 ;  /* 0x000000ff16167207 */ /* 0x001fe40004000000 */
[----:B------:R-:W-:-:S03]  /*12d0*/  ISETP.GT.AND P0, PT, R43, R20, PT ;  /* 0x000000142b00720c */ /* 0x000fc60003f04270 */
[----:B------:R-:W-:Y:S02]  /*12e0*/  IMAD.IADD R29, R3, 0x1, R22 ;  /* 0x00000001031d7824 */ /* 0x000fe400078e0216 */
[----:B------:R-:W-:-:S03]  /*12f0*/  IMAD.X R3, RZ, RZ, R17, P3 ;  /* 0x000000ffff037224 */ /* 0x000fc600018e0611 */
        /* <DEDUP_REMOVED lines=10> */
[----:B0-----:R-:W-:-:S05]  /*13a0*/  SEL R22, R22, RZ, !P2 ;  /* 0x000000ff16167207 */ /* 0x001fca0005000000 */
[----:B------:R-:W-:-:S07]  /*13b0*/  IMAD.IADD R46, R47, 0x1, R22 ;  /* 0x000000012f2e7824 */ /* 0x000fce00078e0216 */
.L_x_139:
[----:B------:R-:W-:Y:S05]  /*13c0*/  @!P0 BRA `(.L_x_103) ;  /* 0x0000000400248947 */ /* 0x000fea0003800000 */
[----:B------:R-:W-:-:S07]  /*13d0*/  IMAD.MOV.U32 R29, RZ, RZ, 0x3b8 ;  /* 0x000003b8ff1d7424 */ /* 0x000fce00078e00ff */
.L_x_109:
[----:B------:R-:W-:Y:S02]  /*13e0*/  IMAD.MOV.U32 R16, RZ, RZ, R28 ;  /* 0x000000ffff107224 */ /* 0x000fe400078e001c */
[----:B------:R-:W-:Y:S02]  /*13f0*/  IMAD.MOV.U32 R17, RZ, RZ, R3 ;  /* 0x000000ffff117224 */ /* 0x000fe400078e0003 */
        /* <DEDUP_REMOVED lines=8> */
.L_x_142:
[----:B------:R-:W-:Y:S05]  /*1480*/  @!P0 BRA `(.L_x_105) ;  /* 0x0000000000748947 */ /* 0x000fea0003800000 */
[----:B------:R-:W-:-:S07]  /*1490*/  IMAD.MOV.U32 R22, RZ, RZ, R29 ;  /* 0x000000ffff167224 */ /* 0x000fce00078e001d */
.L_x_107:
        /* <DEDUP_REMOVED lines=27> */
.L_x_145:
[----:B------:R-:W-:Y:S05]  /*1650*/  @P0 BRA `(.L_x_107) ;  /* 0xfffffffc00900947 */ /* 0x000fea000383ffff */
.L_x_105:
[----:B------:R-:W-:Y:S01]  /*1660*/  UMOV UR5, 0xffffffff ;  /* 0xffffffff00057882 */ /* 0x000fe20000000000 */
[----:B------:R-:W-:Y:S02]  /*1670*/  ISETP.NE.AND P0, PT, R26, 0x65, PT ;  /* 0x000000651a00780c */ /* 0x000fe40003f05270 */
[----:B------:R-:W-:Y:S11]  /*1680*/  BRA.DIV UR5, `(.L_x_108) ;  /* 0x0000003605287947 */ /* 0x000ff6000b800000 */
[----:B------:R-:W-:Y:S01]  /*1690*/  VOTE.ANY R21, PT, !P0 ;  /* 0x0000000000157806 */ /* 0x000fe200040e0100 */
[----:B------:R-:W-:-:S03]  /*16a0*/  VIADD R40, R40, 0xffffffe0 ;  /* 0xffffffe028287836 */ /* 0x000fc60000000000 */
[----:B------:R-:W-:-:S05]  /*16b0*/  LOP3.LUT R21, R21, 0x80000000, R30, 0xec, !PT ;  /* 0x8000000015157812 */ /* 0x000fca00078eec1e */
        /* <DEDUP_REMOVED lines=25> */
.L_x_154:
[----:B------:R-:W-:Y:S05]  /*1850*/  @P0 BRA `(.L_x_109) ;  /* 0xfffffff800e00947 */ /* 0x000fea000383ffff */
.L_x_103:
        /* <DEDUP_REMOVED lines=8> */
[----:B0-----:R-:W-:-:S05]  /*18e0*/  @!P1 LEA R3, R16, R3, 0x18 ;  /* 0x0000000310039211 */ /* 0x001fca00078ec0ff */
[----:B------:R1:W-:Y:S04]  /*18f0*/  @!P1 STS [R3+0x8], R31 ;  /* 0x0000081f03009388 */ /* 0x0003e80000000800 */
[----:B------:R1:W-:Y:S01]  /*1900*/  @!P1 STS [R3+0x4], R46 ;  /* 0x0000042e03009388 */ /* 0x0003e20000000800 */
[----:B--2---:R-:W-:Y:S01]  /*1910*/  @!P0 LEA R17, R20, R17, 0x18 ;  /* 0x0000001114118211 */ /* 0x004fe200078ec0ff */
[----:B------:R-:W-:Y:S02]  /*1920*/  IMAD.MOV.U32 R20, RZ, RZ, R23 ;  /* 0x000000ffff147224 */ /* 0x000fe400078e0017 */
[----:B------:R-:W-:Y:S02]  /*1930*/  @!P0 IMAD.MOV.U32 R20, RZ, RZ, R46 ;  /* 0x000000ffff148224 */ /* 0x000fe400078e002e */
[----:B------:R1:W-:Y:S05]  /*1940*/  @!P0 STS [R17+0x4c], R46 ;  /* 0x00004c2e11008388 */ /* 0x0003ea0000000800 */
.L_x_97:
[----:B------:R-:W-:Y:S05]  /*1950*/  WARPSYNC.ALL ;  /* 0x0000000000007948 */ /* 0x000fea0003800000 */
[----:B------:R-:W0:Y:S08]  /*1960*/  S2UR UR6, SR_CgaCtaId ;  /* 0x00000000000679c3 */ /* 0x000e300000008800 */
[----:B------:R-:W-:Y:S06]  /*1970*/  BAR.SYNC.DEFER_BLOCKING 0x0 ;  /* 0x0000000000007b1d */ /* 0x000fec0000010000 */
[----:B------:R-:W-:Y:S01]  /*1980*/  UMOV UR5, 0x400 ;  /* 0x0000040000057882 */ /* 0x000fe20000000000 */
[----:B------:R-:W2:Y:S01]  /*1990*/  S2R R16, SR_TID.X ;  /* 0x0000000000107919 */ /* 0x000ea20000002100 */
[----:B0-----:R-:W-:-:S09]  /*19a0*/  ULEA UR5, UR6, UR5, 0x18 ;  /* 0x0000000506057291 */ /* 0x001fd2000f8ec0ff */
[----:B-1----:R-:W0:Y:S01]  /*19b0*/  LDS R3, [UR5+0x4c] ;  /* 0x00004c05ff037984 */ /* 0x002e220008000800 */
[----:B--2---:R-:W-:-:S04]  /*19c0*/  ISETP.NE.AND P0, PT, R16, RZ, PT ;  /* 0x000000ff1000720c */ /* 0x004fc80003f05270 */
[----:B0-----:R-:W-:-:S05]  /*19d0*/  SEL R3, R3, RZ, P0 ;  /* 0x000000ff03037207 */ /* 0x001fca0000000000 */
[----:B------:R-:W-:-:S07]  /*19e0*/  IMAD.IADD R44, R3, 0x1, R20 ;  /* 0x00000001032c7824 */ /* 0x000fce00078e0214 */
.L_x_96:
[----:B------:R-:W-:Y:S05]  /*19f0*/  BSYNC.RECONVERGENT B0 ;  /* 0x0000000000007941 */ /* 0x000fea0003800200 */
.L_x_94:
[----:B------:R-:W-:Y:S01]  /*1a00*/  IMAD.IADD R45, R36, 0x1, R44 ;  /* 0x00000001242d7824 */ /* 0x000fe200078e022c */
[----:B------:R-:W1:Y:S01]  /*1a10*/  S2R R3, SR_TID.X ;  /* 0x0000000000037919 */ /* 0x000e620000002100 */
[----:B------:R-:W2:Y:S01]  /*1a20*/  S2UR UR6, SR_CgaCtaId ;  /* 0x00000000000679c3 */ /* 0x000ea20000008800 */
[----:B------:R-:W-:Y:S01]  /*1a30*/  UMOV UR5, 0x400 ;  /* 0x0000040000057882 */ /* 0x000fe20000000000 */
[----:B0-----:R-:W-:Y:S01]  /*1a40*/  IMAD.IADD R16, R37, 0x1, R45 ;  /* 0x0000000125107824 */ /* 0x001fe200078e022d */
[----:B------:R-:W0:Y:S03]  /*1a50*/  S2R R24, SR_LANEID ;  /* 0x0000000000187919 */ /* 0x000e260000000000 */
[----:B------:R-:W-:Y:S02]  /*1a60*/  IMAD.IADD R17, R34, 0x1, R16 ;  /* 0x0000000122117824 */ /* 0x000fe400078e0210 */
[----:B------:R-:W-:Y:S02]  /*1a70*/  BAR.SYNC.DEFER_BLOCKING 0x0 ;  /* 0x0000000000007b1d */ /* 0x000fe40000010000 */
[----:B------:R-:W-:-:S04]  /*1a80*/  IMAD.IADD R22, R35, 0x1, R17 ;  /* 0x0000000123167824 */ /* 0x000fc800078e0211 */
[----:B------:R-:W-:-:S04]  /*1a90*/  IMAD.IADD R23, R32, 0x1, R22 ;  /* 0x0000000120177824 */ /* 0x000fc800078e0216 */
[----:B------:R-:W-:-:S04]  /*1aa0*/  IMAD.IADD R20, R33, 0x1, R23 ;  /* 0x0000000121147824 */ /* 0x000fc800078e0217 */
[----:B------:R-:W-:Y:S01]  /*1ab0*/  IMAD.IADD R21, R18, 0x1, R20 ;  /* 0x0000000112157824 */ /* 0x000fe200078e0214 */
[----:B--2---:R-:W-:-:S03]  /*1ac0*/  ULEA UR5, UR6, UR5, 0x18 ;  /* 0x0000000506057291 */ /* 0x004fc6000f8ec0ff */
[----:B------:R-:W-:Y:S01]  /*1ad0*/  IMAD.IADD R18, R19, 0x1, R21 ;  /* 0x0000000113127824 */ /* 0x000fe200078e0215 */
[----:B------:R-:W2:Y:S03]  /*1ae0*/  LDCU.64 UR6, c[0x0][0x388] ;  /* 0x00007100ff0677ac */ /* 0x000ea60008000a00 */
[----:B------:R-:W-:Y:S01]  /*1af0*/  IMAD.IADD R19, R14, 0x1, R18 ;  /* 0x000000010e137824 */ /* 0x000fe200078e0212 */
[----:B-1----:R-:W-:-:S03]  /*1b00*/  SHF.R.U32.HI R3, RZ, 0x5, R3 ;  /* 0x00000005ff037819 */ /* 0x002fc60000011603 */
[----:B------:R-:W-:Y:S02]  /*1b10*/  IMAD.IADD R14, R15, 0x1, R19 ;  /* 0x000000010f0e7824 */ /* 0x000fe400078e0213 */
[----:B0-----:R-:W-:Y:S02]  /*1b20*/  IMAD R3, R3, 0x2c0, R24 ;  /* 0x000002c003037824 */ /* 0x001fe400078e0218 */
[----:B------:R-:W-:-:S03]  /*1b30*/  IMAD.IADD R15, R12, 0x1, R14 ;  /* 0x000000010c0f7824 */ /* 0x000fc600078e020e */
[----:B------:R-:W-:Y:S01]  /*1b40*/  LEA R49, R3, UR5, 0x2 ;  /* 0x0000000503317c11 */ /* 0x000fe2000f8e10ff */
[----:B------:R-:W-:Y:S01]  /*1b50*/  IMAD.IADD R12, R13, 0x1, R15 ;  /* 0x000000010d0c7824 */ /* 0x000fe200078e020f */
[----:B--2---:R-:W-:-:S03]  /*1b60*/  IADD3 R38, P0, PT, R38, UR6, RZ ;  /* 0x0000000626267c10 */ /* 0x004fc6000ff1e0ff */
[----:B------:R-:W-:Y:S02]  /*1b70*/  IMAD.IADD R13, R10, 0x1, R12 ;  /* 0x000000010a0d7824 */ /* 0x000fe400078e020c */
[----:B------:R-:W-:Y:S01]  /*1b80*/  IMAD R24, R24, 0x54, R49 ;  /* 0x0000005418187824 */ /* 0x000fe200078e0231 */
[----:B------:R-:W-:Y:S01]  /*1b90*/  IADD3.X R39, PT, PT, R0, UR7, RZ, P0, !PT ;  /* 0x0000000700277c10 */ /* 0x000fe200087fe4ff */
[----:B------:R-:W-:-:S03]  /*1ba0*/  IMAD.IADD R10, R11, 0x1, R13 ;  /* 0x000000010b0a7824 */ /* 0x000fc600078e020d */
[----:B------:R-:W-:Y:S01]  /*1bb0*/  STS.64 [R24], R44 ;  /* 0x0000002c18007388 */ /* 0x000fe20000000a00 */
[----:B------:R-:W-:-:S03]  /*1bc0*/  IMAD.IADD R11, R8, 0x1, R10 ;  /* 0x00000001080b7824 */ /* 0x000fc600078e020a */
[----:B------:R-:W-:Y:S01]  /*1bd0*/  STS.64 [R24+0x8], R16 ;  /* 0x0000081018007388 */ /* 0x000fe20000000a00 */
        /* <DEDUP_REMOVED lines=11> */
[----:B------:R-:W-:Y:S04]  /*1c90*/  STS.64 [R24+0x38], R10 ;  /* 0x0000380a18007388 */ /* 0x000fe80000000a00 */
[----:B------:R-:W-:Y:S04]  /*1ca0*/  STS.64 [R24+0x40], R8 ;  /* 0x0000400818007388 */ /* 0x000fe80000000a00 */
[----:B------:R-:W-:Y:S04]  /*1cb0*/  STS.64 [R24+0x48], R6 ;  /* 0x0000480618007388 */ /* 0x000fe80000000a00 */
[----:B------:R-:W-:Y:S01]  /*1cc0*/  STS.64 [R24+0x50], R4 ;  /* 0x0000500418007388 */ /* 0x000fe20000000a00 */
[----:B------:R-:W-:-:S03]  /*1cd0*/  NOP ;  /* 0x0000000000007918 */ /* 0x000fc60000000000 */
[----:B------:R-:W0:Y:S04]  /*1ce0*/  LDS R3, [R49] ;  /* 0x0000000031037984 */ /* 0x000e280000000800 */
[----:B------:R-:W1:Y:S04]  /*1cf0*/  LDS R17, [R49+0x80] ;  /* 0x0000800031117984 */ /* 0x000e680000000800 */
        /* <DEDUP_REMOVED lines=43> */
.L_x_93:
[----:B------:R-:W-:-:S13]  /*1fb0*/  ISETP.NE.AND P0, PT, R0, RZ, PT ;  /* 0x000000ff0000720c */ /* 0x000fda0003f05270 */
[----:B------:R-:W-:Y:S05]  /*1fc0*/  @!P0 EXIT ;  /* 0x000000000000894d */ /* 0x000fea0003800000 */
[----:B------:R-:W0:Y:S02]  /*1fd0*/  LDC.64 R4, c[0x0][0x380] ;  /* 0x0000e000ff047b82 */ /* 0x000e240000000a00 */
[----:B0-----:R-:W-:-:S05]  /*1fe0*/  IMAD.WIDE.U32 R4, R7, 0x4, R4 ;  /* 0x0000000407047825 */ /* 0x001fca00078e0004 */
[----:B------:R0:W2:Y:S01]  /*1ff0*/  LDG.E R6, desc[UR8][R4.64] ;  /* 0x0000000804067981 */ /* 0x0000a2000c1e1900 */
[----:B------:R-:W3:Y:S02]  /*2000*/  S2R R2, SR_TID.X ;  /* 0x0000000000027919 */ /* 0x000ee40000002100 */
[C---:B---3--:R-:W-:Y:S02]  /*2010*/  LOP3.LUT R3, R2.reuse, 0x1f, RZ, 0xc0, !PT ;  /* 0x0000001f02037812 */ /* 0x048fe400078ec0ff */
[----:B------:R-:W-:-:S05]  /*2020*/  LOP3.LUT R8, R2, 0x3e0, RZ, 0xc0, !PT ;  /* 0x000003e002087812 */ /* 0x000fca00078ec0ff */
[----:B------:R-:W-:-:S04]  /*2030*/  IMAD R3, R8, 0x16, R3 ;  /* 0x0000001608037824 */ /* 0x000fc800078e0203 */
[C---:B------:R-:W-:Y:S01]  /*2040*/  VIADD R7, R3.reuse, 0x20 ;  /* 0x0000002003077836 */ /* 0x040fe20000000000 */
[C---:B------:R-:W-:Y:S01]  /*2050*/  ISETP.GE.U32.AND P6, PT, R3.reuse, R0, PT ;  /* 0x000000000300720c */ /* 0x040fe20003fc6070 */
[C---:B------:R-:W-:Y:S01]  /*2060*/  VIADD R9, R3.reuse, 0x40 ;  /* 0x0000004003097836 */ /* 0x040fe20000000000 */
[C---:B0-----:R-:W-:Y:S01]  /*2070*/  LEA R4, P1, R3.reuse, R4, 0x2 ;  /* 0x0000000403047211 */ /* 0x041fe200078210ff */
[----:B------:R-:W-:Y:S01]  /*2080*/  VIADD R11, R3, 0x60 ;  /* 0x00000060030b7836 */ /* 0x000fe20000000000 */
[-C--:B------:R-:W-:Y:S01]  /*2090*/  ISETP.GE.U32.AND P5, PT, R7, R0.reuse, PT ;  /* 0x000000000700720c */ /* 0x080fe20003fa6070 */
[----:B------:R-:W-:Y:S01]  /*20a0*/  VIADD R7, R3, 0x80 ;  /* 0x0000008003077836 */ /* 0x000fe20000000000 */
[-C--:B------:R-:W-:Y:S01]  /*20b0*/  ISETP.GE.U32.AND P0, PT, R9, R0.reuse, PT ;  /* 0x000000000900720c */ /* 0x080fe20003f06070 */
[----:B------:R-:W-:Y:S01]  /*20c0*/  IMAD.X R5, RZ, RZ, R5, P1 ;  /* 0x000000ffff057224 */ /* 0x000fe200008e0605 */
[-C--:B------:R-:W-:Y:S01]  /*20d0*/  ISETP.GE.U32.AND P4, PT, R11, R0.reuse, PT ;  /* 0x000000000b00720c */ /* 0x080fe20003f86070 */
[----:B------:R-:W-:Y:S01]  /*20e0*/  VIADD R9, R3, 0xa0 ;  /* 0x000000a003097836 */ /* 0x000fe20000000000 */
[----:B------:R-:W-:Y:S01]  /*20f0*/  ISETP.GE.U32.AND P3, PT, R7, R0, PT ;  /* 0x000000000700720c */ /* 0x000fe20003f66070 */
[----:B------:R-:W-:-:S03]  /*2100*/  VIADD R7, R3, 0xc0 ;  /* 0x000000c003077836 */ /* 0x000fc60000000000 */
[-C--:B------:R-:W-:Y:S01]  /*2110*/  ISETP.GE.U32.AND P2, PT, R9, R0.reuse, PT ;  /* 0x000000000900720c */ /* 0x080fe20003f46070 */
[----:B------:R-:W-:Y:S01]  /*2120*/  VIADD R9, R3, 0x100 ;  /* 0x0000010003097836 */ /* 0x000fe20000000000 */
[-C--:B------:R-:W-:Y:S01]  /*2130*/  ISETP.GE.U32.AND P1, PT, R7, R0.reuse, PT ;  /* 0x000000000700720c */ /* 0x080fe20003f26070 */
[C---:B------:R-:W-:Y:S02]  /*2140*/  VIADD R7, R3.reuse, 0xe0 ;  /* 0x000000e003077836 */ /* 0x040fe40000000000 */
[----:B------:R-:W-:Y:S02]  /*2150*/  VIADD R39, R3, 0x2a0 ;  /* 0x000002a003277836 */ /* 0x000fe40000000000 */
[----:B--2---:R-:W-:Y:S02]  /*2160*/  IMAD.MOV.U32 R16, RZ, RZ, R6 ;  /* 0x000000ffff107224 */ /* 0x004fe400078e0006 */
[----:B------:R-:W2:Y:S01]  /*2170*/  @!P6 LDG.E R6, desc[UR8][R4.64] ;  /* 0x000000080406e981 */ /* 0x000ea2000c1e1900 */
[----:B------:R-:W-:Y:S01]  /*2180*/  ISETP.GE.U32.AND P6, PT, R7, R0, PT ;  /* 0x000000000700720c */ /* 0x000fe20003fc6070 */
[----:B------:R-:W-:-:S02]  /*2190*/  IMAD.MOV.U32 R10, RZ, RZ, R16 ;  /* 0x000000ffff0a7224 */ /* 0x000fc400078e0010 */
[----:B------:R-:W-:Y:S02]  /*21a0*/  VIADD R7, R3, 0x120 ;  /* 0x0000012003077836 */ /* 0x000fe40000000000 */
[--C-:B------:R-:W-:Y:S02]  /*21b0*/  IMAD.MOV.U32 R12, RZ, RZ, R16.reuse ;  /* 0x000000ffff0c7224 */ /* 0x100fe400078e0010 */
[----:B------:R-:W3:Y:S01]  /*21c0*/  @!P0 LDG.E R10, desc[UR8][R4.64+0x100] ;  /* 0x00010008040a8981 */ /* 0x000ee2000c1e1900 */
[-C--:B------:R-:W-:Y:S01]  /*21d0*/  ISETP.GE.U32.AND P0, PT, R7, R0.reuse, PT ;  /* 0x000000000700720c */ /* 0x080fe20003f06070 */
[----:B------:R-:W-:Y:S02]  /*21e0*/  VIADD R7, R3, 0x140 ;  /* 0x0000014003077836 */ /* 0x000fe40000000000 */
[--C-:B------:R-:W-:Y:S01]  /*21f0*/  IMAD.MOV.U32 R8, RZ, RZ, R16.reuse ;  /* 0x000000ffff087224 */ /* 0x100fe200078e0010 */
[----:B------:R-:W4:Y:S01]  /*2200*/  @!P4 LDG.E R12, desc[UR8][R4.64+0x180] ;  /* 0x00018008040cc981 */ /* 0x000f22000c1e1900 */
[----:B------:R-:W-:Y:S01]  /*2210*/  IMAD.MOV.U32 R18, RZ, RZ, R16 ;  /* 0x000000ffff127224 */ /* 0x000fe200078e0010 */
[----:B------:R-:W-:Y:S01]  /*2220*/  ISETP.GE.U32.AND P4, PT, R7, R0, PT ;  /* 0x000000000700720c */ /* 0x000fe20003f86070 */
[----:B------:R-:W-:-:S02]  /*2230*/  VIADD R7, R3, 0x180 ;  /* 0x0000018003077836 */ /* 0x000fc40000000000 */
[----:B------:R-:W4:Y:S01]  /*2240*/  @!P5 LDG.E R8, desc[UR8][R4.64+0x80] ;  /* 0x000080080408d981 */ /* 0x000f22000c1e1900 */
[-C--:B------:R-:W-:Y:S01]  /*2250*/  ISETP.GE.U32.AND P5, PT, R9, R0.reuse, PT ;  /* 0x000000000900720c */ /* 0x080fe20003fa6070 */
[--C-:B------:R-:W-:Y:S02]  /*2260*/  IMAD.MOV.U32 R20, RZ, RZ, R16.reuse ;  /* 0x000000ffff147224 */ /* 0x100fe400078e0010 */
[----:B------:R-:W4:Y:S01]  /*2270*/  @!P2 LDG.E R18, desc[UR8][R4.64+0x280] ;  /* 0x000280080412a981 */ /* 0x000f22000c1e1900 */
[-C--:B------:R-:W-:Y:S01]  /*2280*/  ISETP.GE.U32.AND P2, PT, R7, R0.reuse, PT ;  /* 0x000000000700720c */ /* 0x080fe20003f46070 */
[C---:B------:R-:W-:Y:S02]  /*2290*/  VIADD R7, R3.reuse, 0x1a0 ;  /* 0x000001a003077836 */ /* 0x040fe40000000000 */
[--C-:B------:R-:W-:Y:S01]  /*22a0*/  IMAD.MOV.U32 R14, RZ, RZ, R16.reuse ;  /* 0x000000ffff0e7224 */ /* 0x100fe200078e0010 */
[----:B------:R-:W4:Y:S01]  /*22b0*/  @!P1 LDG.E R20, desc[UR8][R4.64+0x300] ;  /* 0x0003000804149981 */ /* 0x000f22000c1e1900 */
[----:B------:R-:W-:Y:S01]  /*22c0*/  VIADD R9, R3, 0x160 ;  /* 0x0000016003097836 */ /* 0x000fe20000000000 */
[----:B------:R-:W-:Y:S01]  /*22d0*/  ISETP.GE.U32.AND P1, PT, R7, R0, PT ;  /* 0x000000000700720c */ /* 0x000fe20003f26070 */
[----:B------:R-:W-:-:S02]  /*22e0*/  IMAD.MOV.U32 R24, RZ, RZ, R16 ;  /* 0x000000ffff187224 */ /* 0x000fc400078e0010 */
[----:B------:R-:W-:Y:S01]  /*22f0*/  VIADD R7, R3, 0x1e0 ;  /* 0x000001e003077836 */ /* 0x000fe20000000000 */
[----:B------:R-:W4:Y:S01]  /*2300*/  @!P3 LDG.E R14, desc[UR8][R4.64+0x200] ;  /* 0x00020008040eb981 */ /* 0x000f22000c1e1900 */
[--C-:B------:R-:W-:Y:S01]  /*2310*/  IMAD.MOV.U32 R22, RZ, RZ, R16.reuse ;  /* 0x000000ffff167224 */ /* 0x100fe200078e0010 */
[-C--:B------:R-:W-:Y:S01]  /*2320*/  ISETP.GE.U32.AND P3, PT, R9, R0.reuse, PT ;  /* 0x000000000900720c */ /* 0x080fe20003f66070 */
[----:B------:R-:W-:Y:S01]  /*2330*/  VIADD R9, R3, 0x1c0 ;  /* 0x000001c003097836 */ /* 0x000fe20000000000 */
[----:B------:R-:W4:Y:S01]  /*2340*/  @!P5 LDG.E R24, desc[UR8][R4.64+0x400] ;  /* 0x000400080418d981 */ /* 0x000f22000c1e1900 */
[--C-:B------:R-:W-:Y:S01]  /*2350*/  IMAD.MOV.U32 R26, RZ, RZ, R16.reuse ;  /* 0x000000ffff1a7224 */ /* 0x100fe200078e0010 */
[-C--:B------:R-:W-:Y:S01]  /*2360*/  ISETP.GE.U32.AND P5, PT, R7, R0.reuse, PT ;  /* 0x000000000700720c */ /* 0x080fe20003fa6070 */
[----:B------:R-:W-:Y:S01]  /*2370*/  VIADD R7, R3, 0x200 ;  /* 0x0000020003077836 */ /* 0x000fe20000000000 */
[----:B------:R-:W4:Y:S01]  /*2380*/  @!P6 LDG.E R22, desc[UR8][R4.64+0x380] ;  /* 0x000380080416e981 */ /* 0x000f22000c1e1900 */
[----:B------:R-:W-:Y:S01]  /*2390*/  ISETP.GE.U32.AND P6, PT, R9, R0, PT ;  /* 0x000000000900720c */ /* 0x000fe20003fc6070 */
[----:B------:R-:W-:-:S02]  /*23a0*/  IMAD.MOV.U32 R28, RZ, RZ, R16 ;  /* 0x000000ffff1c7224 */ /* 0x000fc400078e0010 */
[--C-:B------:R-:W-:Y:S01]  /*23b0*/  IMAD.MOV.U32 R30, RZ, RZ, R16.reuse ;  /* 0x000000ffff1e7224 */ /* 0x100fe200078e0010 */
[----:B------:R-:W4:Y:S01]  /*23c0*/  @!P0 LDG.E R26, desc[UR8][R4.64+0x480] ;  /* 0x00048008041a8981 */ /* 0x000f22000c1e1900 */
[-C--:B------:R-:W-:Y:S01]  /*23d0*/  ISETP.GE.U32.AND P0, PT, R7, R0.reuse, PT ;  /* 0x000000000700720c */ /* 0x080fe20003f06070 */
[C---:B------:R-:W-:Y:S02]  /*23e0*/  VIADD R9, R3.reuse, 0x220 ;  /* 0x0000022003097836 */ /* 0x040fe40000000000 */
[----:B------:R-:W-:Y:S01]  /*23f0*/  VIADD R7, R3, 0x240 ;  /* 0x0000024003077836 */ /* 0x000fe20000000000 */
[----:B------:R-:W4:Y:S01]  /*2400*/  @!P4 LDG.E R28, desc[UR8][R4.64+0x500] ;  /* 0x00050008041cc981 */ /* 0x000f22000c1e1900 */
[--C-:B------:R-:W-:Y:S01]  /*2410*/  IMAD.MOV.U32 R32, RZ, RZ, R16.reuse ;  /* 0x000000ffff207224 */ /* 0x100fe200078e0010 */
[-C--:B------:R-:W-:Y:S01]  /*2420*/  ISETP.GE.U32.AND P4, PT, R9, R0.reuse, PT ;  /* 0x000000000900720c */ /* 0x080fe20003f86070 */
[--C-:B------:R-:W-:Y:S01]  /*2430*/  IMAD.MOV.U32 R34, RZ, RZ, R16.reuse ;  /* 0x000000ffff227224 */ /* 0x100fe200078e0010 */
[----:B------:R-:W4:Y:S01]  /*2440*/  @!P3 LDG.E R30, desc[UR8][R4.64+0x580] ;  /* 0x00058008041eb981 */ /* 0x000f22000c1e1900 */
[----:B------:R-:W-:Y:S01]  /*2450*/  IMAD.MOV.U32 R36, RZ, RZ, R16 ;  /* 0x000000ffff247224 */ /* 0x000fe200078e0010 */
[----:B------:R-:W-:Y:S01]  /*2460*/  ISETP.GE.U32.AND P3, PT, R7, R0, PT ;  /* 0x000000000700720c */ /* 0x000fe20003f66070 */
[C---:B------:R-:W-:Y:S01]  /*2470*/  VIADD R7, R3.reuse, 0x260 ;  /* 0x0000026003077836 */ /* 0x040fe20000000000 */
[----:B------:R-:W4:Y:S01]  /*2480*/  @!P2 LDG.E R32, desc[UR8][R4.64+0x600] ;  /* 0x000600080420a981 */ /* 0x000f22000c1e1900 */
[----:B------:R-:W-:-:S03]  /*2490*/  VIADD R9, R3, 0x280 ;  /* 0x0000028003097836 */ /* 0x000fc60000000000 */
[----:B------:R-:W4:Y:S01]  /*24a0*/  @!P1 LDG.E R34, desc[UR8][R4.64+0x680] ;  /* 0x0006800804229981 */ /* 0x000f22000c1e1900 */
[-C--:B------:R-:W-:Y:S02]  /*24b0*/  ISETP.GE.U32.AND P2, PT, R7, R0.reuse, PT ;  /* 0x000000000700720c */ /* 0x080fe40003f46070 */
[-C--:B------:R-:W-:Y:S01]  /*24c0*/  ISETP.GE.U32.AND P1, PT, R9, R0.reuse, PT ;  /* 0x000000000900720c */ /* 0x080fe20003f26070 */
[----:B------:R-:W4:Y:S01]  /*24d0*/  @!P6 LDG.E R36, desc[UR8][R4.64+0x700] ;  /* 0x000700080424e981 */ /* 0x000f22000c1e1900 */
[----:B------:R-:W-:Y:S01]  /*24e0*/  ISETP.GE.U32.AND P6, PT, R39, R0, PT ;  /* 0x000000002700720c */ /* 0x000fe20003fc6070 */
[--C-:B------:R-:W-:Y:S02]  /*24f0*/  IMAD.MOV.U32 R46, RZ, RZ, R16.reuse ;  /* 0x000000ffff2e7224 */ /* 0x100fe400078e0010 */
[--C-:B------:R-:W-:Y:S02]  /*2500*/  IMAD.MOV.U32 R48, RZ, RZ, R16.reuse ;  /* 0x000000ffff307224 */ /* 0x100fe400078e0010 */
[----:B------:R-:W-:-:S02]  /*2510*/  IMAD.MOV.U32 R50, RZ, RZ, R16 ;  /* 0x000000ffff327224 */ /* 0x000fc400078e0010 */
        /* <DEDUP_REMOVED lines=13> */
[----:B------:R-:W-:Y:S01]  /*25f0*/  UMOV UR4, 0x400 ;  /* 0x0000040000047882 */ /* 0x000fe20000000000 */
[----:B------:R-:W-:Y:S01]  /*2600*/  ISETP.NE.AND P0, PT, R42, RZ, PT ;  /* 0x000000ff2a00720c */ /* 0x000fe20003f05270 */
[----:B-1----:R-:W-:-:S02]  /*2610*/  ULEA UR4, UR5, UR4, 0x18 ;  /* 0x0000000405047291 */ /* 0x002fc4000f8ec0ff */
[----:B0-----:R-:W-:-:S05]  /*2620*/  IMAD R41, R43, 0x2c0, R38 ;  /* 0x000002c02b297824 */ /* 0x001fca00078e0226 */
        /* <DEDUP_REMOVED lines=39> */
[----:B------:R-:W-:Y:S02]  /*28a0*/  ISETP.NE.AND P1, PT, R38, 0x1f, PT ;  /* 0x0000001f2600780c */ /* 0x000fe40003f25270 */
[----:B---3--:R-:W-:Y:S02]  /*28b0*/  IADD3 R16, PT, PT, R8, R7, R16 ;  /* 0x0000000708107210 */ /* 0x008fe40007ffe010 */
[----:B------:R-:W-:Y:S02]  /*28c0*/  ISETP.NE.AND P2, PT, R43, 0xb, PT ;  /* 0x0000000b2b00780c */ /* 0x000fe40003f45270 */
        /* <DEDUP_REMOVED lines=52> */
[----:B------:R-:W-:Y:S02]  /*2c10*/  ISETP.NE.AND P1, PT, R38, RZ, PT ;  /* 0x000000ff2600720c */ /* 0x000fe40003f25270 */
[----:B------:R-:W-:Y:S01]  /*2c20*/  SEL R16, R25, R16, !P0 ;  /* 0x0000001019107207 */ /* 0x000fe20004000000 */
[----:B------:R-:W-:Y:S01]  /*2c30*/  @!P2 IMAD.IADD R16, R26, 0x1, R25 ;  /* 0x000000011a10a824 */ /* 0x000fe200078e0219 */
[----:B------:R-:W-:-:S02]  /*2c40*/  ISETP.GE.U32.AND P0, PT, R2, 0x20, PT ;  /* 0x000000200200780c */ /* 0x000fc40003f06070 */
[----:B------:R-:W-:Y:S02]  /*2c50*/  SEL R37, R37, RZ, P1 ;  /* 0x000000ff25257207 */ /* 0x000fe40000800000 */
[----:B------:R-:W-:-:S04]  /*2c60*/  SEL R17, R16, RZ, P0 ;  /* 0x000000ff10117207 */ /* 0x000fc80000000000 */
[----:B-----5:R-:W-:Y:S01]  /*2c70*/  IADD3 R44, PT, PT, R17, R37, R44 ;  /* 0x00000025112c7210 */ /* 0x020fe20007ffe02c */
[----:B------:R-:W-:Y:S06]  /*2c80*/  BRA `(.L_x_111) ;  /* 0x0000000c00e87947 */ /* 0x000fec0003800000 */
.L_x_110:
[----:B0-2---:R-:W-:Y:S02]  /*2c90*/  IADD3 R16, PT, PT, R6, R5, R4 ;  /* 0x0000000506107210 */ /* 0x005fe40007ffe004 */
[----:B------:R-:W-:Y:S02]  /*2ca0*/  ISETP.NE.AND P1, PT, R38, 0x1f, PT ;  /* 0x0000001f2600780c */ /* 0x000fe40003f25270 */
        /* <DEDUP_REMOVED lines=52> */
[----:B------:R-:W-:Y:S01]  /*2ff0*/  SEL R16, R23, R16, !P0 ;  /* 0x0000001017107207 */ /* 0x000fe20004000000 */
[----:B------:R-:W-:Y:S01]  /*3000*/  IMAD.IADD R23, R44, 0x1, -R37 ;  /* 0x000000012c177824 */ /* 0x000fe200078e0a25 */
[C---:B------:R-:W-:Y:S02]  /*3010*/  ISETP.NE.AND P0, PT, R43.reuse, 0xa, PT ;  /* 0x0000000a2b00780c */ /* 0x040fe40003f05270 */
[----:B------:R-:W-:Y:S02]  /*3020*/  SEL R16, R24, R16, !P1 ;  /* 0x0000001018107207 */ /* 0x000fe40004800000 */
[----:B------:R-:W-:Y:S02]  /*3030*/  ISETP.NE.AND P1, PT, R43, 0xb, PT ;  /* 0x0000000b2b00780c */ /* 0x000fe40003f25270 */
[----:B------:R-:W-:Y:S02]  /*3040*/  SEL R16, R25, R16, !P0 ;  /* 0x0000001019107207 */ /* 0x000fe40004000000 */
[----:B------:R-:W-:-:S02]  /*3050*/  ISETP.GT.U32.AND P0, PT, R2, 0x1f, PT ;  /* 0x0000001f0200780c */ /* 0x000fc40003f04070 */
[----:B------:R-:W-:Y:S02]  /*3060*/  SEL R17, R23, RZ, P2 ;  /* 0x000000ff17117207 */ /* 0x000fe40001000000 */
        /* <DEDUP_REMOVED lines=20> */
.L_x_157:
[----:B------:R-:W-:Y:S05]  /*31b0*/  @!P0 BRA `(.L_x_114) ;  /* 0x0000000000748947 */ /* 0x000fea0003800000 */
[----:B------:R-:W-:-:S07]  /*31c0*/  IMAD.MOV.U32 R20, RZ, RZ, 0x3b8 ;  /* 0x000003b8ff147424 */ /* 0x000fce00078e00ff */
.L_x_116:
        /* <DEDUP_REMOVED lines=27> */
.L_x_160:
[----:B------:R-:W-:Y:S05]  /*3380*/  @P0 BRA `(.L_x_116) ;  /* 0xfffffffc00900947 */ /* 0x000fea000383ffff */
.L_x_114:
[----:B------:R-:W-:Y:S01]  /*3390*/  UMOV UR5, 0xffffffff ;  /* 0xffffffff00057882 */ /* 0x000fe20000000000 */
[----:B------:R-:W-:Y:S02]  /*33a0*/  ISETP.NE.AND P0, PT, R18, 0x65, PT ;  /* 0x000000651200780c */ /* 0x000fe40003f05270 */
[----:B------:R-:W-:Y:S11]  /*33b0*/  BRA.DIV UR5, `(.L_x_117) ;  /* 0x0000001e05047947 */ /* 0x000ff6000b800000 */
[----:B------:R-:W0:Y:S01]  /*33c0*/  S2R R26, SR_GEMASK ;  /* 0x00000000001a7919 */ /* 0x000e220000003c00 */
[----:B------:R-:W-:Y:S01]  /*33d0*/  VOTE.ANY R21, PT, !P0 ;  /* 0x0000000000157806 */ /* 0x000fe200040e0100 */
[----:B------:R-:W-:-:S03]  /*33e0*/  VIADD R17, R38, 0x2 ;  /* 0x0000000226117836 */ /* 0x000fc60000000000 */
[----:B0-----:R-:W-:-:S05]  /*33f0*/  LOP3.LUT R21, R21, 0x80000000, R26, 0xec, !PT ;  /* 0x8000000015157812 */ /* 0x001fca00078eec1a */
[----:B------:R-:W-:-:S05]  /*3400*/  VIADD R16, R21, 0xffffffff ;  /* 0xffffffff15107836 */ /* 0x000fca0000000000 */
[----:B------:R-:W-:Y:S01]  /*3410*/  LOP3.LUT R16, R21, R16, RZ, 0xc, !PT ;  /* 0x0000001015107212 */ /* 0x000fe200078e0cff */
[----:B------:R-:W-:-:S03]  /*3420*/  VIADD R21, R38, 0x10 ;  /* 0x0000001026157836 */ /* 0x000fc60000000000 */
[----:B------:R-:W0:Y:S02]  /*3430*/  POPC R20, R16 ;  /* 0x0000001000147309 */ /* 0x000e240000000000 */
[----:B0-----:R-:W0:Y:S01]  /*3440*/  SHFL.DOWN PT, R22, R19, 0x1, R20 ;  /* 0x0820000013167989 */ /* 0x001e2200000e0014 */
[-C--:B------:R-:W-:Y:S02]  /*3450*/  ISETP.GE.AND P0, PT, R38, R20.reuse, PT ;  /* 0x000000142600720c */ /* 0x080fe40003f06270 */
[-C--:B------:R-:W-:Y:S02]  /*3460*/  ISETP.GT.AND P2, PT, R21, R20.reuse, PT ;  /* 0x000000141500720c */ /* 0x080fe40003f44270 */
[----:B0-----:R-:W-:Y:S02]  /*3470*/  SEL R22, R22, RZ, !P0 ;  /* 0x000000ff16167207 */ /* 0x001fe40004000000 */
[----:B------:R-:W-:Y:S01]  /*3480*/  ISETP.GT.AND P0, PT, R17, R20, PT ;  /* 0x000000141100720c */ /* 0x000fe20003f04270 */
[----:B------:R-:W-:-:S02]  /*3490*/  VIADD R17, R38, 0x4 ;  /* 0x0000000426117836 */ /* 0x000fc40000000000 */
        /* <DEDUP_REMOVED lines=8> */
[----:B------:R-:W-:Y:S02]  /*3520*/  ISETP.GT.AND P0, PT, R17, R20, PT ;  /* 0x000000141100720c */ /* 0x000fe40003f04270 */
[----:B------:R-:W0:Y:S01]  /*3530*/  LDC.64 R16, c[0x0][0x390] ;  /* 0x0000e400ff107b82 */ /* 0x000e220000000a00 */
[----:B------:R-:W-:-:S05]  /*3540*/  IMAD.IADD R19, R45, 0x1, R22 ;  /* 0x000000012d137824 */ /* 0x000fca00078e0216 */
[----:B------:R-:W1:Y:S01]  /*3550*/  SHFL.DOWN PT, R22, R19, 0x8, R20 ;  /* 0x0900000013167989 */ /* 0x000e6200000e0014 */
[----:B0-----:R-:W-:-:S05]  /*3560*/  IADD3 R44, P3, PT, R16, 0x100, RZ ;  /* 0x00000100102c7810 */ /* 0x001fca0007f7e0ff */
[----:B------:R-:W-:Y:S01]  /*3570*/  IMAD.X R45, RZ, RZ, R17, P3 ;  /* 0x000000ffff2d7224 */ /* 0x000fe200018e0611 */
[----:B-1----:R-:W-:Y:S02]  /*3580*/  SEL R22, R22, RZ, !P0 ;  /* 0x000000ff16167207 */ /* 0x002fe40004000000 */
[----:B------:R-:W-:-:S03]  /*3590*/  ISETP.NE.AND P0, PT, R18, 0x65, PT ;  /* 0x000000651200780c */ /* 0x000fc60003f05270 */
[----:B------:R-:W-:-:S05]  /*35a0*/  IMAD.IADD R43, R19, 0x1, R22 ;  /* 0x00000001132b7824 */ /* 0x000fca00078e0216 */
[----:B------:R-:W0:Y:S05]  /*35b0*/  SHFL.DOWN PT, R22, R43, 0x10, R20 ;  /* 0x0a0000002b167989 */ /* 0x000e2a00000e0014 */
[----:B------:R-:W-:Y:S02]  /*35c0*/  VOTE.ALL P0, P0 ;  /* 0x0000000000ff7806 */ /* 0x000fe40000000000 */
[----:B0-----:R-:W-:-:S05]  /*35d0*/  SEL R22, R22, RZ, !P2 ;  /* 0x000000ff16167207 */ /* 0x001fca0005000000 */
[----:B------:R-:W-:-:S07]  /*35e0*/  IMAD.IADD R46, R43, 0x1, R22 ;  /* 0x000000012b2e7824 */ /* 0x000fce00078e0216 */
.L_x_169:
[----:B------:R-:W-:Y:S05]  /*35f0*/  @!P0 BRA `(.L_x_118) ;  /* 0x00000004002c8947 */ /* 0x000fea0003800000 */
[----:B------:R-:W-:-:S07]  /*3600*/  IMAD.MOV.U32 R43, RZ, RZ, 0x3b8 ;  /* 0x000003b8ff2b7424 */ /* 0x000fce00078e00ff */
.L_x_124:
        /* <DEDUP_REMOVED lines=8> */
.L_x_172:
[----:B------:R-:W-:Y:S05]  /*3690*/  @!P0 BRA `(.L_x_120) ;  /* 0x0000000000748947 */ /* 0x000fea0003800000 */
[----:B------:R-:W-:-:S07]  /*36a0*/  IMAD.MOV.U32 R20, RZ, RZ, R43 ;  /* 0x000000ffff147224 */ /* 0x000fce00078e002b */
.L_x_122:
        /* <DEDUP_REMOVED lines=27> */
.L_x_175:
[----:B------:R-:W-:Y:S05]  /*3860*/  @P0 BRA `(.L_x_122) ;  /* 0xfffffffc00900947 */ /* 0x000fea000383ffff */
.L_x_120:
[----:B------:R-:W-:Y:S01]  /*3870*/  UMOV UR5, 0xffffffff ;  /* 0xffffffff00057882 */ /* 0x000fe20000000000 */
[----:B------:R-:W-:Y:S02]  /*3880*/  ISETP.NE.AND P0, PT, R18, 0x65, PT ;  /* 0x000000651200780c */ /* 0x000fe40003f05270 */
[----:B------:R-:W-:Y:S11]  /*3890*/  BRA.DIV UR5, `(.L_x_123) ;  /* 0x0000001e05107947 */ /* 0x000ff6000b800000 */
[----:B------:R-:W-:Y:S01]  /*38a0*/  VOTE.ANY R21, PT, !P0 ;  /* 0x0000000000157806 */ /* 0x000fe200040e0100 */
[----:B------:R-:W-:Y:S02]  /*38b0*/  VIADD R17, R38, 0x2 ;  /* 0x0000000226117836 */ /* 0x000fe40000000000 */
[----:B------:R-:W-:Y:S01]  /*38c0*/  VIADD R37, R37, 0xffffffe0 ;  /* 0xffffffe025257836 */ /* 0x000fe20000000000 */
[----:B------:R-:W-:-:S05]  /*38d0*/  LOP3.LUT R21, R21, 0x80000000, R26, 0xec, !PT ;  /* 0x8000000015157812 */ /* 0x000fca00078eec1a */
[----:B------:R-:W-:-:S05]  /*38e0*/  VIADD R16, R21, 0xffffffff ;  /* 0xffffffff15107836 */ /* 0x000fca0000000000 */
[----:B------:R-:W-:-:S04]  /*38f0*/  LOP3.LUT R16, R21, R16, RZ, 0xc, !PT ;  /* 0x0000001015107212 */ /* 0x000fc800078e0cff */
        /* <DEDUP_REMOVED lines=16> */
[----:B------:R-:W-:-:S03]  /*3a00*/  IMAD.IADD R19, R49, 0x1, R22 ;  /* 0x0000000131137824 */ /* 0x000fc600078e0216 */
[----:B------:R-:W-:Y:S02]  /*3a10*/  ISETP.GT.AND P2, PT, R17, R20, PT ;  /* 0x000000141100720c */ /* 0x000fe40003f44270 */
        /* <DEDUP_REMOVED lines=8> */
.L_x_184:
[----:B------:R-:W-:Y:S05]  /*3aa0*/  @P0 BRA `(.L_x_124) ;  /* 0xfffffff800d80947 */ /* 0x000fea000383ffff */
.L_x_118:
        /* <DEDUP_REMOVED lines=15> */
.L_x_112:
        /* <DEDUP_REMOVED lines=9> */
.L_x_111:
[----:B------:R-:W-:Y:S01]  /*3c30*/  IMAD.IADD R45, R4, 0x1, R44 ;  /* 0x00000001042d7824 */ /* 0x000fe200078e022c */
[----:B------:R-:W-:Y:S01]  /*3c40*/  BAR.SYNC.DEFER_BLOCKING 0x0 ;  /* 0x0000000000007b1d */ /* 0x000fe20000010000 */
[----:B------:R-:W-:Y:S02]  /*3c50*/  ISETP.NE.AND P0, PT, R2, RZ, PT ;  /* 0x000000ff0200720c */ /* 0x000fe40003f05270 */
[----:B------:R-:W-:-:S05]  /*3c60*/  IMAD.IADD R4, R5, 0x1, R45 ;  /* 0x0000000105047824 */ /* 0x000fca00078e022d */
[----:B------:R-:W0:Y:S01]  /*3c70*/  S2UR UR5, SR_CTAID.X ;  /* 0x00000000000579c3 */ /* 0x000e220000002500 */
[----:B------:R-:W-:Y:S01]  /*3c80*/  IMAD.IADD R5, R6, 0x1, R4 ;  /* 0x0000000106057824 */ /* 0x000fe200078e0204 */
[----:B------:R-:W1:Y:S03]  /*3c90*/  LDCU.64 UR6, c[0x0][0x388] ;  /* 0x00007100ff0677ac */ /* 0x000e660008000a00 */
[----:B------:R-:W-:-:S04]  /*3ca0*/  IMAD.IADD R6, R7, 0x1, R5 ;  /* 0x0000000107067824 */ /* 0x000fc800078e0205 */
[----:B------:R-:W-:-:S04]  /*3cb0*/  IMAD.IADD R7, R8, 0x1, R6 ;  /* 0x0000000108077824 */ /* 0x000fc800078e0206 */
[----:B------:R-:W-:-:S04]  /*3cc0*/  IMAD.IADD R8, R9, 0x1, R7 ;  /* 0x0000000109087824 */ /* 0x000fc800078e0207 */
[----:B------:R-:W-:Y:S01]  /*3cd0*/  IMAD.IADD R9, R10, 0x1, R8 ;  /* 0x000000010a097824 */ /* 0x000fe200078e0208 */
[----:B------:R-:W-:Y:S03]  /*3ce0*/  STS.64 [R40], R44 ;  /* 0x0000002c28007388 */ /* 0x000fe60000000a00 */
[----:B------:R-:W-:Y:S01]  /*3cf0*/  IMAD.IADD R10, R11, 0x1, R9 ;  /* 0x000000010b0a7824 */ /* 0x000fe200078e0209 */
[----:B------:R2:W-:Y:S03]  /*3d00*/  STS.64 [R40+0x8], R4 ;  /* 0x0000080428007388 */ /* 0x0005e60000000a00 */
[----:B------:R-:W-:Y:S01]  /*3d10*/  IMAD.IADD R11, R12, 0x1, R10 ;  /* 0x000000010c0b7824 */ /* 0x000fe200078e020a */
[----:B------:R3:W-:Y:S03]  /*3d20*/  STS.64 [R40+0x10], R6 ;  /* 0x0000100628007388 */ /* 0x0007e60000000a00 */
[----:B------:R-:W-:Y:S01]  /*3d30*/  IMAD.IADD R12, R13, 0x1, R11 ;  /* 0x000000010d0c7824 */ /* 0x000fe200078e020b */
[----:B------:R-:W-:Y:S03]  /*3d40*/  STS.64 [R40+0x18], R8 ;  /* 0x0000180828007388 */ /* 0x000fe60000000a00 */
[----:B------:R-:W-:Y:S01]  /*3d50*/  IMAD.IADD R13, R14, 0x1, R12 ;  /* 0x000000010e0d7824 */ /* 0x000fe200078e020c */
[----:B------:R-:W-:Y:S01]  /*3d60*/  STS.64 [R40+0x20], R10 ;  /* 0x0000200a28007388 */ /* 0x000fe20000000a00 */
[----:B--2---:R-:W0:Y:S02]  /*3d70*/  LDC R4, c[0x0][0x398] ;  /* 0x0000e600ff047b82 */ /* 0x004e240000000800 */
[----:B------:R-:W-:Y:S01]  /*3d80*/  IMAD.IADD R14, R15, 0x1, R13 ;  /* 0x000000010f0e7824 */ /* 0x000fe200078e020d */
[----:B------:R2:W-:Y:S03]  /*3d90*/  STS.64 [R40+0x28], R12 ;  /* 0x0000280c28007388 */ /* 0x0005e60000000a00 */
[----:B------:R-:W-:Y:S01]  /*3da0*/  IMAD.IADD R15, R28, 0x1, R14 ;  /* 0x000000011c0f7824 */ /* 0x000fe200078e020e */
[----:B------:R-:W4:Y:S03]  /*3db0*/  S2R R5, SR_TID.X ;  /* 0x0000000000057919 */ /* 0x000f260000002100 */
[----:B------:R-:W-:Y:S01]  /*3dc0*/  IMAD.IADD R16, R29, 0x1, R15 ;  /* 0x000000011d107824 */ /* 0x000fe200078e020f */
[----:B------:R-:W-:Y:S03]  /*3dd0*/  STS.64 [R40+0x30], R14 ;  /* 0x0000300e28007388 */ /* 0x000fe60000000a00 */
[----:B------:R-:W-:Y:S01]  /*3de0*/  IMAD.IADD R17, R30, 0x1, R16 ;  /* 0x000000011e117824 */ /* 0x000fe200078e0210 */
[----:B---3--:R-:W3:Y:S03]  /*3df0*/  S2R R6, SR_TID.X ;  /* 0x0000000000067919 */ /* 0x008ee60000002100 */
[----:B------:R-:W-:Y:S01]  /*3e00*/  IMAD.IADD R18, R31, 0x1, R17 ;  /* 0x000000011f127824 */ /* 0x000fe200078e0211 */
[----:B------:R-:W-:Y:S03]  /*3e10*/  STS.64 [R40+0x38], R16 ;  /* 0x0000381028007388 */ /* 0x000fe60000000a00 */
[----:B------:R-:W-:-:S02]  /*3e20*/  IMAD.IADD R19, R32, 0x1, R18 ;  /* 0x0000000120137824 */ /* 0x000fc400078e0212 */
[----:B0-----:R-:W-:Y:S02]  /*3e30*/  VIADD R4, R4, UR5 ;  /* 0x0000000504047c36 */ /* 0x001fe40008000000 */
[----:B------:R-:W-:Y:S01]  /*3e40*/  IMAD.IADD R20, R33, 0x1, R19 ;  /* 0x0000000121147824 */ /* 0x000fe200078e0213 */
[----:B------:R-:W-:Y:S01]  /*3e50*/  STS.64 [R40+0x40], R18 ;  /* 0x0000401228007388 */ /* 0x000fe20000000a00 */
[----:B--2---:R-:W-:Y:S02]  /*3e60*/  IMAD R12, R4, 0x2100, RZ ;  /* 0x00002100040c7824 */ /* 0x004fe400078e02ff */
[----:B------:R-:W-:-:S04]  /*3e70*/  IMAD.IADD R21, R34, 0x1, R20 ;  /* 0x0000000122157824 */ /* 0x000fc800078e0214 */
[----:B------:R-:W-:Y:S01]  /*3e80*/  IMAD.IADD R22, R35, 0x1, R21 ;  /* 0x0000000123167824 */ /* 0x000fe200078e0215 */
[----:B------:R-:W-:Y:S03]  /*3e90*/  STS.64 [R40+0x48], R20 ;  /* 0x0000481428007388 */ /* 0x000fe60000000a00 */
[----:B------:R-:W-:Y:S01]  /*3ea0*/  IMAD.IADD R23, R36, 0x1, R22 ;  /* 0x0000000124177824 */ /* 0x000fe200078e0216 */
[C---:B----4-:R-:W-:Y:S02]  /*3eb0*/  LOP3.LUT R4, R5.reuse, 0x1f, RZ, 0xc0, !PT ;  /* 0x0000001f05047812 */ /* 0x050fe400078ec0ff */
[----:B------:R-:W-:Y:S02]  /*3ec0*/  LOP3.LUT R10, R5, 0x3e0, RZ, 0xc0, !PT ;  /* 0x000003e0050a7812 */ /* 0x000fe400078ec0ff */
[----:B------:R-:W-:Y:S01]  /*3ed0*/  STS.64 [R40+0x50], R22 ;  /* 0x0000501628007388 */ /* 0x000fe20000000a00 */
[----:B------:R-:W-:-:S03]  /*3ee0*/  NOP ;  /* 0x0000000000007918 */ /* 0x000fc60000000000 */
[----:B------:R-:W-:Y:S01]  /*3ef0*/  LDS R45, [R41] ;  /* 0x00000000292d7984 */ /* 0x000fe20000000800 */
[----:B---3--:R-:W-:Y:S01]  /*3f00*/  LOP3.LUT R8, R6, 0x3e0, RZ, 0xc0, !PT ;  /* 0x000003e006087812 */ /* 0x008fe200078ec0ff */
[----:B------:R-:W-:Y:S02]  /*3f10*/  IMAD R10, R10, 0x16, R4 ;  /* 0x000000160a0a7824 */ /* 0x000fe400078e0204 */
        /* <DEDUP_REMOVED lines=20> */
[----:B------:R0:W-:Y:S04]  /*4060*/  LDS R25, [R41+0xa80] ;  /* 0x000a800029197984 */ /* 0x0001e80000000800 */
[----:B------:R2:W-:Y:S01]  /*4070*/  @!P0 STS [UR4+0x8400], R0 ;  /* 0x00840000ff008988 */ /* 0x0005e20008000804 */
[----:B------:R-:W-:Y:S01]  /*4080*/  BAR.SYNC.DEFER_BLOCKING 0x0 ;  /* 0x0000000000007b1d */ /* 0x000fe20000010000 */
[----:B0-----:R-:W-:Y:S01]  /*4090*/  LOP3.LUT R41, R6, 0x1f, RZ, 0xc0, !PT ;  /* 0x0000001f06297812 */ /* 0x001fe200078ec0ff */
[----:B------:R-:W-:Y:S01]  /*40a0*/  VIADD R6, R10, 0x60 ;  /* 0x000000600a067836 */ /* 0x000fe20000000000 */
[----:B------:R-:W-:-:S03]  /*40b0*/  IADD3 R5, P0, PT, R12, R3, RZ ;  /* 0x000000030c057210 */ /* 0x000fc60007f1e0ff */
[----:B------:R-:W-:Y:S02]  /*40c0*/  IMAD R8, R8, 0x16, R41 ;  /* 0x0000001608087824 */ /* 0x000fe400078e0229 */
[----:B--2---:R-:W-:Y:S01]  /*40d0*/  IMAD.X R0, RZ, RZ, RZ, P0 ;  /* 0x000000ffff007224 */ /* 0x004fe200000e06ff */
[----:B-1----:R-:W-:Y:S01]  /*40e0*/  LEA R4, P0, R5, UR6, 0x2 ;  /* 0x0000000605047c11 */ /* 0x002fe2000f8010ff */
[----:B------:R-:W-:-:S03]  /*40f0*/  VIADD R41, R10, 0x20 ;  /* 0x000000200a297836 */ /* 0x000fc60000000000 */
[----:B------:R-:W-:Y:S01]  /*4100*/  LEA.HI.X R5, R5, UR7, R0, 0x2, P0 ;  /* 0x0000000705057c11 */ /* 0x000fe200080f1400 */
[C---:B------:R-:W-:Y:S01]  /*4110*/  VIADD R0, R8.reuse, 0xc0 ;  /* 0x000000c008007836 */ /* 0x040fe20000000000 */
[----:B------:R-:W0:Y:S02]  /*4120*/  LDS R2, [UR4+0x8400] ;  /* 0x00840004ff027984 */ /* 0x000e240008000800 */
[-C--:B0-----:R-:W-:Y:S01]  /*4130*/  ISETP.GE.AND P6, PT, R3, R2.reuse, PT ;  /* 0x000000020300720c */ /* 0x081fe20003fc6270 */
[C---:B------:R-:W-:Y:S01]  /*4140*/  VIADD R3, R8.reuse, 0x80 ;  /* 0x0000008008037836 */ /* 0x040fe20000000000 */
[-C--:B------:R-:W-:Y:S01]  /*4150*/  ISETP.GE.AND P5, PT, R41, R2.reuse, PT ;  /* 0x000000022900720c */ /* 0x080fe20003fa6270 */
[----:B------:R-:W-:Y:S01]  /*4160*/  VIADD R41, R8, 0xa0 ;  /* 0x000000a008297836 */ /* 0x000fe20000000000 */
[-C--:B------:R-:W-:Y:S01]  /*4170*/  ISETP.GE.AND P0, PT, R6, R2.reuse, PT ;  /* 0x000000020600720c */ /* 0x080fe20003f06270 */
[C---:B------:R-:W-:Y:S01]  /*4180*/  VIADD R6, R8.reuse, 0xe0 ;  /* 0x000000e008067836 */ /* 0x040fe20000000000 */
[-C--:B------:R-:W-:Y:S01]  /*4190*/  ISETP.GE.AND P3, PT, R3, R2.reuse, PT ;  /* 0x000000020300720c */ /* 0x080fe20003f66270 */
[----:B------:R-:W-:Y:S01]  /*41a0*/  VIADD R3, R8, 0x100 ;  /* 0x0000010008037836 */ /* 0x000fe20000000000 */
[-C--:B------:R-:W-:Y:S01]  /*41b0*/  ISETP.GE.AND P2, PT, R0, R2.reuse, PT ;  /* 0x000000020000720c */ /* 0x080fe20003f46270 */
[----:B------:R-:W-:Y:S01]  /*41c0*/  VIADD R0, R10, 0x40 ;  /* 0x000000400a007836 */ /* 0x000fe20000000000 */
[-C--:B------:R-:W-:Y:S01]  /*41d0*/  ISETP.GE.AND P4, PT, R41, R2.reuse, PT ;  /* 0x000000022900720c */ /* 0x080fe20003f86270 */
[----:B------:R-:W-:Y:S01]  /*41e0*/  VIADD R41, R8, 0x120 ;  /* 0x0000012008297836 */ /* 0x000fe20000000000 */
[-C--:B------:R-:W-:Y:S01]  /*41f0*/  ISETP.GE.AND P1, PT, R6, R2.reuse, PT ;  /* 0x000000020600720c */ /* 0x080fe20003f26270 */
[----:B------:R-:W-:Y:S01]  /*4200*/  @!P6 STG.E desc[UR8][R4.64], R45 ;  /* 0x0000002d0400e986 */ /* 0x000fe2000c101908 */
[----:B------:R-:W-:Y:S01]  /*4210*/  ISETP.GE.AND P6, PT, R3, R2, PT ;  /* 0x000000020300720c */ /* 0x000fe20003fc6270 */
[----:B------:R-:W-:-:S02]  /*4220*/  VIADD R3, R10, 0x140 ;  /* 0x000001400a037836 */ /* 0x000fc40000000000 */
[----:B------:R-:W-:Y:S01]  /*4230*/  @!P5 STG.E desc[UR8][R4.64+0x80], R47 ;  /* 0x0000802f0400d986 */ /* 0x000fe2000c101908 */
[-C--:B------:R-:W-:Y:S01]  /*4240*/  ISETP.GE.AND P5, PT, R41, R2.reuse, PT ;  /* 0x000000022900720c */ /* 0x080fe20003fa6270 */
[C---:B------:R-:W-:Y:S02]  /*4250*/  VIADD R41, R10.reuse, 0x160 ;  /* 0x000001600a297836 */ /* 0x040fe40000000000 */
[----:B------:R-:W-:Y:S01]  /*4260*/  @!P0 STG.E desc[UR8][R4.64+0x180], R49 ;  /* 0x0001803104008986 */ /* 0x000fe2000c101908 */
[-C--:B------:R-:W-:Y:S01]  /*4270*/  ISETP.GE.AND P0, PT, R3, R2.reuse, PT ;  /* 0x000000020300720c */ /* 0x080fe20003f06270 */
[C---:B------:R-:W-:Y:S02]  /*4280*/  VIADD R3, R10.reuse, 0x180 ;  /* 0x000001800a037836 */ /* 0x040fe40000000000 */
[----:B------:R-:W-:Y:S01]  /*4290*/  @!P3 STG.E desc[UR8][R4.64+0x200], R51 ;  /* 0x000200330400b986 */ /* 0x000fe2000c101908 */
[----:B------:R-:W-:Y:S01]  /*42a0*/  ISETP.GE.AND P3, PT, R41, R2, PT ;  /* 0x000000022900720c */ /* 0x000fe20003f66270 */
[----:B------:R-:W-:-:S02]  /*42b0*/  VIADD R41, R10, 0x1a0 ;  /* 0x000001a00a297836 */ /* 0x000fc40000000000 */
[----:B------:R-:W-:Y:S01]  /*42c0*/  @!P2 STG.E desc[UR8][R4.64+0x300], R43 ;  /* 0x0003002b0400a986 */ /* 0x000fe2000c101908 */
[-C--:B------:R-:W-:Y:S01]  /*42d0*/  ISETP.GE.AND P2, PT, R3, R2.reuse, PT ;  /* 0x000000020300720c */ /* 0x080fe20003f46270 */
[----:B------:R-:W-:Y:S02]  /*42e0*/  VIADD R3, R8, 0x1c0 ;  /* 0x000001c008037836 */ /* 0x000fe40000000000 */
[----:B------:R-:W-:Y:S01]  /*42f0*/  @!P4 STG.E desc[UR8][R4.64+0x280], R53 ;  /* 0x000280350400c986 */ /* 0x000fe2000c101908 */
[----:B------:R-:W-:-:S03]  /*4300*/  ISETP.GE.AND P4, PT, R0, R2, PT ;  /* 0x000000020000720c */ /* 0x000fc60003f86270 */
[----:B------:R0:W-:Y:S01]  /*4310*/  @!P1 STG.E desc[UR8][R4.64+0x380], R37 ;  /* 0x0003802504009986 */ /* 0x0001e2000c101908 */
[-C--:B------:R-:W-:Y:S01]  /*4320*/  ISETP.GE.AND P1, PT, R41, R2.reuse, PT ;  /* 0x000000022900720c */ /* 0x080fe20003f26270 */
[C---:B------:R-:W-:Y:S02]  /*4330*/  VIADD R41, R8.reuse, 0x1e0 ;  /* 0x000001e008297836 */ /* 0x040fe40000000000 */
[----:B------:R-:W-:Y:S01]  /*4340*/  @!P6 STG.E desc[UR8][R4.64+0x400], R35 ;  /* 0x000400230400e986 */ /* 0x000fe2000c101908 */
[-C--:B------:R-:W-:Y:S01]  /*4350*/  ISETP.GE.AND P6, PT, R3, R2.reuse, PT ;  /* 0x000000020300720c */ /* 0x080fe20003fc6270 */
[----:B------:R-:W-:Y:S02]  /*4360*/  VIADD R3, R8, 0x200 ;  /* 0x0000020008037836 */ /* 0x000fe40000000000 */
[----:B------:R1:W-:Y:S01]  /*4370*/  @!P5 STG.E desc[UR8][R4.64+0x480], R33 ;  /* 0x000480210400d986 */ /* 0x0003e2000c101908 */
[----:B------:R-:W-:Y:S01]  /*4380*/  ISETP.GE.AND P5, PT, R41, R2, PT ;  /* 0x000000022900720c */ /* 0x000fe20003fa6270 */
[----:B------:R-:W-:-:S02]  /*4390*/  VIADD R41, R10, 0x220 ;  /* 0x000002200a297836 */ /* 0x000fc40000000000 */
[----:B------:R2:W-:Y:S01]  /*43a0*/  @!P0 STG.E desc[UR8][R4.64+0x500], R31 ;  /* 0x0005001f04008986 */ /* 0x0005e2000c101908 */
[-C--:B------:R-:W-:Y:S01]  /*43b0*/  ISETP.GE.AND P0, PT, R3, R2.reuse, PT ;  /* 0x000000020300720c */ /* 0x080fe20003f06270 */
[----:B0-----:R-:W-:Y:S02]  /*43c0*/  VIADD R37, R10, 0x240 ;  /* 0x000002400a257836 */ /* 0x001fe40000000000 */
[C---:B------:R-:W-:Y:S01]  /*43d0*/  VIADD R3, R8.reuse, 0x260 ;  /* 0x0000026008037836 */ /* 0x040fe20000000000 */
[----:B------:R2:W-:Y:S01]  /*43e0*/  @!P4 STG.E desc[UR8][R4.64+0x100], R29 ;  /* 0x0001001d0400c986 */ /* 0x0005e2000c101908 */
[-C--:B------:R-:W-:Y:S01]  /*43f0*/  ISETP.GE.AND P4, PT, R41, R2.reuse, PT ;  /* 0x000000022900720c */ /* 0x080fe20003f86270 */
[----:B-1----:R-:W-:Y:S02]  /*4400*/  VIADD R33, R8, 0x280 ;  /* 0x0000028008217836 */ /* 0x002fe40000000000 */
        /* <DEDUP_REMOVED lines=17> */
.L_x_98:
[----:B------:R-:W-:Y:S01]  /*4520*/  BSSY B1, `(.L_x_125) ;  /* 0x0000006000017945 */ /* 0x000fe20003800000 */
[----:B------:R-:W-:Y:S01]  /*4530*/  PLOP3.LUT P0, PT, P0, PT, PT, 0x8, 0x80 ;  /* 0x000000000080781c */ /* 0x000fe2000070e170 */
[----:B------:R-:W-:-:S12]  /*4540*/  IMAD.MOV.U32 R21, RZ, RZ, -0x1 ;  /* 0xffffffffff157424 */ /* 0x000fd800078e00ff */
[----:B------:R-:W-:Y:S05]  /*4550*/  WARPSYNC.COLLECTIVE R21, `(.L_x_126) ;  /* 0x0000000015087348 */ /* 0x000fea0003c00000 */
[----:B------:R-:W-:Y:S01]  /*4560*/  VOTE.ANY P0, P0 ;  /* 0x0000000000ff7806 */ /* 0x000fe20000000100 */
[----:B------:R-:W-:-:S12]  /*4570*/  ENDCOLLECTIVE ;  /* 0x000000000000791b */ /* 0x000fd80003800000 */
.L_x_126:
[----:B------:R-:W-:Y:S05]  /*4580*/  BSYNC B1 ;  /* 0x0000000000017941 */ /* 0x000fea0003800000 */
.L_x_125:
[----:B------:R-:W-:Y:S05]  /*4590*/  BRA `(.L_x_127) ;  /* 0xffffffc800787947 */ /* 0x000fea000383ffff */
.L_x_100:
[----:B------:R-:W-:Y:S01]  /*45a0*/  BSSY B1, `(.L_x_128) ;  /* 0x0000006000017945 */ /* 0x000fe20003800000 */
[----:B------:R-:W-:Y:S01]  /*45b0*/  PLOP3.LUT P0, PT, P0, PT, PT, 0x8, 0x80 ;  /* 0x000000000080781c */ /* 0x000fe2000070e170 */
[----:B------:R-:W-:-:S12]  /*45c0*/  IMAD.MOV.U32 R21, RZ, RZ, -0x1 ;  /* 0xffffffffff157424 */ /* 0x000fd800078e00ff */
[----:B------:R-:W-:Y:S05]  /*45d0*/  WARPSYNC.COLLECTIVE R21, `(.L_x_129) ;  /* 0x0000000015087348 */ /* 0x000fea0003c00000 */
[----:B------:R-:W-:Y:S01]  /*45e0*/  VOTE.ANY P0, P0 ;  /* 0x0000000000ff7806 */ /* 0x000fe20000000100 */
[----:B------:R-:W-:-:S12]  /*45f0*/  ENDCOLLECTIVE ;  /* 0x000000000000791b */ /* 0x000fd80003800000 */
.L_x_129:
[----:B------:R-:W-:Y:S05]  /*4600*/  BSYNC B1 ;  /* 0x0000000000017941 */ /* 0x000fea0003800000 */
.L_x_128:
[----:B------:R-:W-:Y:S05]  /*4610*/  BRA `(.L_x_130) ;  /* 0xffffffc800cc7947 */ /* 0x000fea000383ffff */
.L_x_102:
[----:B------:R-:W0:Y:S01]  /*4620*/  S2R R30, SR_GEMASK ;  /* 0x00000000001e7919 */ /* 0x000e220000003c00 */
[----:B------:R-:W-:Y:S01]  /*4630*/  BSSY B1, `(.L_x_131) ;  /* 0x0000006000017945 */ /* 0x000fe20003800000 */
[----:B------:R-:W-:Y:S01]  /*4640*/  PLOP3.LUT P0, PT, P0, PT, PT, 0x8, 0x80 ;  /* 0x000000000080781c */ /* 0x000fe2000070e170 */
[----:B------:R-:W-:-:S12]  /*4650*/  IMAD.MOV.U32 R21, RZ, RZ, -0x1 ;  /* 0xffffffffff157424 */ /* 0x000fd800078e00ff */
[----:B0-----:R-:W-:Y:S05]  /*4660*/  WARPSYNC.COLLECTIVE R21, `(.L_x_132) ;  /* 0x0000000015087348 */ /* 0x001fea0003c00000 */
[----:B------:R-:W-:Y:S01]  /*4670*/  VOTE.ANY R21, PT, P0 ;  /* 0x0000000000157806 */ /* 0x000fe200000e0100 */
[----:B0-----:R-:W-:Y:S06]  /*4680*/  ENDCOLLECTIVE ;  /* 0x000000000000791b */ /* 0x001fec0003800000 */
.L_x_132:
[----:B------:R-:W-:Y:S05]  /*4690*/  BSYNC B1 ;  /* 0x0000000000017941 */ /* 0x000fea0003800000 */
.L_x_131:
[----:B------:R-:W-:Y:S01]  /*46a0*/  LOP3.LUT R21, R21, 0x80000000, R30, 0xec, !PT ;  /* 0x8000000015157812 */ /* 0x000fe200078eec1e */
[----:B------:R-:W-:Y:S02]  /*46b0*/  IMAD.MOV.U32 R17, RZ, RZ, 0x1 ;  /* 0x00000001ff117424 */ /* 0x000fe400078e00ff */
[----:B------:R-:W-:Y:S02]  /*46c0*/  VIADD R41, R39, 0x2 ;  /* 0x0000000227297836 */ /* 0x000fe40000000000 */
[----:B------:R-:W-:Y:S02]  /*46d0*/  VIADD R16, R21, 0xffffffff ;  /* 0xffffffff15107836 */ /* 0x000fe40000000000 */
[C---:B------:R-:W-:Y:S02]  /*46e0*/  VIADD R43, R39.reuse, 0x4 ;  /* 0x00000004272b7836 */ /* 0x040fe40000000000 */
[----:B------:R-:W-:Y:S01]  /*46f0*/  VIADD R44, R39, 0x8 ;  /* 0x00000008272c7836 */ /* 0x000fe20000000000 */
[----:B------:R-:W-:Y:S01]  /*4700*/  LOP3.LUT R28, R21, R16, RZ, 0xc, !PT ;  /* 0x00000010151c7212 */ /* 0x000fe200078e0cff */
[----:B------:R-:W-:-:S02]  /*4710*/  IMAD.MOV.U32 R16, RZ, RZ, R27 ;  /* 0x000000ffff107224 */ /* 0x000fc400078e001b */
[----:B------:R-:W-:Y:S01]  /*4720*/  IMAD.MOV.U32 R21, RZ, RZ, -0x1 ;  /* 0xffffffffff157424 */ /* 0x000fe200078e00ff */
[----:B------:R0:W1:Y:S01]  /*4730*/  POPC R20, R28 ;  /* 0x0000001c00147309 */ /* 0x0000620000000000 */
[----:B------:R-:W-:-:S07]  /*4740*/  VIADD R45, R39, 0x10 ;  /* 0x00000010272d7836 */ /* 0x000fce0000000000 */
[----:B01----:R-:W-:Y:S05]  /*4750*/  WARPSYNC.COLLECTIVE R21, `(.L_x_133) ;  /* 0x0000000015087348 */ /* 0x003fea0003c00000 */
[----:B-1----:R1:W2:Y:S02]  /*4760*/  SHFL.DOWN P3, R22, R16, R17, R20 ;  /* 0x0800001110167389 */ /* 0x0022a40000060014 */
[----:B012---:R-:W-:Y:S05]  /*4770*/  ENDCOLLECTIVE ;  /* 0x000000000000791b */ /* 0x007fea0003800000 */
.L_x_133:
[-C--:B------:R-:W-:Y:S02]  /*4780*/  ISETP.GE.AND P0, PT, R39, R20.reuse, PT ;  /* 0x000000142700720c */ /* 0x080fe40003f06270 */
[-C--:B------:R-:W-:Y:S01]  /*4790*/  ISETP.GT.AND P2, PT, R45, R20.reuse, PT ;  /* 0x000000142d00720c */ /* 0x080fe20003f44270 */
        /* <DEDUP_REMOVED lines=8> */
.L_x_134:
        /* <DEDUP_REMOVED lines=8> */
.L_x_135:
[----:B------:R-:W-:Y:S01]  /*48a0*/  IMAD.MOV.U32 R17, RZ, RZ, 0x8 ;  /* 0x00000008ff117424 */ /* 0x000fe200078e00ff */
[----:B------:R-:W-:Y:S02]  /*48b0*/  SEL R22, R22, RZ, !P0 ;  /* 0x000000ff16167207 */ /* 0x000fe40004000000 */
[----:B------:R-:W-:-:S03]  /*48c0*/  ISETP.GT.AND P0, PT, R44, R20, PT ;  /* 0x000000142c00720c */ /* 0x000fc60003f04270 */
[----:B------:R-:W-:Y:S02]  /*48d0*/  IMAD.IADD R27, R29, 0x1, R22 ;  /* 0x000000011d1b7824 */ /* 0x000fe400078e0216 */
[----:B------:R-:W0:Y:S02]  /*48e0*/  LDC.64 R28, c[0x0][0x390] ;  /* 0x0000e400ff1c7b82 */ /* 0x000e240000000a00 */
[----:B------:R-:W-:-:S07]  /*48f0*/  IMAD.MOV.U32 R16, RZ, RZ, R27 ;  /* 0x000000ffff107224 */ /* 0x000fce00078e001b */
[----:B0-----:R-:W-:Y:S05]  /*4900*/  WARPSYNC.COLLECTIVE R21, `(.L_x_136) ;  /* 0x0000000015087348 */ /* 0x001fea0003c00000 */
[----:B------:R1:W2:Y:S02]  /*4910*/  SHFL.DOWN P3, R22, R16, R17, R20 ;  /* 0x0800001110167389 */ /* 0x0002a40000060014 */
[----:B012---:R-:W-:Y:S05]  /*4920*/  ENDCOLLECTIVE ;  /* 0x000000000000791b */ /* 0x007fea0003800000 */
.L_x_136:
[----:B------:R-:W-:Y:S01]  /*4930*/  IMAD.MOV.U32 R17, RZ, RZ, 0x10 ;  /* 0x00000010ff117424 */ /* 0x000fe200078e00ff */
[----:B------:R-:W-:Y:S02]  /*4940*/  SEL R22, R22, RZ, !P0 ;  /* 0x000000ff16167207 */ /* 0x000fe40004000000 */
[----:B------:R-:W-:-:S03]  /*4950*/  ISETP.NE.AND P0, PT, R26, 0x65, PT ;  /* 0x000000651a00780c */ /* 0x000fc60003f05270 */
[----:B------:R-:W-:-:S04]  /*4960*/  IMAD.IADD R47, R27, 0x1, R22 ;  /* 0x000000011b2f7824 */ /* 0x000fc800078e0216 */
[----:B------:R-:W-:-:S07]  /*4970*/  IMAD.MOV.U32 R16, RZ, RZ, R47 ;  /* 0x000000ffff107224 */ /* 0x000fce00078e002f */
[----:B------:R-:W-:Y:S05]  /*4980*/  WARPSYNC.COLLECTIVE R21, `(.L_x_137) ;  /* 0x0000000015087348 */ /* 0x000fea0003c00000 */
[----:B------:R0:W1:Y:S02]  /*4990*/  SHFL.DOWN P3, R22, R16, R17, R20 ;  /* 0x0800001110167389 */ /* 0x0000640000060014 */
[----:B01----:R-:W-:Y:S05]  /*49a0*/  ENDCOLLECTIVE ;  /* 0x000000000000791b */ /* 0x003fea0003800000 */
.L_x_137:
[----:B------:R-:W-:Y:S05]  /*49b0*/  WARPSYNC.COLLECTIVE R21, `(.L_x_138) ;  /* 0x0000000015087348 */ /* 0x000fea0003c00000 */
[----:B------:R-:W-:Y:S01]  /*49c0*/  VOTE.ALL P0, P0 ;  /* 0x0000000000ff7806 */ /* 0x000fe20000000000 */
[----:B------:R-:W-:-:S12]  /*49d0*/  ENDCOLLECTIVE ;  /* 0x000000000000791b */ /* 0x000fd80003800000 */
.L_x_138:
[----:B------:R-:W-:Y:S02]  /*49e0*/  IADD3 R28, P3, PT, R28, 0x100, RZ ;  /* 0x000001001c1c7810 */ /* 0x000fe40007f7e0ff */
[----:B------:R-:W-:-:S03]  /*49f0*/  SEL R22, R22, RZ, !P2 ;  /* 0x000000ff16167207 */ /* 0x000fc60005000000 */
[----:B------:R-:W-:Y:S02]  /*4a00*/  IMAD.X R3, RZ, RZ, R29, P3 ;  /* 0x000000ffff037224 */ /* 0x000fe400018e061d */
[----:B------:R-:W-:Y:S01]  /*4a10*/  IMAD.IADD R46, R47, 0x1, R22 ;  /* 0x000000012f2e7824 */ /* 0x000fe200078e0216 */
[----:B------:R-:W-:Y:S06]  /*4a20*/  BRA `(.L_x_139) ;  /* 0xffffffc800647947 */ /* 0x000fec000383ffff */
.L_x_104:
[----:B------:R-:W-:Y:S01]  /*4a30*/  BSSY B1, `(.L_x_140) ;  /* 0x0000006000017945 */ /* 0x000fe20003800000 */
[----:B------:R-:W-:Y:S01]  /*4a40*/  PLOP3.LUT P0, PT, P0, PT, PT, 0x8, 0x80 ;  /* 0x000000000080781c */ /* 0x000fe2000070e170 */
[----:B------:R-:W-:-:S12]  /*4a50*/  IMAD.MOV.U32 R21, RZ, RZ, -0x1 ;  /* 0xffffffffff157424 */ /* 0x000fd800078e00ff */
[----:B------:R-:W-:Y:S05]  /*4a60*/  WARPSYNC.COLLECTIVE R21, `(.L_x_141) ;  /* 0x0000000015087348 */ /* 0x000fea0003c00000 */
[----:B------:R-:W-:Y:S01]  /*4a70*/  VOTE.ANY P0, P0 ;  /* 0x0000000000ff7806 */ /* 0x000fe20000000100 */
[----:B------:R-:W-:-:S12]  /*4a80*/  ENDCOLLECTIVE ;  /* 0x000000000000791b */ /* 0x000fd80003800000 */
.L_x_141:
[----:B------:R-:W-:Y:S05]  /*4a90*/  BSYNC B1 ;  /* 0x0000000000017941 */ /* 0x000fea0003800000 */
.L_x_140:
[----:B------:R-:W-:Y:S05]  /*4aa0*/  BRA `(.L_x_142) ;  /* 0xffffffc800747947 */ /* 0x000fea000383ffff */
.L_x_106:
[----:B------:R-:W-:Y:S01]  /*4ab0*/  BSSY B1, `(.L_x_143) ;  /* 0x0000006000017945 */ /* 0x000fe20003800000 */
[----:B------:R-:W-:Y:S01]  /*4ac0*/  PLOP3.LUT P0, PT, P0, PT, PT, 0x8, 0x80 ;  /* 0x000000000080781c */ /* 0x000fe2000070e170 */
[----:B------:R-:W-:-:S12]  /*4ad0*/  IMAD.MOV.U32 R21, RZ, RZ, -0x1 ;  /* 0xffffffffff157424 */ /* 0x000fd800078e00ff */
[----:B------:R-:W-:Y:S05]  /*4ae0*/  WARPSYNC.COLLECTIVE R21, `(.L_x_144) ;  /* 0x0000000015087348 */ /* 0x000fea0003c00000 */
[----:B------:R-:W-:Y:S01]  /*4af0*/  VOTE.ANY P0, P0 ;  /* 0x0000000000ff7806 */ /* 0x000fe20000000100 */
[----:B------:R-:W-:-:S12]  /*4b00*/  ENDCOLLECTIVE ;  /* 0x000000000000791b */ /* 0x000fd80003800000 */
.L_x_144:
[----:B------:R-:W-:Y:S05]  /*4b10*/  BSYNC B1 ;  /* 0x0000000000017941 */ /* 0x000fea0003800000 */
.L_x_143:
[----:B------:R-:W-:Y:S05]  /*4b20*/  BRA `(.L_x_145) ;  /* 0xffffffc800c87947 */ /* 0x000fea000383ffff */
.L_x_108:
[----:B------:R-:W-:Y:S01]  /*4b30*/  BSSY B1, `(.L_x_146) ;  /* 0x0000006000017945 */ /* 0x000fe20003800000 */
[----:B------:R-:W-:Y:S01]  /*4b40*/  PLOP3.LUT P0, PT, P0, PT, PT, 0x8, 0x80 ;  /* 0x000000000080781c */ /* 0x000fe2000070e170 */
[----:B------:R-:W-:-:S12]  /*4b50*/  IMAD.MOV.U32 R21, RZ, RZ, -0x1 ;  /* 0xffffffffff157424 */ /* 0x000fd800078e00ff */
[----:B------:R-:W-:Y:S05]  /*4b60*/  WARPSYNC.COLLECTIVE R21, `(.L_x_147) ;  /* 0x0000000015087348 */ /* 0x000fea0003c00000 */
[----:B------:R-:W-:Y:S01]  /*4b70*/  VOTE.ANY R21, PT, P0 ;  /* 0x0000000000157806 */ /* 0x000fe200000e0100 */
[----:B------:R-:W-:Y:S06]  /*4b80*/  ENDCOLLECTIVE ;  /* 0x000000000000791b */ /* 0x000fec0003800000 */
.L_x_147:
[----:B------:R-:W-:Y:S05]  /*4b90*/  BSYNC B1 ;  /* 0x0000000000017941 */ /* 0x000fea0003800000 */
.L_x_146:
        /* <DEDUP_REMOVED lines=11> */
.L_x_148:
        /* <DEDUP_REMOVED lines=9> */
.L_x_149:
        /* <DEDUP_REMOVED lines=8> */
.L_x_150:
        /* <DEDUP_REMOVED lines=8> */
.L_x_151:
        /* <DEDUP_REMOVED lines=8> */
.L_x_152:
[----:B------:R-:W-:Y:S02]  /*4e60*/  SEL R22, R22, RZ, !P0 ;  /* 0x000000ff16167207 */ /* 0x000fe40004000000 */
[----:B------:R-:W-:Y:S02]  /*4e70*/  ISETP.NE.AND P0, PT, R26, 0x65, PT ;  /* 0x000000651a00780c */ /* 0x000fe40003f05270 */
[----:B------:R-:W-:-:S11]  /*4e80*/  IADD3 R46, PT, PT, R47, R22, R46 ;  /* 0x000000162f2e7210 */ /* 0x000fd60007ffe02e */
[----:B------:R-:W-:Y:S05]  /*4e90*/  WARPSYNC.COLLECTIVE R21, `(.L_x_153) ;  /* 0x0000000015087348 */ /* 0x000fea0003c00000 */
[----:B------:R-:W-:Y:S01]  /*4ea0*/  VOTE.ALL P0, P0 ;  /* 0x0000000000ff7806 */ /* 0x000fe20000000000 */
[----:B------:R-:W-:-:S12]  /*4eb0*/  ENDCOLLECTIVE ;  /* 0x000000000000791b */ /* 0x000fd80003800000 */
.L_x_153:
[----:B------:R-:W-:Y:S05]  /*4ec0*/  BRA `(.L_x_154) ;  /* 0xffffffc800607947 */ /* 0x000fea000383ffff */
.L_x_113:
[----:B------:R-:W-:Y:S01]  /*4ed0*/  BSSY B0, `(.L_x_155) ;  /* 0x0000006000007945 */ /* 0x000fe20003800000 */
[----:B------:R-:W-:Y:S01]  /*4ee0*/  PLOP3.LUT P0, PT, P0, PT, PT, 0x8, 0x80 ;  /* 0x000000000080781c */ /* 0x000fe2000070e170 */
[----:B------:R-:W-:-:S12]  /*4ef0*/  IMAD.MOV.U32 R21, RZ, RZ, -0x1 ;  /* 0xffffffffff157424 */ /* 0x000fd800078e00ff */
[----:B------:R-:W-:Y:S05]  /*4f00*/  WARPSYNC.COLLECTIVE R21, `(.L_x_156) ;  /* 0x0000000015087348 */ /* 0x000fea0003c00000 */
[----:B------:R-:W-:Y:S01]  /*4f10*/  VOTE.ANY P0, P0 ;  /* 0x0000000000ff7806 */ /* 0x000fe20000000100 */
[----:B------:R-:W-:-:S12]  /*4f20*/  ENDCOLLECTIVE ;  /* 0x000000000000791b */ /* 0x000fd80003800000 */
.L_x_156:
[----:B------:R-:W-:Y:S05]  /*4f30*/  BSYNC B0 ;  /* 0x0000000000007941 */ /* 0x000fea0003800000 */
.L_x_155:
[----:B------:R-:W-:Y:S05]  /*4f40*/  BRA `(.L_x_157) ;  /* 0xffffffe000987947 */ /* 0x000fea000383ffff */
.L_x_115:
[----:B------:R-:W-:Y:S01]  /*4f50*/  BSSY B0, `(.L_x_158) ;  /* 0x0000006000007945 */ /* 0x000fe20003800000 */
[----:B------:R-:W-:Y:S01]  /*4f60*/  PLOP3.LUT P0, PT, P0, PT, PT, 0x8, 0x80 ;  /* 0x000000000080781c */ /* 0x000fe2000070e170 */
[----:B------:R-:W-:-:S12]  /*4f70*/  IMAD.MOV.U32 R21, RZ, RZ, -0x1 ;  /* 0xffffffffff157424 */ /* 0x000fd800078e00ff */
[----:B------:R-:W-:Y:S05]  /*4f80*/  WARPSYNC.COLLECTIVE R21, `(.L_x_159) ;  /* 0x0000000015087348 */ /* 0x000fea0003c00000 */
[----:B------:R-:W-:Y:S01]  /*4f90*/  VOTE.ANY P0, P0 ;  /* 0x0000000000ff7806 */ /* 0x000fe20000000100 */
[----:B------:R-:W-:-:S12]  /*4fa0*/  ENDCOLLECTIVE ;  /* 0x000000000000791b */ /* 0x000fd80003800000 */
.L_x_159:
[----:B------:R-:W-:Y:S05]  /*4fb0*/  BSYNC B0 ;  /* 0x0000000000007941 */ /* 0x000fea0003800000 */
.L_x_158:
[----:B------:R-:W-:Y:S05]  /*4fc0*/  BRA `(.L_x_160) ;  /* 0xffffffe000ec7947 */ /* 0x000fea000383ffff */
.L_x_117:
[----:B------:R-:W0:Y:S01]  /*4fd0*/  S2R R26, SR_GEMASK ;  /* 0x00000000001a7919 */ /* 0x000e220000003c00 */
[----:B------:R-:W-:Y:S01]  /*4fe0*/  BSSY B0, `(.L_x_161) ;  /* 0x0000006000007945 */ /* 0x000fe20003800000 */
[----:B------:R-:W-:Y:S01]  /*4ff0*/  PLOP3.LUT P0, PT, P0, PT, PT, 0x8, 0x80 ;  /* 0x000000000080781c */ /* 0x000fe2000070e170 */
[----:B------:R-:W-:-:S12]  /*5000*/  IMAD.MOV.U32 R21, RZ, RZ, -0x1 ;  /* 0xffffffffff157424 */ /* 0x000fd800078e00ff */
[----:B0-----:R-:W-:Y:S05]  /*5010*/  WARPSYNC.COLLECTIVE R21, `(.L_x_162) ;  /* 0x0000000015087348 */ /* 0x001fea0003c00000 */
[----:B------:R-:W-:Y:S01]  /*5020*/  VOTE.ANY R21, PT, P0 ;  /* 0x0000000000157806 */ /* 0x000fe200000e0100 */
[----:B0-----:R-:W-:Y:S06]  /*5030*/  ENDCOLLECTIVE ;  /* 0x000000000000791b */ /* 0x001fec0003800000 */
.L_x_162:
[----:B------:R-:W-:Y:S05]  /*5040*/  BSYNC B0 ;  /* 0x0000000000007941 */ /* 0x000fea0003800000 */
.L_x_161:
[----:B------:R-:W-:Y:S01]  /*5050*/  LOP3.LUT R21, R21, 0x80000000, R26, 0xec, !PT ;  /* 0x8000000015157812 */ /* 0x000fe200078eec1a */
[----:B------:R-:W-:-:S04]  /*5060*/  IMAD.MOV.U32 R17, RZ, RZ, 0x1 ;  /* 0x00000001ff117424 */ /* 0x000fc800078e00ff */
        /* <DEDUP_REMOVED lines=8> */
.L_x_163:
[----:B------:R-:W-:Y:S01]  /*50f0*/  ISETP.GE.AND P0, PT, R38, R20, PT ;  /* 0x000000142600720c */ /* 0x000fe20003f06270 */
[----:B------:R-:W-:-:S03]  /*5100*/  IMAD.MOV.U32 R17, RZ, RZ, 0x2 ;  /* 0x00000002ff117424 */ /* 0x000fc600078e00ff */
[----:B------:R-:W-:-:S05]  /*5110*/  SEL R22, R22, RZ, !P0 ;  /* 0x000000ff16167207 */ /* 0x000fca0004000000 */
[----:B------:R-:W-:Y:S02]  /*5120*/  IMAD.IADD R43, R22, 0x1, R19 ;  /* 0x00000001162b7824 */ /* 0x000fe400078e0213 */
[----:B------:R-:W-:Y:S02]  /*5130*/  VIADD R19, R38, 0x2 ;  /* 0x0000000226137836 */ /* 0x000fe40000000000 */
[----:B------:R-:W-:-:S03]  /*5140*/  IMAD.MOV.U32 R16, RZ, RZ, R43 ;  /* 0x000000ffff107224 */ /* 0x000fc600078e002b */
[----:B------:R-:W-:Y:S01]  /*5150*/  ISETP.GT.AND P0, PT, R19, R20, PT ;  /* 0x000000141300720c */ /* 0x000fe20003f04270 */
[----:B------:R-:W-:-:S12]  /*5160*/  VIADD R19, R38, 0x4 ;  /* 0x0000000426137836 */ /* 0x000fd80000000000 */
[----:B------:R-:W-:Y:S05]  /*5170*/  WARPSYNC.COLLECTIVE R21, `(.L_x_164) ;  /* 0x0000000015087348 */ /* 0x000fea0003c00000 */
[----:B------:R0:W1:Y:S02]  /*5180*/  SHFL.DOWN P3, R22, R16, R17, R20 ;  /* 0x0800001110167389 */ /* 0x0000640000060014 */
[----:B01----:R-:W-:Y:S05]  /*5190*/  ENDCOLLECTIVE ;  /* 0x000000000000791b */ /* 0x003fea0003800000 */
.L_x_164:
[----:B------:R-:W-:Y:S01]  /*51a0*/  IMAD.MOV.U32 R17, RZ, RZ, 0x4 ;  /* 0x00000004ff117424 */ /* 0x000fe200078e00ff */
[----:B------:R-:W-:Y:S02]  /*51b0*/  SEL R22, R22, RZ, !P0 ;  /* 0x000000ff16167207 */ /* 0x000fe40004000000 */
[----:B------:R-:W-:-:S03]  /*51c0*/  ISETP.GT.AND P0, PT, R19, R20, PT ;  /* 0x000000141300720c */ /* 0x000fc60003f04270 */
[----:B------:R-:W-:Y:S02]  /*51d0*/  IMAD.IADD R45, R43, 0x1, R22 ;  /* 0x000000012b2d7824 */ /* 0x000fe400078e0216 */
[----:B------:R-:W-:Y:S02]  /*51e0*/  VIADD R43, R38, 0x8 ;  /* 0x00000008262b7836 */ /* 0x000fe40000000000 */
[----:B------:R-:W-:-:S07]  /*51f0*/  IMAD.MOV.U32 R16, RZ, RZ, R45 ;  /* 0x000000ffff107224 */ /* 0x000fce00078e002d */
[----:B------:R-:W-:Y:S05]  /*5200*/  WARPSYNC.COLLECTIVE R21, `(.L_x_165) ;  /* 0x0000000015087348 */ /* 0x000fea0003c00000 */
[----:B------:R0:W1:Y:S02]  /*5210*/  SHFL.DOWN P3, R22, R16, R17, R20 ;  /* 0x0800001110167389 */ /* 0x0000640000060014 */
[----:B01----:R-:W-:Y:S05]  /*5220*/  ENDCOLLECTIVE ;  /* 0x000000000000791b */ /* 0x003fea0003800000 */
.L_x_165:
        /* <DEDUP_REMOVED lines=9> */
.L_x_166:
[----:B------:R-:W-:Y:S01]  /*52c0*/  IMAD.MOV.U32 R17, RZ, RZ, 0x10 ;  /* 0x00000010ff117424 */ /* 0x000fe200078e00ff */
[----:B------:R-:W-:Y:S02]  /*52d0*/  SEL R22, R22, RZ, !P0 ;  /* 0x000000ff16167207 */ /* 0x000fe40004000000 */
[----:B------:R-:W-:-:S03]  /*52e0*/  ISETP.NE.AND P0, PT, R18, 0x65, PT ;  /* 0x000000651200780c */ /* 0x000fc60003f05270 */
[----:B------:R-:W-:Y:S02]  /*52f0*/  IMAD.IADD R43, R19, 0x1, R22 ;  /* 0x00000001132b7824 */ /* 0x000fe400078e0216 */
[----:B------:R-:W-:Y:S02]  /*5300*/  VIADD R19, R38, 0x10 ;  /* 0x0000001026137836 */ /* 0x000fe40000000000 */
[----:B------:R-:W-:-:S03]  /*5310*/  IMAD.MOV.U32 R16, RZ, RZ, R43 ;  /* 0x000000ffff107224 */ /* 0x000fc600078e002b */
[----:B------:R-:W-:-:S13]  /*5320*/  ISETP.GT.AND P2, PT, R19, R20, PT ;  /* 0x000000141300720c */ /* 0x000fda0003f44270 */
[----:B------:R-:W-:Y:S05]  /*5330*/  WARPSYNC.COLLECTIVE R21, `(.L_x_167) ;  /* 0x0000000015087348 */ /* 0x000fea0003c00000 */
[----:B------:R0:W1:Y:S02]  /*5340*/  SHFL.DOWN P3, R22, R16, R17, R20 ;  /* 0x0800001110167389 */ /* 0x0000640000060014 */
[----:B01----:R-:W-:Y:S05]  /*5350*/  ENDCOLLECTIVE ;  /* 0x000000000000791b */ /* 0x003fea0003800000 */
.L_x_167:
[----:B------:R-:W-:Y:S05]  /*5360*/  WARPSYNC.COLLECTIVE R21, `(.L_x_168) ;  /* 0x0000000015087348 */ /* 0x000fea0003c00000 */
[----:B------:R-:W-:Y:S01]  /*5370*/  VOTE.ALL P0, P0 ;  /* 0x0000000000ff7806 */ /* 0x000fe20000000000 */
[----:B------:R-:W-:-:S12]  /*5380*/  ENDCOLLECTIVE ;  /* 0x000000000000791b */ /* 0x000fd80003800000 */
.L_x_168:
[----:B------:R-:W-:Y:S02]  /*5390*/  IADD3 R44, P3, PT, R44, 0x100, RZ ;  /* 0x000001002c2c7810 */ /* 0x000fe40007f7e0ff */
[----:B------:R-:W-:-:S03]  /*53a0*/  SEL R22, R22, RZ, !P2 ;  /* 0x000000ff16167207 */ /* 0x000fc60005000000 */
[----:B------:R-:W-:Y:S02]  /*53b0*/  IMAD.X R45, RZ, RZ, R45, P3 ;  /* 0x000000ffff2d7224 */ /* 0x000fe400018e062d */
[----:B------:R-:W-:Y:S01]  /*53c0*/  IMAD.IADD R46, R43, 0x1, R22 ;  /* 0x000000012b2e7824 */ /* 0x000fe200078e0216 */
[----:B------:R-:W-:Y:S06]  /*53d0*/  BRA `(.L_x_169) ;  /* 0xffffffe000847947 */ /* 0x000fec000383ffff */
.L_x_119:
[----:B------:R-:W-:Y:S01]  /*53e0*/  BSSY B0, `(.L_x_170) ;  /* 0x0000006000007945 */ /* 0x000fe20003800000 */
[----:B------:R-:W-:Y:S01]  /*53f0*/  PLOP3.LUT P0, PT, P0, PT, PT, 0x8, 0x80 ;  /* 0x000000000080781c */ /* 0x000fe2000070e170 */
[----:B------:R-:W-:-:S12]  /*5400*/  IMAD.MOV.U32 R21, RZ, RZ, -0x1 ;  /* 0xffffffffff157424 */ /* 0x000fd800078e00ff */
[----:B------:R-:W-:Y:S05]  /*5410*/  WARPSYNC.COLLECTIVE R21, `(.L_x_171) ;  /* 0x0000000015087348 */ /* 0x000fea0003c00000 */
[----:B------:R-:W-:Y:S01]  /*5420*/  VOTE.ANY P0, P0 ;  /* 0x0000000000ff7806 */ /* 0x000fe20000000100 */
[----:B------:R-:W-:-:S12]  /*5430*/  ENDCOLLECTIVE ;  /* 0x000000000000791b */ /* 0x000fd80003800000 */
.L_x_171:
[----:B------:R-:W-:Y:S05]  /*5440*/  BSYNC B0 ;  /* 0x0000000000007941 */ /* 0x000fea0003800000 */
.L_x_170:
[----:B------:R-:W-:Y:S05]  /*5450*/  BRA `(.L_x_172) ;  /* 0xffffffe0008c7947 */ /* 0x000fea000383ffff */
.L_x_121:
[----:B------:R-:W-:Y:S01]  /*5460*/  BSSY B0, `(.L_x_173) ;  /* 0x0000006000007945 */ /* 0x000fe20003800000 */
[----:B------:R-:W-:Y:S01]  /*5470*/  PLOP3.LUT P0, PT, P0, PT, PT, 0x8, 0x80 ;  /* 0x000000000080781c */ /* 0x000fe2000070e170 */
[----:B------:R-:W-:-:S12]  /*5480*/  IMAD.MOV.U32 R21, RZ, RZ, -0x1 ;  /* 0xffffffffff157424 */ /* 0x000fd800078e00ff */
[----:B------:R-:W-:Y:S05]  /*5490*/  WARPSYNC.COLLECTIVE R21, `(.L_x_174) ;  /* 0x0000000015087348 */ /* 0x000fea0003c00000 */
[----:B------:R-:W-:Y:S01]  /*54a0*/  VOTE.ANY P0, P0 ;  /* 0x0000000000ff7806 */ /* 0x000fe20000000100 */
[----:B------:R-:W-:-:S12]  /*54b0*/  ENDCOLLECTIVE ;  /* 0x000000000000791b */ /* 0x000fd80003800000 */
.L_x_174:
[----:B------:R-:W-:Y:S05]  /*54c0*/  BSYNC B0 ;  /* 0x0000000000007941 */ /* 0x000fea0003800000 */
.L_x_173:
[----:B------:R-:W-:Y:S05]  /*54d0*/  BRA `(.L_x_175) ;  /* 0xffffffe000e07947 */ /* 0x000fea000383ffff */
.L_x_123:
[----:B------:R-:W-:Y:S01]  /*54e0*/  BSSY B0, `(.L_x_176) ;  /* 0x0000006000007945 */ /* 0x000fe20003800000 */
[----:B------:R-:W-:Y:S01]  /*54f0*/  PLOP3.LUT P0, PT, P0, PT, PT, 0x8, 0x80 ;  /* 0x000000000080781c */ /* 0x000fe2000070e170 */
[----:B------:R-:W-:-:S12]  /*5500*/  IMAD.MOV.U32 R21, RZ, RZ, -0x1 ;  /* 0xffffffffff157424 */ /* 0x000fd800078e00ff */
[----:B------:R-:W-:Y:S05]  /*5510*/  WARPSYNC.COLLECTIVE R21, `(.L_x_177) ;  /* 0x0000000015087348 */ /* 0x000fea0003c00000 */
[----:B------:R-:W-:Y:S01]  /*5520*/  VOTE.ANY R21, PT, P0 ;  /* 0x0000000000157806 */ /* 0x000fe200000e0100 */
[----:B------:R-:W-:Y:S06]  /*5530*/  ENDCOLLECTIVE ;  /* 0x000000000000791b */ /* 0x000fec0003800000 */
.L_x_177:
[----:B------:R-:W-:Y:S05]  /*5540*/  BSYNC B0 ;  /* 0x0000000000007941 */ /* 0x000fea0003800000 */
.L_x_176:
        /* <DEDUP_REMOVED lines=11> */
.L_x_178:
        /* <DEDUP_REMOVED lines=11> */
.L_x_179:
        /* <DEDUP_REMOVED lines=9> */
.L_x_180:
        /* <DEDUP_REMOVED lines=8> */
.L_x_181:
        /* <DEDUP_REMOVED lines=9> */
.L_x_182:
[----:B------:R-:W-:Y:S02]  /*5850*/  SEL R22, R22, RZ, !P0 ;  /* 0x000000ff16167207 */ /* 0x000fe40004000000 */
[----:B------:R-:W-:Y:S02]  /*5860*/  ISETP.NE.AND P0, PT, R18, 0x65, PT ;  /* 0x000000651200780c */ /* 0x000fe40003f05270 */
[----:B------:R-:W-:-:S11]  /*5870*/  IADD3 R46, PT, PT, R47, R22, R46 ;  /* 0x000000162f2e7210 */ /* 0x000fd60007ffe02e */
[----:B------:R-:W-:Y:S05]  /*5880*/  WARPSYNC.COLLECTIVE R21, `(.L_x_183) ;  /* 0x0000000015087348 */ /* 0x000fea0003c00000 */
[----:B------:R-:W-:Y:S01]  /*5890*/  VOTE.ALL P0, P0 ;  /* 0x0000000000ff7806 */ /* 0x000fe20000000000 */
[----:B------:R-:W-:-:S12]  /*58a0*/  ENDCOLLECTIVE ;  /* 0x000000000000791b */ /* 0x000fd80003800000 */
.L_x_183:
[----:B------:R-:W-:Y:S05]  /*58b0*/  BRA `(.L_x_184) ;  /* 0xffffffe000787947 */ /* 0x000fea000383ffff */
.L_x_185:
        /* <DEDUP_REMOVED lines=12> */
.L_x_258:


//--------------------- .text._ZN3cub18CUB_300001_SM_10006detail4scan20DeviceScanInitKernelINS0_13ScanTileStateIiLb1EEEEEvT_i --------------------------
	.section	.text._ZN3cub18CUB_300001_SM_10006detail4scan20DeviceScanInitKernelINS0_13ScanTileStateIiLb1EEEEEvT_i,"ax",@progbits
	.align	128
        .global         _ZN3cub18CUB_300001_SM_10006detail4scan20DeviceScanInitKernelINS0_13ScanTileStateIiLb1EEEEEvT_i
        .type           _ZN3cub18CUB_300001_SM_10006detail4scan20DeviceScanInitKernelINS0_13ScanTileStateIiLb1EEEEEvT_i,@function
        .size           _ZN3cub18CUB_300001_SM_10006detail4scan20DeviceScanInitKernelINS0_13ScanTileStateIiLb1EEEEEvT_i,(.L_x_259 - _ZN3cub18CUB_300001_SM_10006detail4scan20DeviceScanInitKernelINS0_13ScanTileStateIiLb1EEEEEvT_i)
        .other          _ZN3cub18CUB_300001_SM_10006detail4scan20DeviceScanInitKernelINS0_13ScanTileStateIiLb1EEEEEvT_i,@"STO_CUDA_ENTRY STV_DEFAULT"
_ZN3cub18CUB_300001_SM_10006detail4scan20DeviceScanInitKernelINS0_13ScanTileStateIiLb1EEEEEvT_i:
.text._ZN3cub18CUB_300001_SM_10006detail4scan20DeviceScanInitKernelINS0_13ScanTileStateIiLb1EEEEEvT_i:
[----:B------:R-:W-:Y:S01]  /*0000*/  LDC R1, c[0x0][0x37c] ;  /* 0x0000df00ff017b82 */ /* 0x000fe20000000800 */
[----:B------:R-:W0:Y:S07]  /*0010*/  S2R R0, SR_TID.X ;  /* 0x0000000000007919 */ /* 0x000e2e0000002100 */
[----:B------:R-:W1:Y:S01]  /*0020*/  S2UR UR6, SR_CTAID.X ;  /* 0x00000000000679c3 */ /* 0x000e620000002500 */
[----:B------:R-:W2:Y:S07]  /*0030*/  LDCU UR4, c[0x0][0x388] ;  /* 0x00007100ff0477ac */ /* 0x000eae0008000800 */
[----:B------:R-:W1:Y:S01]  /*0040*/  LDC R5, c[0x0][0x360] ;  /* 0x0000d800ff057b82 */ /* 0x000e620000000800 */
[----:B0-----:R-:W-:Y:S01]  /*0050*/  ISETP.GT.U32.AND P0, PT, R0, 0x1f, PT ;  /* 0x0000001f0000780c */ /* 0x001fe20003f04070 */
[----:B-1----:R-:W-:-:S03]  /*0060*/  IMAD R5, R5, UR6, R0 ;  /* 0x0000000605057c24 */ /* 0x002fc6000f8e0200 */
[----:B------:R-:W-:Y:S02]  /*0070*/  ISETP.NE.OR P0, PT, RZ, UR6, P0 ;  /* 0x00000006ff007c0c */ /* 0x000fe40008705670 */
[----:B--2---:R-:W-:Y:S01]  /*0080*/  ISETP.GE.AND P1, PT, R5, UR4, PT ;  /* 0x0000000405007c0c */ /* 0x004fe2000bf26270 */
[----:B------:R-:W0:-:S12]  /*0090*/  LDCU.64 UR4, c[0x0][0x358] ;  /* 0x00006b00ff0477ac */ /* 0x000e180008000a00 */
[----:B------:R-:W1:Y:S01]  /*00a0*/  @!P1 LDC.64 R2, c[0x0][0x380] ;  /* 0x0000e000ff029b82 */ /* 0x000e620000000a00 */
[----:B------:R-:W-:Y:S01]  /*00b0*/  @!P1 MOV R4, 0x63 ;  /* 0x0000006300049802 */ /* 0x000fe20000000f00 */
[----:B-1----:R-:W-:-:S04]  /*00c0*/  @!P1 IMAD.WIDE R2, R5, 0x8, R2 ;  /* 0x0000000805029825 */ /* 0x002fc800078e0202 */
[----:B------:R-:W-:-:S05]  /*00d0*/  HFMA2 R5, -RZ, RZ, 0, 0 ;  /* 0x00000000ff057431 */ /* 0x000fca00000001ff */
[----:B0-----:R0:W-:Y:S01]  /*00e0*/  @!P1 STG.E.64 desc[UR4][R2.64+0x100], R4 ;  /* 0x0001000402009986 */ /* 0x0011e2000c101b04 */
[----:B------:R-:W-:Y:S05]  /*00f0*/  @P0 EXIT ;  /* 0x000000000000094d */ /* 0x000fea0003800000 */
[----:B0-----:R-:W0:Y:S02]  /*0100*/  LDC.64 R2, c[0x0][0x380] ;  /* 0x0000e000ff027b82 */ /* 0x001e240000000a00 */
[----:B0-----:R-:W-:-:S05]  /*0110*/  IMAD.WIDE.U32 R2, R0, 0x8, R2 ;  /* 0x0000000800027825 */ /* 0x001fca00078e0002 */
[----:B------:R-:W-:Y:S01]  /*0120*/  STG.E.64 desc[UR4][R2.64], RZ ;  /* 0x000000ff02007986 */ /* 0x000fe2000c101b04 */
[----:B------:R-:W-:Y:S05]  /*0130*/  EXIT ;  /* 0x000000000000794d */ /* 0x000fea0003800000 */
.L_x_186:
        /* <DEDUP_REMOVED lines=12> */
.L_x_259:


//--------------------- .text._ZN3cub18CUB_300001_SM_10006detail11EmptyKernelIvEEvv --------------------------
	.section	.text._ZN3cub18CUB_300001_SM_10006detail11EmptyKernelIvEEvv,"ax",@progbits
	.align	128
        .global         _ZN3cub18CUB_300001_SM_10006detail11EmptyKernelIvEEvv
        .type           _ZN3cub18CUB_300001_SM_10006detail11EmptyKernelIvEEvv,@function
        .size           _ZN3cub18CUB_300001_SM_10006detail11EmptyKernelIvEEvv,(.L_x_260 - _ZN3cub18CUB_300001_SM_10006detail11EmptyKernelIvEEvv)
        .other          _ZN3cub18CUB_300001_SM_10006detail11EmptyKernelIvEEvv,@"STO_CUDA_ENTRY STV_DEFAULT"
_ZN3cub18CUB_300001_SM_10006detail11EmptyKernelIvEEvv:
.text._ZN3cub18CUB_300001_SM_10006detail11EmptyKernelIvEEvv:
[----:B------:R-:W-:Y:S01]  /*0000*/  LDC R1, c[0x0][0x37c] ;  /* 0x0000df00ff017b82 */ /* 0x000fe20000000800 */
[----:B------:R-:W-:Y:S05]  /*0010*/  EXIT ;  /* 0x000000000000794d */ /* 0x000fea0003800000 */
.L_x_187:
        /* <DEDUP_REMOVED lines=14> */
.L_x_260:


//--------------------- .text._Z29_cu_breadth_first_search_kerniPiS_S_S_S_ --------------------------
	.section	.text._Z29_cu_breadth_first_search_kerniPiS_S_S_S_,"ax",@progbits
	.align	128
        .global         _Z29_cu_breadth_first_search_kerniPiS_S_S_S_
        .type           _Z29_cu_breadth_first_search_kerniPiS_S_S_S_,@function
        .size           _Z29_cu_breadth_first_search_kerniPiS_S_S_S_,(.L_x_261 - _Z29_cu_breadth_first_search_kerniPiS_S_S_S_)
        .other          _Z29_cu_breadth_first_search_kerniPiS_S_S_S_,@"STO_CUDA_ENTRY STV_DEFAULT"
_Z29_cu_breadth_first_search_kerniPiS_S_S_S_:
.text._Z29_cu_breadth_first_search_kerniPiS_S_S_S_:
[----:B------:R-:W-:Y:S01]  /*0000*/  LDC R1, c[0x0][0x37c] ;  /* 0x0000df00ff017b82 */ /* 0x000fe20000000800 */
[----:B------:R-:W0:Y:S07]  /*0010*/  S2R R0, SR_TID.X ;  /* 0x0000000000007919 */ /* 0x000e2e0000002100 */
[----:B------:R-:W0:Y:S01]  /*0020*/  S2UR UR4, SR_CTAID.X ;  /* 0x00000000000479c3 */ /* 0x000e220000002500 */
[----:B------:R-:W1:Y:S07]  /*0030*/  LDCU UR5, c[0x0][0x380] ;  /* 0x00007000ff0577ac */ /* 0x000e6e0008000800 */
[----:B------:R-:W0:Y:S02]  /*0040*/  LDC R11, c[0x0][0x360] ;  /* 0x0000d800ff0b7b82 */ /* 0x000e240000000800 */
[----:B0-----:R-:W-:-:S05]  /*0050*/  IMAD R11, R11, UR4, R0 ;  /* 0x000000040b0b7c24 */ /* 0x001fca000f8e0200 */
[----:B-1----:R-:W-:-:S13]  /*0060*/  ISETP.GE.AND P0, PT, R11, UR5, PT ;  /* 0x000000050b007c0c */ /* 0x002fda000bf06270 */
[----:B------:R-:W-:Y:S05]  /*0070*/  @P0 EXIT ;  /* 0x000000000000094d */ /* 0x000fea0003800000 */
[----:B------:R-:W0:Y:S01]  /*0080*/  LDC.64 R2, c[0x0][0x3a0] ;  /* 0x0000e800ff027b82 */ /* 0x000e220000000a00 */
[----:B------:R-:W1:Y:S01]  /*0090*/  LDCU.64 UR6, c[0x0][0x358] ;  /* 0x00006b00ff0677ac */ /* 0x000e620008000a00 */
[----:B0-----:R-:W-:-:S05]  /*00a0*/  IMAD.WIDE R2, R11, 0x4, R2 ;  /* 0x000000040b027825 */ /* 0x001fca00078e0202 */
[----:B-1----:R-:W2:Y:S02]  /*00b0*/  LDG.E R0, desc[UR6][R2.64] ;  /* 0x0000000602007981 */ /* 0x002ea4000c1e1900 */
[----:B--2---:R-:W-:-:S13]  /*00c0*/  ISETP.NE.AND P0, PT, R0, RZ, PT ;  /* 0x000000ff0000720c */ /* 0x004fda0003f05270 */
[----:B------:R-:W-:Y:S05]  /*00d0*/  @!P0 EXIT ;  /* 0x000000000000894d */ /* 0x000fea0003800000 */
[----:B------:R-:W0:Y:S01]  /*00e0*/  LDC.64 R4, c[0x0][0x3a8] ;  /* 0x0000ea00ff047b82 */ /* 0x000e220000000a00 */
[----:B------:R-:W-:Y:S01]  /*00f0*/  HFMA2 R13, -RZ, RZ, 0, 5.9604644775390625e-08 ;  /* 0x00000001ff0d7431 */ /* 0x000fe200000001ff */
[----:B------:R1:W-:Y:S06]  /*0100*/  STG.E desc[UR6][R2.64], RZ ;  /* 0x000000ff02007986 */ /* 0x0003ec000c101906 */
[----:B------:R-:W2:Y:S08]  /*0110*/  LDC.64 R8, c[0x0][0x390] ;  /* 0x0000e400ff087b82 */ /* 0x000eb00000000a00 */
[----:B------:R-:W3:Y:S01]  /*0120*/  LDC.64 R6, c[0x0][0x398] ;  /* 0x0000e600ff067b82 */ /* 0x000ee20000000a00 */
[----:B0-----:R-:W-:-:S05]  /*0130*/  IMAD.WIDE R4, R11, 0x4, R4 ;  /* 0x000000040b047825 */ /* 0x001fca00078e0204 */
[----:B------:R1:W-:Y:S01]  /*0140*/  STG.E desc[UR6][R4.64], R13 ;  /* 0x0000000d04007986 */ /* 0x0003e2000c101906 */
[----:B--2---:R-:W-:-:S06]  /*0150*/  IMAD.WIDE R8, R11, 0x4, R8 ;  /* 0x000000040b087825 */ /* 0x004fcc00078e0208 */
[----:B------:R-:W2:Y:S01]  /*0160*/  LDG.E R8, desc[UR6][R8.64] ;  /* 0x0000000608087981 */ /* 0x000ea2000c1e1900 */
[----:B---3--:R-:W-:Y:S01]  /*0170*/  IMAD.WIDE R6, R11, 0x4, R6 ;  /* 0x000000040b067825 */ /* 0x008fe200078e0206 */
[----:B--2---:R-:W-:-:S13]  /*0180*/  ISETP.GE.AND P0, PT, R8, 0x1, PT ;  /* 0x000000010800780c */ /* 0x004fda0003f06270 */
[----:B-1----:R-:W-:Y:S05]  /*0190*/  @!P0 EXIT ;  /* 0x000000000000894d */ /* 0x002fea0003800000 */
[----:B------:R-:W2:Y:S01]  /*01a0*/  LDG.E R3, desc[UR6][R6.64] ;  /* 0x0000000606037981 */ /* 0x000ea2000c1e1900 */
[----:B------:R-:W-:Y:S01]  /*01b0*/  BSSY.RECONVERGENT B0, `(.L_x_188) ;  /* 0x0000018000007945 */ /* 0x000fe20003800200 */
[----:B--2---:R-:W-:-:S04]  /*01c0*/  IADD3 R0, PT, PT, R3, R8, RZ ;  /* 0x0000000803007210 */ /* 0x004fc80007ffe0ff */
[----:B------:R-:W-:-:S05]  /*01d0*/  VIADDMNMX R2, R3, 0x1, R0, !PT ;  /* 0x0000000103027846 */ /* 0x000fca0007800100 */
[----:B------:R-:W-:Y:S01]  /*01e0*/  IMAD.IADD R4, R2, 0x1, -R3 ;  /* 0x0000000102047824 */ /* 0x000fe200078e0a03 */
[----:B------:R-:W-:-:S04]  /*01f0*/  IADD3 R2, PT, PT, R3, -R2, RZ ;  /* 0x8000000203027210 */ /* 0x000fc80007ffe0ff */
[----:B------:R-:W-:Y:S02]  /*0200*/  LOP3.LUT P1, R4, R4, 0x3, RZ, 0xc0, !PT ;  /* 0x0000000304047812 */ /* 0x000fe4000782c0ff */
[----:B------:R-:W-:-:S11]  /*0210*/  ISETP.GT.U32.AND P0, PT, R2, -0x4, PT ;  /* 0xfffffffc0200780c */ /* 0x000fd60003f04070 */
[----:B------:R-:W-:Y:S05]  /*0220*/  @!P1 BRA `(.L_x_189) ;  /* 0x0000000000409947 */ /* 0x000fea0003800000 */
[----:B------:R-:W0:Y:S01]  /*0230*/  LDC.64 R12, c[0x0][0x3a8] ;  /* 0x0000ea00ff0c7b82 */ /* 0x000e220000000a00 */
[----:B------:R-:W-:-:S07]  /*0240*/  IMAD.MOV R2, RZ, RZ, -R4 ;  /* 0x000000ffff027224 */ /* 0x000fce00078e0a04 */
[----:B------:R-:W1:Y:S02]  /*0250*/  LDC.64 R10, c[0x0][0x388] ;  /* 0x0000e200ff0a7b82 */ /* 0x000e640000000a00 */
.L_x_190:
[----:B-1----:R-:W-:-:S06]  /*0260*/  IMAD.WIDE R4, R3, 0x4, R10 ;  /* 0x0000000403047825 */ /* 0x002fcc00078e020a */
[----:B------:R-:W0:Y:S02]  /*0270*/  LDG.E R5, desc[UR6][R4.64] ;  /* 0x0000000604057981 */ /* 0x000e24000c1e1900 */
[----:B0-----:R-:W-:-:S06]  /*0280*/  IMAD.WIDE R6, R5, 0x4, R12 ;  /* 0x0000000405067825 */ /* 0x001fcc00078e020c */
[----:B------:R-:W2:Y:S01]  /*0290*/  LDG.E R6, desc[UR6][R6.64] ;  /* 0x0000000606067981 */ /* 0x000ea2000c1e1900 */
[----:B------:R-:W-:Y:S01]  /*02a0*/  VIADD R2, R2, 0x1 ;  /* 0x0000000102027836 */ /* 0x000fe20000000000 */
[----:B------:R-:W-:Y:S02]  /*02b0*/  IADD3 R3, PT, PT, R3, 0x1, RZ ;  /* 0x0000000103037810 */ /* 0x000fe40007ffe0ff */
[----:B--2---:R-:W-:-:S13]  /*02c0*/  ISETP.NE.AND P1, PT, R6, RZ, PT ;  /* 0x000000ff0600720c */ /* 0x004fda0003f25270 */
[----:B------:R-:W0:Y:S01]  /*02d0*/  @!P1 LDC.64 R8, c[0x0][0x3a0] ;  /* 0x0000e800ff089b82 */ /* 0x000e220000000a00 */
[----:B------:R-:W-:Y:S01]  /*02e0*/  @!P1 MOV R15, 0x1 ;  /* 0x00000001000f9802 */ /* 0x000fe20000000f00 */
[----:B0-----:R-:W-:-:S05]  /*02f0*/  @!P1 IMAD.WIDE R8, R5, 0x4, R8 ;  /* 0x0000000405089825 */ /* 0x001fca00078e0208 */
[----:B------:R2:W-:Y:S01]  /*0300*/  @!P1 STG.E desc[UR6][R8.64], R15 ;  /* 0x0000000f08009986 */ /* 0x0005e2000c101906 */
[----:B------:R-:W-:-:S13]  /*0310*/  ISETP.NE.AND P1, PT, R2, RZ, PT ;  /* 0x000000ff0200720c */ /* 0x000fda0003f25270 */
[----:B--2---:R-:W-:Y:S05]  /*0320*/  @P1 BRA `(.L_x_190) ;  /* 0xfffffffc00cc1947 */ /* 0x004fea000383ffff */
.L_x_189:
[----:B------:R-:W-:Y:S05]  /*0330*/  BSYNC.RECONVERGENT B0 ;  /* 0x0000000000007941 */ /* 0x000fea0003800200 */
.L_x_188:
[----:B------:R-:W-:Y:S05]  /*0340*/  @P0 EXIT ;  /* 0x000000000000094d */ /* 0x000fea0003800000 */
[----:B------:R-:W0:Y:S01]  /*0350*/  LDC.64 R4, c[0x0][0x3a8] ;  /* 0x0000ea00ff047b82 */ /* 0x000e220000000a00 */
[----:B------:R-:W1:Y:S02]  /*0360*/  LDCU.64 UR4, c[0x0][0x388] ;  /* 0x00007100ff0477ac */ /* 0x000e640008000a00 */
[----:B-1----:R-:W-:-:S04]  /*0370*/  UIADD3 UR4, UP0, UPT, UR4, 0x8, URZ ;  /* 0x0000000804047890 */ /* 0x002fc8000ff1e0ff */
[----:B------:R-:W-:-:S12]  /*0380*/  UIADD3.X UR5, UPT, UPT, URZ, UR5, URZ, UP0, !UPT ;  /* 0x00000005ff057290 */ /* 0x000fd800087fe4ff */
.L_x_191:
[----:B------:R-:W-:Y:S01]  /*0390*/  MOV R6, UR4 ;  /* 0x0000000400067c02 */ /* 0x000fe20008000f00 */
[----:B------:R-:W-:-:S04]  /*03a0*/  IMAD.U32 R7, RZ, RZ, UR5 ;  /* 0x00000005ff077e24 */ /* 0x000fc8000f8e00ff */
[----:B------:R-:W-:-:S05]  /*03b0*/  IMAD.WIDE R6, R3, 0x4, R6 ;  /* 0x0000000403067825 */ /* 0x000fca00078e0206 */
[----:B------:R-:W0:Y:S02]  /*03c0*/  LDG.E R13, desc[UR6][R6.64+-0x8] ;  /* 0xfffff806060d7981 */ /* 0x000e24000c1e1900 */
[----:B0-----:R-:W-:-:S06]  /*03d0*/  IMAD.WIDE R8, R13, 0x4, R4 ;  /* 0x000000040d087825 */ /* 0x001fcc00078e0204 */
[----:B------:R-:W2:Y:S02]  /*03e0*/  LDG.E R8, desc[UR6][R8.64] ;  /* 0x0000000608087981 */ /* 0x000ea4000c1e1900 */
[----:B--2---:R-:W-:-:S13]  /*03f0*/  ISETP.NE.AND P0, PT, R8, RZ, PT ;  /* 0x000000ff0800720c */ /* 0x004fda0003f05270 */
[----:B------:R-:W0:Y:S01]  /*0400*/  @!P0 LDC.64 R10, c[0x0][0x3a0] ;  /* 0x0000e800ff0a8b82 */ /* 0x000e220000000a00 */
[----:B------:R-:W-:Y:S01]  /*0410*/  @!P0 MOV R19, 0x1 ;  /* 0x0000000100138802 */ /* 0x000fe20000000f00 */
[----:B0-----:R-:W-:-:S05]  /*0420*/  @!P0 IMAD.WIDE R10, R13, 0x4, R10 ;  /* 0x000000040d0a8825 */ /* 0x001fca00078e020a */
[----:B------:R0:W-:Y:S04]  /*0430*/  @!P0 STG.E desc[UR6][R10.64], R19 ;  /* 0x000000130a008986 */ /* 0x0001e8000c101906 */
[----:B------:R-:W2:Y:S02]  /*0440*/  LDG.E R17, desc[UR6][R6.64+-0x4] ;  /* 0xfffffc0606117981 */ /* 0x000ea4000c1e1900 */
[----:B--2---:R-:W-:-:S06]  /*0450*/  IMAD.WIDE R12, R17, 0x4, R4 ;  /* 0x00000004110c7825 */ /* 0x004fcc00078e0204 */
[----:B------:R-:W2:Y:S02]  /*0460*/  LDG.E R12, desc[UR6][R12.64] ;  /* 0x000000060c0c7981 */ /* 0x000ea4000c1e1900 */
[----:B--2---:R-:W-:-:S13]  /*0470*/  ISETP.NE.AND P0, PT, R12, RZ, PT ;  /* 0x000000ff0c00720c */ /* 0x004fda0003f05270 */
[----:B------:R-:W1:Y:S01]  /*0480*/  @!P0 LDC.64 R14, c[0x0][0x3a0] ;  /* 0x0000e800ff0e8b82 */ /* 0x000e620000000a00 */
[----:B------:R-:W-:Y:S01]  /*0490*/  @!P0 MOV R21, 0x1 ;  /* 0x0000000100158802 */ /* 0x000fe20000000f00 */
[----:B-1----:R-:W-:-:S05]  /*04a0*/  @!P0 IMAD.WIDE R8, R17, 0x4, R14 ;  /* 0x0000000411088825 */ /* 0x002fca00078e020e */
[----:B------:R1:W-:Y:S04]  /*04b0*/  @!P0 STG.E desc[UR6][R8.64], R21 ;  /* 0x0000001508008986 */ /* 0x0003e8000c101906 */
[----:B------:R-:W2:Y:S02]  /*04c0*/  LDG.E R17, desc[UR6][R6.64] ;  /* 0x0000000606117981 */ /* 0x000ea4000c1e1900 */
[----:B--2---:R-:W-:-:S06]  /*04d0*/  IMAD.WIDE R14, R17, 0x4, R4 ;  /* 0x00000004110e7825 */ /* 0x004fcc00078e0204 */
[----:B------:R-:W2:Y:S02]  /*04e0*/  LDG.E R14, desc[UR6][R14.64] ;  /* 0x000000060e0e7981 */ /* 0x000ea4000c1e1900 */
[----:B--2---:R-:W-:-:S13]  /*04f0*/  ISETP.NE.AND P0, PT, R14, RZ, PT ;  /* 0x000000ff0e00720c */ /* 0x004fda0003f05270 */
[----:B0-----:R-:W0:Y:S01]  /*0500*/  @!P0 LDC.64 R10, c[0x0][0x3a0] ;  /* 0x0000e800ff0a8b82 */ /* 0x001e220000000a00 */
[----:B------:R-:W-:Y:S02]  /*0510*/  @!P0 IMAD.MOV.U32 R19, RZ, RZ, 0x1 ;  /* 0x00000001ff138424 */ /* 0x000fe400078e00ff */
[----:B0-----:R-:W-:-:S05]  /*0520*/  @!P0 IMAD.WIDE R10, R17, 0x4, R10 ;  /* 0x00000004110a8825 */ /* 0x001fca00078e020a */
[----:B------:R2:W-:Y:S04]  /*0530*/  @!P0 STG.E desc[UR6][R10.64], R19 ;  /* 0x000000130a008986 */ /* 0x0005e8000c101906 */
[----:B------:R-:W3:Y:S02]  /*0540*/  LDG.E R17, desc[UR6][R6.64+0x4] ;  /* 0x0000040606117981 */ /* 0x000ee4000c1e1900 */
[----:B---3--:R-:W-:-:S06]  /*0550*/  IMAD.WIDE R12, R17, 0x4, R4 ;  /* 0x00000004110c7825 */ /* 0x008fcc00078e0204 */
[----:B------:R-:W3:Y:S01]  /*0560*/  LDG.E R12, desc[UR6][R12.64] ;  /* 0x000000060c0c7981 */ /* 0x000ee2000c1e1900 */
[----:B------:R-:W-:Y:S02]  /*0570*/  IADD3 R3, PT, PT, R3, 0x4, RZ ;  /* 0x0000000403037810 */ /* 0x000fe40007ffe0ff */
[----:B---3--:R-:W-:-:S13]  /*0580*/  ISETP.NE.AND P0, PT, R12, RZ, PT ;  /* 0x000000ff0c00720c */ /* 0x008fda0003f05270 */
[----:B-1----:R-:W0:Y:S01]  /*0590*/  @!P0 LDC.64 R8, c[0x0][0x3a0] ;  /* 0x0000e800ff088b82 */ /* 0x002e220000000a00 */
[----:B------:R-:W-:Y:S01]  /*05a0*/  @!P0 MOV R15, 0x1 ;  /* 0x00000001000f8802 */ /* 0x000fe20000000f00 */
[----:B0-----:R-:W-:-:S05]  /*05b0*/  @!P0 IMAD.WIDE R8, R17, 0x4, R8 ;  /* 0x0000000411088825 */ /* 0x001fca00078e0208 */
[----:B------:R2:W-:Y:S01]  /*05c0*/  @!P0 STG.E desc[UR6][R8.64], R15 ;  /* 0x0000000f08008986 */ /* 0x0005e2000c101906 */
[----:B------:R-:W-:-:S13]  /*05d0*/  ISETP.GE.AND P0, PT, R3, R0, PT ;  /* 0x000000000300720c */ /* 0x000fda0003f06270 */
[----:B--2---:R-:W-:Y:S05]  /*05e0*/  @!P0 BRA `(.L_x_191) ;  /* 0xfffffffc00688947 */ /* 0x004fea000383ffff */
[----:B------:R-:W-:Y:S05]  /*05f0*/  EXIT ;  /* 0x000000000000794d */ /* 0x000fea0003800000 */
.L_x_192:
        /* <DEDUP_REMOVED lines=16> */
.L_x_261:


//--------------------- .text._Z21_cu_asmadjlist_cosineiifPfPiS0_ --------------------------
	.section	.text._Z21_cu_asmadjlist_cosineiifPfPiS0_,"ax",@progbits
	.align	128
        .global         _Z21_cu_asmadjlist_cosineiifPfPiS0_
        .type           _Z21_cu_asmadjlist_cosineiifPfPiS0_,@function
        .size           _Z21_cu_asmadjlist_cosineiifPfPiS0_,(.L_x_262 - _Z21_cu_asmadjlist_cosineiifPfPiS0_)
        .other          _Z21_cu_asmadjlist_cosineiifPfPiS0_,@"STO_CUDA_ENTRY STV_DEFAULT"
_Z21_cu_asmadjlist_cosineiifPfPiS0_:
.text._Z21_cu_asmadjlist_cosineiifPfPiS0_:
[----:B------:R-:W-:Y:S01]  /*0000*/  LDC R1, c[0x0][0x37c] ;  /* 0x0000df00ff017b82 */ /* 0x000fe20000000800 */
[----:B------:R-:W0:Y:S07]  /*0010*/  S2R R0, SR_TID.X ;  /* 0x0000000000007919 */ /* 0x000e2e0000002100 */
[----:B------:R-:W0:Y:S08]  /*0020*/  S2UR UR4, SR_CTAID.X ;  /* 0x00000000000479c3 */ /* 0x000e300000002500 */
[----:B------:R-:W0:Y:S08]  /*0030*/  LDC R5, c[0x0][0x360] ;  /* 0x0000d800ff057b82 */ /* 0x000e300000000800 */
[----:B------:R-:W1:Y:S01]  /*0040*/  LDC R4, c[0x0][0x380] ;  /* 0x0000e000ff047b82 */ /* 0x000e620000000800 */
[----:B0-----:R-:W-:-:S05]  /*0050*/  IMAD R5, R5, UR4, R0 ;  /* 0x0000000405057c24 */ /* 0x001fca000f8e0200 */
[----:B-1----:R-:W-:-:S13]  /*0060*/  ISETP.GE.AND P0, PT, R5, R4, PT ;  /* 0x000000040500720c */ /* 0x002fda0003f06270 */
[----:B------:R-:W-:Y:S05]  /*0070*/  @P0 EXIT ;  /* 0x000000000000094d */ /* 0x000fea0003800000 */
[----:B------:R-:W-:-:S13]  /*0080*/  ISETP.GE.AND P0, PT, R4, 0x1, PT ;  /* 0x000000010400780c */ /* 0x000fda0003f06270 */
[----:B------:R-:W-:Y:S05]  /*0090*/  @!P0 EXIT ;  /* 0x000000000000894d */ /* 0x000fea0003800000 */
[----:B------:R-:W0:Y:S01]  /*00a0*/  LDC R6, c[0x0][0x384] ;  /* 0x0000e100ff067b82 */ /* 0x000e220000000800 */
[----:B------:R-:W1:Y:S07]  /*00b0*/  LDCU.64 UR6, c[0x0][0x358] ;  /* 0x00006b00ff0677ac */ /* 0x000e6e0008000a00 */
[----:B------:R-:W2:Y:S01]  /*00c0*/  LDC.64 R2, c[0x0][0x398] ;  /* 0x0000e600ff027b82 */ /* 0x000ea20000000a00 */
[----:B0-----:R-:W-:Y:S01]  /*00d0*/  ISETP.GE.AND P0, PT, R6, 0x1, PT ;  /* 0x000000010600780c */ /* 0x001fe20003f06270 */
[----:B--2---:R-:W-:-:S05]  /*00e0*/  IMAD.WIDE R2, R5, 0x4, R2 ;  /* 0x0000000405027825 */ /* 0x004fca00078e0202 */
[----:B-1----:R0:W5:Y:S07]  /*00f0*/  LDG.E R0, desc[UR6][R2.64] ;  /* 0x0000000602007981 */ /* 0x00216e000c1e1900 */
[----:B------:R-:W-:Y:S05]  /*0100*/  @!P0 BRA `(.L_x_193) ;  /* 0x0000000800e48947 */ /* 0x000fea0003800000 */
[----:B------:R-:W1:Y:S01]  /*0110*/  LDCU.64 UR4, c[0x0][0x390] ;  /* 0x00007200ff0477ac */ /* 0x000e620008000a00 */
[C---:B0-----:R-:W-:Y:S01]  /*0120*/  LOP3.LUT R2, R6.reuse, 0xf, RZ, 0xc0, !PT ;  /* 0x0000000f06027812 */ /* 0x041fe200078ec0ff */
[----:B------:R-:W-:Y:S01]  /*0130*/  IMAD R5, R5, R6, RZ ;  /* 0x0000000605057224 */ /* 0x000fe200078e02ff */
[----:B------:R-:W-:Y:S02]  /*0140*/  LOP3.LUT R3, R6, 0x7, RZ, 0xc0, !PT ;  /* 0x0000000706037812 */ /* 0x000fe400078ec0ff */
[----:B------:R-:W-:-:S03]  /*0150*/  IADD3 R4, PT, PT, R2, -0x1, RZ ;  /* 0xffffffff02047810 */ /* 0x000fc60007ffe0ff */
[----:B------:R-:W-:Y:S01]  /*0160*/  VIADD R7, R3, 0xffffffff ;  /* 0xffffffff03077836 */ /* 0x000fe20000000000 */
[----:B------:R-:W-:Y:S02]  /*0170*/  ISETP.GE.U32.AND P1, PT, R4, 0x7, PT ;  /* 0x000000070400780c */ /* 0x000fe40003f26070 */
[C---:B------:R-:W-:Y:S02]  /*0180*/  LOP3.LUT R4, R6.reuse, 0x7ffffff0, RZ, 0xc0, !PT ;  /* 0x7ffffff006047812 */ /* 0x040fe400078ec0ff */
[----:B------:R-:W-:Y:S01]  /*0190*/  ISETP.GE.U32.AND P0, PT, R7, 0x3, PT ;  /* 0x000000030700780c */ /* 0x000fe20003f06070 */
[----:B------:R-:W-:Y:S01]  /*01a0*/  HFMA2 R7, -RZ, RZ, 0, 0 ;  /* 0x00000000ff077431 */ /* 0x000fe200000001ff */
[----:B------:R-:W-:Y:S01]  /*01b0*/  LOP3.LUT R6, R6, 0x3, RZ, 0xc0, !PT ;  /* 0x0000000306067812 */ /* 0x000fe200078ec0ff */
[----:B------:R-:W-:Y:S01]  /*01c0*/  IMAD.MOV R8, RZ, RZ, -R4 ;  /* 0x000000ffff087224 */ /* 0x000fe200078e0a04 */
[----:B-1----:R-:W-:-:S04]  /*01d0*/  UIADD3 UR4, UP0, UPT, UR4, 0x20, URZ ;  /* 0x0000002004047890 */ /* 0x002fc8000ff1e0ff */
[----:B------:R-:W-:Y:S02]  /*01e0*/  UIADD3.X UR5, UPT, UPT, URZ, UR5, URZ, UP0, !UPT ;  /* 0x00000005ff057290 */ /* 0x000fe400087fe4ff */
[----:B------:R-:W-:-:S04]  /*01f0*/  MOV R12, UR4 ;  /* 0x00000004000c7c02 */ /* 0x000fc80008000f00 */
[----:B------:R-:W-:-:S07]  /*0200*/  IMAD.U32 R13, RZ, RZ, UR5 ;  /* 0x00000005ff0d7e24 */ /* 0x000fce000f8e00ff */
.L_x_199:
[----:B------:R-:W0:Y:S01]  /*0210*/  LDC R10, c[0x0][0x384] ;  /* 0x0000e100ff0a7b82 */ /* 0x000e220000000800 */
[----:B------:R-:W-:Y:S02]  /*0220*/  CS2R R18, SRZ ;  /* 0x0000000000127805 */ /* 0x000fe4000001ff00 */
[----:B0-----:R-:W-:Y:S01]  /*0230*/  ISETP.GE.U32.AND P2, PT, R10, 0x10, PT ;  /* 0x000000100a00780c */ /* 0x001fe20003f46070 */
[----:B------:R-:W-:-:S12]  /*0240*/  IMAD R9, R7, R10, RZ ;  /* 0x0000000a07097224 */ /* 0x000fd800078e02ff */
[----:B------:R-:W-:Y:S05]  /*0250*/  @!P2 BRA `(.L_x_194) ;  /* 0x0000000000fca947 */ /* 0x000fea0003800000 */
[----:B------:R-:W-:Y:S01]  /*0260*/  IMAD.WIDE.U32 R10, R9, 0x4, R12 ;  /* 0x00000004090a7825 */ /* 0x000fe200078e000c */
[----:B------:R-:W-:Y:S02]  /*0270*/  MOV R19, RZ ;  /* 0x000000ff00137202 */ /* 0x000fe40000000f00 */
[----:B------:R-:W-:Y:S01]  /*0280*/  MOV R16, R8 ;  /* 0x0000000800107202 */ /* 0x000fe20000000f00 */
[----:B------:R-:W-:Y:S01]  /*0290*/  IMAD.MOV.U32 R18, RZ, RZ, R10 ;  /* 0x000000ffff127224 */ /* 0x000fe200078e000a */
[----:B------:R-:W-:Y:S01]  /*02a0*/  MOV R15, R11 ;  /* 0x0000000b000f7202 */ /* 0x000fe20000000f00 */
[----:B------:R-:W-:-:S07]  /*02b0*/  IMAD.MOV.U32 R17, RZ, RZ, R5 ;  /* 0x000000ffff117224 */ /* 0x000fce00078e0005 */
.L_x_195:
[----:B------:R-:W-:-:S04]  /*02c0*/  IMAD.WIDE R10, R17, 0x4, R12 ;  /* 0x00000004110a7825 */ /* 0x000fc800078e020c */
[----:B------:R-:W-:Y:S01]  /*02d0*/  IMAD.MOV.U32 R14, RZ, RZ, R18 ;  /* 0x000000ffff0e7224 */ /* 0x000fe200078e0012 */
[----:B------:R-:W2:Y:S04]  /*02e0*/  LDG.E R23, desc[UR6][R10.64+-0x1c] ;  /* 0xffffe4060a177981 */ /* 0x000ea8000c1e1900 */
[----:B------:R-:W3:Y:S04]  /*02f0*/  LDG.E R22, desc[UR6][R14.64+-0x20] ;  /* 0xffffe0060e167981 */ /* 0x000ee8000c1e1900 */
[----:B------:R-:W3:Y:S04]  /*0300*/  LDG.E R18, desc[UR6][R10.64+-0x20] ;  /* 0xffffe0060a127981 */ /* 0x000ee8000c1e1900 */
[----:B------:R-:W2:Y:S04]  /*0310*/  LDG.E R24, desc[UR6][R14.64+-0x1c] ;  /* 0xffffe4060e187981 */ /* 0x000ea8000c1e1900 */
[----:B------:R-:W4:Y:S04]  /*0320*/  LDG.E R20, desc[UR6][R14.64+-0x18] ;  /* 0xffffe8060e147981 */ /* 0x000f28000c1e1900 */
[----:B------:R-:W4:Y:S04]  /*0330*/  LDG.E R21, desc[UR6][R10.64+-0x18] ;  /* 0xffffe8060a157981 */ /* 0x000f28000c1e1900 */
[----:B------:R-:W4:Y:S04]  /*0340*/  LDG.E R25, desc[UR6][R10.64+-0xc] ;  /* 0xfffff4060a197981 */ /* 0x000f28000c1e1900 */
[----:B------:R-:W4:Y:S01]  /*0350*/  LDG.E R27, desc[UR6][R14.64+0x1c] ;  /* 0x00001c060e1b7981 */ /* 0x000f22000c1e1900 */
[----:B---3--:R-:W-:-:S03]  /*0360*/  FFMA R22, R18, R22, R19 ;  /* 0x0000001612167223 */ /* 0x008fc60000000013 */
[----:B------:R-:W3:Y:S01]  /*0370*/  LDG.E R18, desc[UR6][R14.64+-0x14] ;  /* 0xffffec060e127981 */ /* 0x000ee2000c1e1900 */
[----:B--2---:R-:W-:-:S03]  /*0380*/  FFMA R24, R23, R24, R22 ;  /* 0x0000001817187223 */ /* 0x004fc60000000016 */
[----:B------:R-:W3:Y:S04]  /*0390*/  LDG.E R19, desc[UR6][R10.64+-0x14] ;  /* 0xffffec060a137981 */ /* 0x000ee8000c1e1900 */
[----:B------:R-:W2:Y:S04]  /*03a0*/  LDG.E R23, desc[UR6][R14.64+-0x10] ;  /* 0xfffff0060e177981 */ /* 0x000ea8000c1e1900 */
[----:B------:R-:W2:Y:S01]  /*03b0*/  LDG.E R22, desc[UR6][R10.64+-0x10] ;  /* 0xfffff0060a167981 */ /* 0x000ea2000c1e1900 */
[----:B----4-:R-:W-:-:S03]  /*03c0*/  FFMA R26, R21, R20, R24 ;  /* 0x00000014151a7223 */ /* 0x010fc60000000018 */
[----:B------:R-:W4:Y:S04]  /*03d0*/  LDG.E R24, desc[UR6][R14.64+-0xc] ;  /* 0xfffff4060e187981 */ /* 0x000f28000c1e1900 */
[----:B------:R-:W4:Y:S04]  /*03e0*/  LDG.E R20, desc[UR6][R14.64+-0x8] ;  /* 0xfffff8060e147981 */ /* 0x000f28000c1e1900 */
[----:B------:R-:W4:Y:S01]  /*03f0*/  LDG.E R21, desc[UR6][R10.64+-0x8] ;  /* 0xfffff8060a157981 */ /* 0x000f22000c1e1900 */
[----:B---3--:R-:W-:-:S03]  /*0400*/  FFMA R19, R19, R18, R26 ;  /* 0x0000001213137223 */ /* 0x008fc6000000001a */
[----:B------:R-:W3:Y:S01]  /*0410*/  LDG.E R18, desc[UR6][R14.64+-0x4] ;  /* 0xfffffc060e127981 */ /* 0x000ee2000c1e1900 */
[----:B--2---:R-:W-:-:S03]  /*0420*/  FFMA R22, R22, R23, R19 ;  /* 0x0000001716167223 */ /* 0x004fc60000000013 */
[----:B------:R-:W3:Y:S01]  /*0430*/  LDG.E R19, desc[UR6][R10.64+-0x4] ;  /* 0xfffffc060a137981 */ /* 0x000ee2000c1e1900 */
[----:B----4-:R-:W-:-:S03]  /*0440*/  FFMA R24, R25, R24, R22 ;  /* 0x0000001819187223 */ /* 0x010fc60000000016 */
[----:B------:R-:W2:Y:S04]  /*0450*/  LDG.E R23, desc[UR6][R14.64] ;  /* 0x000000060e177981 */ /* 0x000ea8000c1e1900 */
[----:B------:R-:W2:Y:S01]  /*0460*/  LDG.E R22, desc[UR6][R10.64] ;  /* 0x000000060a167981 */ /* 0x000ea2000c1e1900 */
[----:B------:R-:W-:-:S03]  /*0470*/  FFMA R26, R21, R20, R24 ;  /* 0x00000014151a7223 */ /* 0x000fc60000000018 */
[----:B------:R-:W4:Y:S04]  /*0480*/  LDG.E R24, desc[UR6][R14.64+0x4] ;  /* 0x000004060e187981 */ /* 0x000f28000c1e1900 */
[----:B------:R-:W4:Y:S04]  /*0490*/  LDG.E R25, desc[UR6][R10.64+0x4] ;  /* 0x000004060a197981 */ /* 0x000f28000c1e1900 */
[----:B------:R-:W4:Y:S04]  /*04a0*/  LDG.E R20, desc[UR6][R14.64+0x8] ;  /* 0x000008060e147981 */ /* 0x000f28000c1e1900 */
[----:B------:R-:W4:Y:S01]  /*04b0*/  LDG.E R21, desc[UR6][R10.64+0x8] ;  /* 0x000008060a157981 */ /* 0x000f22000c1e1900 */
[----:B---3--:R-:W-:-:S03]  /*04c0*/  FFMA R19, R19, R18, R26 ;  /* 0x0000001213137223 */ /* 0x008fc6000000001a */
[----:B------:R-:W3:Y:S04]  /*04d0*/  LDG.E R18, desc[UR6][R10.64+0xc] ;  /* 0x00000c060a127981 */ /* 0x000ee8000c1e1900 */
[----:B------:R-:W3:Y:S01]  /*04e0*/  LDG.E R26, desc[UR6][R10.64+0x1c] ;  /* 0x00001c060a1a7981 */ /* 0x000ee2000c1e1900 */
[----:B--2---:R-:W-:-:S03]  /*04f0*/  FFMA R22, R22, R23, R19 ;  /* 0x0000001716167223 */ /* 0x004fc60000000013 */
[----:B------:R-:W3:Y:S04]  /*0500*/  LDG.E R19, desc[UR6][R14.64+0xc] ;  /* 0x00000c060e137981 */ /* 0x000ee8000c1e1900 */
[----:B------:R-:W2:Y:S01]  /*0510*/  LDG.E R23, desc[UR6][R10.64+0x10] ;  /* 0x000010060a177981 */ /* 0x000ea2000c1e1900 */
[----:B----4-:R-:W-:-:S03]  /*0520*/  FFMA R24, R25, R24, R22 ;  /* 0x0000001819187223 */ /* 0x010fc60000000016 */
[----:B------:R-:W2:Y:S04]  /*0530*/  LDG.E R22, desc[UR6][R14.64+0x10] ;  /* 0x000010060e167981 */ /* 0x000ea8000c1e1900 */
[----:B------:R-:W4:Y:S01]  /*0540*/  LDG.E R25, desc[UR6][R14.64+0x14] ;  /* 0x000014060e197981 */ /* 0x000f22000c1e1900 */
[----:B------:R-:W-:-:S03]  /*0550*/  FFMA R29, R21, R20, R24 ;  /* 0x00000014151d7223 */ /* 0x000fc60000000018 */
[----:B------:R-:W4:Y:S04]  /*0560*/  LDG.E R24, desc[UR6][R10.64+0x14] ;  /* 0x000014060a187981 */ /* 0x000f28000c1e1900 */
[----:B------:R0:W4:Y:S04]  /*0570*/  LDG.E R20, desc[UR6][R14.64+0x18] ;  /* 0x000018060e147981 */ /* 0x000128000c1e1900 */
[----:B------:R-:W4:Y:S01]  /*0580*/  LDG.E R21, desc[UR6][R10.64+0x18] ;  /* 0x000018060a157981 */ /* 0x000f22000c1e1900 */
[----:B------:R-:W-:-:S04]  /*0590*/  IADD3 R16, PT, PT, R16, 0x10, RZ ;  /* 0x0000001010107810 */ /* 0x000fc80007ffe0ff */
[----:B------:R-:W-:Y:S02]  /*05a0*/  ISETP.NE.AND P2, PT, R16, RZ, PT ;  /* 0x000000ff1000720c */ /* 0x000fe40003f45270 */
[----:B------:R-:W-:Y:S01]  /*05b0*/  IADD3 R17, PT, PT, R17, 0x10, RZ ;  /* 0x0000001011117810 */ /* 0x000fe20007ffe0ff */
[----:B---3--:R-:W-:-:S04]  /*05c0*/  FFMA R18, R18, R19, R29 ;  /* 0x0000001312127223 */ /* 0x008fc8000000001d */
[----:B--2---:R-:W-:Y:S01]  /*05d0*/  FFMA R23, R23, R22, R18 ;  /* 0x0000001617177223 */ /* 0x004fe20000000012 */
[----:B------:R-:W-:-:S03]  /*05e0*/  IADD3 R18, P3, PT, R14, 0x40, RZ ;  /* 0x000000400e127810 */ /* 0x000fc60007f7e0ff */
[----:B----4-:R-:W-:Y:S02]  /*05f0*/  FFMA R24, R24, R25, R23 ;  /* 0x0000001918187223 */ /* 0x010fe40000000017 */
[----:B0-----:R-:W-:Y:S02]  /*0600*/  IMAD.X R15, RZ, RZ, R15, P3 ;  /* 0x000000ffff0f7224 */ /* 0x001fe400018e060f */
[----:B------:R-:W-:-:S04]  /*0610*/  FFMA R21, R21, R20, R24 ;  /* 0x0000001415157223 */ /* 0x000fc80000000018 */
[----:B------:R-:W-:Y:S01]  /*0620*/  FFMA R19, R26, R27, R21 ;  /* 0x0000001b1a137223 */ /* 0x000fe20000000015 */
[----:B------:R-:W-:Y:S06]  /*0630*/  @P2 BRA `(.L_x_195) ;  /* 0xfffffffc00202947 */ /* 0x000fec000383ffff */
[----:B------:R-:W-:-:S07]  /*0640*/  IMAD.MOV.U32 R18, RZ, RZ, R4 ;  /* 0x000000ffff127224 */ /* 0x000fce00078e0004 */
.L_x_194:
[----:B------:R-:W-:-:S13]  /*0650*/  ISETP.NE.AND P2, PT, R2, RZ, PT ;  /* 0x000000ff0200720c */ /* 0x000fda0003f45270 */
[----:B------:R-:W-:Y:S05]  /*0660*/  @!P2 BRA `(.L_x_196) ;  /* 0x000000040058a947 */ /* 0x000fea0003800000 */
[----:B------:R-:W-:Y:S01]  /*0670*/  ISETP.NE.AND P2, PT, R3, RZ, PT ;  /* 0x000000ff0300720c */ /* 0x000fe20003f45270 */
[----:B------:R-:W-:-:S12]  /*0680*/  @!P1 BRA `(.L_x_197) ;  /* 0x00000000008c9947 */ /* 0x000fd80003800000 */
[----:B------:R-:W0:Y:S01]  /*0690*/  LDC.64 R10, c[0x0][0x390] ;  /* 0x0000e400ff0a7b82 */ /* 0x000e220000000a00 */
[-C--:B------:R-:W-:Y:S01]  /*06a0*/  IADD3 R17, PT, PT, R9, R18.reuse, RZ ;  /* 0x0000001209117210 */ /* 0x080fe20007ffe0ff */
[----:B------:R-:W-:Y:S01]  /*06b0*/  IMAD.IADD R21, R5, 0x1, R18 ;  /* 0x0000000105157824 */ /* 0x000fe200078e0212 */
[----:B------:R-:W-:-:S04]  /*06c0*/  IADD3 R20, P3, PT, R9, R18, RZ ;  /* 0x0000001209147210 */ /* 0x000fc80007f7e0ff */
[----:B------:R-:W-:Y:S01]  /*06d0*/  IADD3.X R22, PT, PT, RZ, RZ, RZ, P3, !PT ;  /* 0x000000ffff167210 */ /* 0x000fe20001ffe4ff */
[----:B------:R-:W1:Y:S01]  /*06e0*/  LDC.64 R14, c[0x0][0x390] ;  /* 0x0000e400ff0e7b82 */ /* 0x000e620000000a00 */
[----:B0-----:R-:W-:-:S04]  /*06f0*/  IMAD.WIDE.U32 R16, R17, 0x4, R10 ;  /* 0x0000000411107825 */ /* 0x001fc800078e000a */
[----:B------:R-:W-:Y:S02]  /*0700*/  IMAD.WIDE R10, R21, 0x4, R10 ;  /* 0x00000004150a7825 */ /* 0x000fe400078e020a */
[----:B------:R-:W2:Y:S01]  /*0710*/  LDG.E R16, desc[UR6][R16.64] ;  /* 0x0000000610107981 */ /* 0x000ea2000c1e1900 */
[----:B-1----:R-:W-:-:S03]  /*0720*/  LEA R14, P3, R20, R14, 0x2 ;  /* 0x0000000e140e7211 */ /* 0x002fc600078610ff */
[----:B------:R-:W3:Y:S01]  /*0730*/  LDG.E R24, desc[UR6][R10.64+0x4] ;  /* 0x000004060a187981 */ /* 0x000ee2000c1e1900 */
[----:B------:R-:W-:-:S03]  /*0740*/  LEA.HI.X R15, R20, R15, R22, 0x2, P3 ;  /* 0x0000000f140f7211 */ /* 0x000fc600018f1416 */
[----:B------:R-:W2:Y:S04]  /*0750*/  LDG.E R22, desc[UR6][R10.64] ;  /* 0x000000060a167981 */ /* 0x000ea8000c1e1900 */
[----:B------:R-:W3:Y:S04]  /*0760*/  LDG.E R25, desc[UR6][R14.64+0x4] ;  /* 0x000004060e197981 */ /* 0x000ee8000c1e1900 */
[----:B------:R-:W4:Y:S04]  /*0770*/  LDG.E R20, desc[UR6][R10.64+0x8] ;  /* 0x000008060a147981 */ /* 0x000f28000c1e1900 */
[----:B------:R-:W4:Y:S04]  /*0780*/  LDG.E R21, desc[UR6][R14.64+0x8] ;  /* 0x000008060e157981 */ /* 0x000f28000c1e1900 */
[----:B------:R-:W4:Y:S04]  /*0790*/  LDG.E R17, desc[UR6][R14.64+0x14] ;  /* 0x000014060e117981 */ /* 0x000f28000c1e1900 */
[----:B------:R-:W4:Y:S04]  /*07a0*/  LDG.E R26, desc[UR6][R10.64+0x14] ;  /* 0x000014060a1a7981 */ /* 0x000f28000c1e1900 */
[----:B------:R-:W4:Y:S04]  /*07b0*/  LDG.E R27, desc[UR6][R10.64+0x18] ;  /* 0x000018060a1b7981 */ /* 0x000f28000c1e1900 */
[----:B------:R-:W4:Y:S01]  /*07c0*/  LDG.E R28, desc[UR6][R10.64+0x1c] ;  /* 0x00001c060a1c7981 */ /* 0x000f22000c1e1900 */
[----:B--2---:R-:W-:-:S03]  /*07d0*/  FFMA R23, R22, R16, R19 ;  /* 0x0000001016177223 */ /* 0x004fc60000000013 */
[----:B------:R-:W2:Y:S04]  /*07e0*/  LDG.E R19, desc[UR6][R10.64+0xc] ;  /* 0x00000c060a137981 */ /* 0x000ea8000c1e1900 */
[----:B------:R-:W2:Y:S01]  /*07f0*/  LDG.E R22, desc[UR6][R14.64+0xc] ;  /* 0x00000c060e167981 */ /* 0x000ea2000c1e1900 */
[----:B---3--:R-:W-:-:S03]  /*0800*/  FFMA R29, R24, R25, R23 ;  /* 0x00000019181d7223 */ /* 0x008fc60000000017 */
[----:B------:R-:W3:Y:S04]  /*0810*/  LDG.E R23, desc[UR6][R10.64+0x10] ;  /* 0x000010060a177981 */ /* 0x000ee8000c1e1900 */
[----:B------:R-:W3:Y:S04]  /*0820*/  LDG.E R24, desc[UR6][R14.64+0x10] ;  /* 0x000010060e187981 */ /* 0x000ee8000c1e1900 */
[----:B------:R-:W3:Y:S04]  /*0830*/  LDG.E R16, desc[UR6][R14.64+0x18] ;  /* 0x000018060e107981 */ /* 0x000ee8000c1e1900 */
[----:B------:R-:W3:Y:S01]  /*0840*/  LDG.E R25, desc[UR6][R14.64+0x1c] ;  /* 0x00001c060e197981 */ /* 0x000ee2000c1e1900 */
[----:B----4-:R-:W-:Y:S01]  /*0850*/  FFMA R20, R20, R21, R29 ;  /* 0x0000001514147223 */ /* 0x010fe2000000001d */
[----:B------:R-:W-:-:S03]  /*0860*/  VIADD R18, R18, 0x8 ;  /* 0x0000000812127836 */ /* 0x000fc60000000000 */
[----:B--2---:R-:W-:-:S04]  /*0870*/  FFMA R20, R19, R22, R20 ;  /* 0x0000001613147223 */ /* 0x004fc80000000014 */
[----:B---3--:R-:W-:-:S04]  /*0880*/  FFMA R23, R23, R24, R20 ;  /* 0x0000001817177223 */ /* 0x008fc80000000014 */
[----:B------:R-:W-:-:S04]  /*0890*/  FFMA R26, R26, R17, R23 ;  /* 0x000000111a1a7223 */ /* 0x000fc80000000017 */
[----:B------:R-:W-:-:S04]  /*08a0*/  FFMA R27, R27, R16, R26 ;  /* 0x000000101b1b7223 */ /* 0x000fc8000000001a */
[----:B------:R-:W-:-:S07]  /*08b0*/  FFMA R19, R28, R25, R27 ;  /* 0x000000191c137223 */ /* 0x000fce000000001b */
.L_x_197:
        /* <DEDUP_REMOVED lines=20> */
[----:B------:R-:W4:Y:S01]  /*0a00*/  LDG.E R26, desc[UR6][R10.64+0xc] ;  /* 0x00000c060a1a7981 */ /* 0x000f22000c1e1900 */
[----:B------:R-:W-:Y:S01]  /*0a10*/  IADD3 R18, PT, PT, R18, 0x4, RZ ;  /* 0x0000000412127810 */ /* 0x000fe20007ffe0ff */
[----:B--2---:R-:W-:-:S04]  /*0a20*/  FFMA R20, R20, R14, R19 ;  /* 0x0000000e14147223 */ /* 0x004fc80000000013 */
[----:B---3--:R-:W-:-:S04]  /*0a30*/  FFMA R20, R21, R22, R20 ;  /* 0x0000001615147223 */ /* 0x008fc80000000014 */
[----:B----4-:R-:W-:-:S04]  /*0a40*/  FFMA R20, R23, R24, R20 ;  /* 0x0000001817147223 */ /* 0x010fc80000000014 */
[----:B------:R-:W-:-:S07]  /*0a50*/  FFMA R19, R25, R26, R20 ;  /* 0x0000001a19137223 */ /* 0x000fce0000000014 */
.L_x_198:
[----:B------:R-:W-:Y:S05]  /*0a60*/  @!P2 BRA `(.L_x_196) ;  /* 0x000000000058a947 */ /* 0x000fea0003800000 */
[----:B------:R-:W0:Y:S01]  /*0a70*/  LDC.64 R10, c[0x0][0x390] ;  /* 0x0000e400ff0a7b82 */ /* 0x000e220000000a00 */
[----:B------:R-:W-:Y:S01]  /*0a80*/  IMAD.IADD R15, R9, 0x1, R18 ;  /* 0x00000001090f7824 */ /* 0x000fe200078e0212 */
[----:B------:R-:W-:-:S03]  /*0a90*/  IADD3 R17, PT, PT, R5, R18, RZ ;  /* 0x0000001205117210 */ /* 0x000fc60007ffe0ff */
[----:B0-----:R-:W-:-:S04]  /*0aa0*/  IMAD.WIDE.U32 R14, R15, 0x4, R10 ;  /* 0x000000040f0e7825 */ /* 0x001fc800078e000a */
[----:B------:R-:W-:Y:S02]  /*0ab0*/  IMAD.WIDE R10, R17, 0x4, R10 ;  /* 0x00000004110a7825 */ /* 0x000fe400078e020a */
[----:B------:R-:W2:Y:S04]  /*0ac0*/  LDG.E R14, desc[UR6][R14.64] ;  /* 0x000000060e0e7981 */ /* 0x000ea8000c1e1900 */
[----:B------:R-:W2:Y:S01]  /*0ad0*/  LDG.E R16, desc[UR6][R10.64] ;  /* 0x000000060a107981 */ /* 0x000ea2000c1e1900 */
[----:B------:R-:W-:Y:S01]  /*0ae0*/  ISETP.NE.AND P2, PT, R6, 0x1, PT ;  /* 0x000000010600780c */ /* 0x000fe20003f45270 */
[----:B--2---:R-:W-:-:S12]  /*0af0*/  FFMA R19, R16, R14, R19 ;  /* 0x0000000e10137223 */ /* 0x004fd80000000013 */
[----:B------:R-:W-:Y:S05]  /*0b00*/  @!P2 BRA `(.L_x_196) ;  /* 0x000000000030a947 */ /* 0x000fea0003800000 */
[----:B------:R-:W0:Y:S01]  /*0b10*/  LDC.64 R14, c[0x0][0x390] ;  /* 0x0000e400ff0e7b82 */ /* 0x000e220000000a00 */
[----:B------:R-:W-:Y:S02]  /*0b20*/  IADD3 R9, P3, PT, R9, R18, RZ ;  /* 0x0000001209097210 */ /* 0x000fe40007f7e0ff */
[----:B------:R-:W-:Y:S02]  /*0b30*/  ISETP.NE.AND P2, PT, R6, 0x2, PT ;  /* 0x000000020600780c */ /* 0x000fe40003f45270 */
[----:B------:R-:W-:-:S11]  /*0b40*/  IADD3.X R16, PT, PT, RZ, RZ, RZ, P3, !PT ;  /* 0x000000ffff107210 */ /* 0x000fd60001ffe4ff */
[----:B------:R-:W2:Y:S01]  /*0b50*/  @P2 LDG.E R18, desc[UR6][R10.64+0x8] ;  /* 0x000008060a122981 */ /* 0x000ea2000c1e1900 */
[----:B0-----:R-:W-:-:S04]  /*0b60*/  LEA R14, P3, R9, R14, 0x2 ;  /* 0x0000000e090e7211 */ /* 0x001fc800078610ff */
[----:B------:R-:W-:Y:S02]  /*0b70*/  LEA.HI.X R15, R9, R15, R16, 0x2, P3 ;  /* 0x0000000f090f7211 */ /* 0x000fe400018f1410 */
[----:B------:R-:W3:Y:S04]  /*0b80*/  LDG.E R16, desc[UR6][R10.64+0x4] ;  /* 0x000004060a107981 */ /* 0x000ee8000c1e1900 */
[----:B------:R-:W3:Y:S04]  /*0b90*/  LDG.E R9, desc[UR6][R14.64+0x4] ;  /* 0x000004060e097981 */ /* 0x000ee8000c1e1900 */
[----:B------:R-:W2:Y:S01]  /*0ba0*/  @P2 LDG.E R17, desc[UR6][R14.64+0x8] ;  /* 0x000008060e112981 */ /* 0x000ea2000c1e1900 */
[----:B---3--:R-:W-:-:S04]  /*0bb0*/  FFMA R19, R16, R9, R19 ;  /* 0x0000000910137223 */ /* 0x008fc80000000013 */
[----:B--2---:R-:W-:-:S07]  /*0bc0*/  @P2 FFMA R19, R18, R17, R19 ;  /* 0x0000001112132223 */ /* 0x004fce0000000013 */
.L_x_196:
[----:B------:R-:W0:Y:S01]  /*0bd0*/  LDCU UR4, c[0x0][0x388] ;  /* 0x00007100ff0477ac */ /* 0x000e220008000800 */
[----:B------:R-:W-:Y:S01]  /*0be0*/  FADD R19, -R19, 1 ;  /* 0x3f80000013137421 */ /* 0x000fe20000000100 */
[----:B------:R-:W-:-:S04]  /*0bf0*/  VIADD R9, R7, 0x1 ;  /* 0x0000000107097836 */ /* 0x000fc80000000000 */
[----:B0-----:R-:W-:Y:S01]  /*0c00*/  FSETP.GEU.AND P2, PT, R19, UR4, PT ;  /* 0x0000000413007c0b */ /* 0x001fe2000bf4e000 */
[----:B------:R-:W0:-:S12]  /*0c10*/  LDCU UR4, c[0x0][0x380] ;  /* 0x00007000ff0477ac */ /* 0x000e180008000800 */
[----:B------:R-:W1:Y:S01]  /*0c20*/  @!P2 LDC.64 R10, c[0x0][0x3a0] ;  /* 0x0000e800ff0aab82 */ /* 0x000e620000000a00 */
[----:B0-----:R-:W-:Y:S01]  /*0c30*/  ISETP.NE.AND P3, PT, R9, UR4, PT ;  /* 0x0000000409007c0c */ /* 0x001fe2000bf65270 */
[C---:B-1---5:R-:W-:Y:S01]  /*0c40*/  @!P2 IMAD.WIDE R10, R0.reuse, 0x4, R10 ;  /* 0x00000004000aa825 */ /* 0x062fe200078e020a */
[----:B------:R-:W-:-:S04]  /*0c50*/  @!P2 IADD3 R0, PT, PT, R0, 0x1, RZ ;  /* 0x000000010000a810 */ /* 0x000fc80007ffe0ff */
[----:B------:R0:W-:Y:S07]  /*0c60*/  @!P2 STG.E desc[UR6][R10.64], R7 ;  /* 0x000000070a00a986 */ /* 0x0001ee000c101906 */
[----:B------:R-:W-:Y:S05]  /*0c70*/  @!P3 EXIT ;  /* 0x000000000000b94d */ /* 0x000fea0003800000 */
[----:B0-----:R-:W-:Y:S01]  /*0c80*/  MOV R7, R9 ;  /* 0x0000000900077202 */ /* 0x001fe20000000f00 */
[----:B------:R-:W-:Y:S06]  /*0c90*/  BRA `(.L_x_199) ;  /* 0xfffffff4005c7947 */ /* 0x000fec000383ffff */
.L_x_193:
[C---:B------:R-:W-:Y:S01]  /*0ca0*/  ISETP.GE.U32.AND P0, PT, R4.reuse, 0x8, PT ;  /* 0x000000080400780c */ /* 0x040fe20003f06070 */
[----:B0-----:R-:W-:Y:S01]  /*0cb0*/  IMAD.MOV.U32 R2, RZ, RZ, RZ ;  /* 0x000000ffff027224 */ /* 0x001fe200078e00ff */
[----:B------:R-:W-:-:S04]  /*0cc0*/  LOP3.LUT R18, R4, 0x7, RZ, 0xc0, !PT ;  /* 0x0000000704127812 */ /* 0x000fc800078ec0ff */
[----:B------:R-:W-:-:S07]  /*0cd0*/  ISETP.NE.AND P2, PT, R18, RZ, PT ;  /* 0x000000ff1200720c */ /* 0x000fce0003f45270 */
[----:B------:R-:W-:Y:S06]  /*0ce0*/  @!P0 BRA `(.L_x_200) ;  /* 0x0000000000c48947 */ /* 0x000fec0003800000 */
[----:B------:R-:W0:Y:S08]  /*0cf0*/  LDC R3, c[0x0][0x388] ;  /* 0x0000e200ff037b82 */ /* 0x000e300000000800 */
[----:B------:R-:W1:Y:S01]  /*0d00*/  LDC R2, c[0x0][0x388] ;  /* 0x0000e200ff027b82 */ /* 0x000e620000000800 */
[----:B0-----:R-:W-:Y:S01]  /*0d10*/  FSETP.GT.AND P1, PT, R3, 1, PT ;  /* 0x3f8000000300780b */ /* 0x001fe20003f24000 */
[----:B------:R-:W-:Y:S01]  /*0d20*/  HFMA2 R3, -RZ, RZ, 0, 0 ;  /* 0x00000000ff037431 */ /* 0x000fe200000001ff */
[----:B-1----:R-:W-:-:S02]  /*0d30*/  FSETP.GT.AND P0, PT, R2, 1, PT ;  /* 0x3f8000000200780b */ /* 0x002fc40003f04000 */
[----:B------:R-:W-:-:S11]  /*0d40*/  LOP3.LUT R2, R4, 0x7ffffff8, RZ, 0xc0, !PT ;  /* 0x7ffffff804027812 */ /* 0x000fd600078ec0ff */
.L_x_201:
[----:B-1----:R-:W0:Y:S02]  /*0d50*/  @P0 LDC.64 R4, c[0x0][0x3a0] ;  /* 0x0000e800ff040b82 */ /* 0x002e240000000a00 */
[C---:B0----5:R-:W-:Y:S01]  /*0d60*/  @P0 IMAD.WIDE R10, R0.reuse, 0x4, R4 ;  /* 0x00000004000a0825 */ /* 0x061fe200078e0204 */
[----:B------:R-:W-:-:S04]  /*0d70*/  @P0 IADD3 R0, PT, PT, R0, 0x1, RZ ;  /* 0x0000000100000810 */ /* 0x000fc80007ffe0ff */
[----:B------:R0:W-:Y:S01]  /*0d80*/  @P0 STG.E desc[UR6][R10.64], R3 ;  /* 0x000000030a000986 */ /* 0x0001e2000c101906 */
[----:B------:R-:W-:-:S13]  /*0d90*/  PLOP3.LUT P0, PT, P1, PT, PT, 0x80, 0x8 ;  /* 0x000000000008781c */ /* 0x000fda0000f0f070 */
[----:B------:R-:W1:Y:S01]  /*0da0*/  @P0 LDC.64 R6, c[0x0][0x3a0] ;  /* 0x0000e800ff060b82 */ /* 0x000e620000000a00 */
[C---:B------:R-:W-:Y:S01]  /*0db0*/  @P0 IADD3 R19, PT, PT, R3.reuse, 0x1, RZ ;  /* 0x0000000103130810 */ /* 0x040fe20007ffe0ff */
[C---:B------:R-:W-:Y:S01]  /*0dc0*/  @P0 VIADD R25, R3.reuse, 0x4 ;  /* 0x0000000403190836 */ /* 0x040fe20000000000 */
[C---:B------:R-:W-:Y:S01]  /*0dd0*/  @P0 IADD3 R21, PT, PT, R3.reuse, 0x2, RZ ;  /* 0x0000000203150810 */ /* 0x040fe20007ffe0ff */
[C---:B------:R-:W-:Y:S01]  /*0de0*/  @P0 VIADD R20, R3.reuse, 0x7 ;  /* 0x0000000703140836 */ /* 0x040fe20000000000 */
[C---:B------:R-:W-:Y:S02]  /*0df0*/  @P0 IADD3 R23, PT, PT, R3.reuse, 0x3, RZ ;  /* 0x0000000303170810 */ /* 0x040fe40007ffe0ff */
[C---:B------:R-:W-:Y:S01]  /*0e00*/  @P0 IADD3 R27, PT, PT, R3.reuse, 0x5, RZ ;  /* 0x00000005031b0810 */ /* 0x040fe20007ffe0ff */
[----:B------:R-:W2:Y:S01]  /*0e10*/  @P0 LDC.64 R16, c[0x0][0x3a0] ;  /* 0x0000e800ff100b82 */ /* 0x000ea20000000a00 */
[C---:B------:R-:W-:Y:S02]  /*0e20*/  @P0 IADD3 R29, PT, PT, R3.reuse, 0x6, RZ ;  /* 0x00000006031d0810 */ /* 0x040fe40007ffe0ff */
[----:B0-----:R-:W-:-:S04]  /*0e30*/  IADD3 R3, PT, PT, R3, 0x8, RZ ;  /* 0x0000000803037810 */ /* 0x001fc80007ffe0ff */
[----:B------:R-:W-:Y:S01]  /*0e40*/  ISETP.NE.AND P3, PT, R3, R2, PT ;  /* 0x000000020300720c */ /* 0x000fe20003f65270 */
[----:B------:R-:W0:Y:S08]  /*0e50*/  @P0 LDC.64 R12, c[0x0][0x3a0] ;  /* 0x0000e800ff0c0b82 */ /* 0x000e300000000a00 */
[----:B------:R-:W3:Y:S01]  /*0e60*/  @P0 LDC.64 R14, c[0x0][0x3a0] ;  /* 0x0000e800ff0e0b82 */ /* 0x000ee20000000a00 */
[----:B-1----:R-:W-:-:S04]  /*0e70*/  @P0 IMAD.WIDE R6, R0, 0x4, R6 ;  /* 0x0000000400060825 */ /* 0x002fc800078e0206 */
[----:B------:R-:W-:Y:S01]  /*0e80*/  @P0 VIADD R0, R0, 0x1 ;  /* 0x0000000100000836 */ /* 0x000fe20000000000 */
[----:B------:R1:W-:Y:S02]  /*0e90*/  @P0 STG.E desc[UR6][R6.64], R19 ;  /* 0x0000001306000986 */ /* 0x0003e4000c101906 */
[----:B------:R-:W4:Y:S01]  /*0ea0*/  @P0 LDC.64 R4, c[0x0][0x3a0] ;  /* 0x0000e800ff040b82 */ /* 0x000f220000000a00 */
[C---:B--2---:R-:W-:Y:S01]  /*0eb0*/  @P0 IMAD.WIDE R16, R0.reuse, 0x4, R16 ;  /* 0x0000000400100825 */ /* 0x044fe200078e0210 */
[----:B------:R-:W-:-:S04]  /*0ec0*/  @P0 IADD3 R0, PT, PT, R0, 0x1, RZ ;  /* 0x0000000100000810 */ /* 0x000fc80007ffe0ff */
[----:B------:R1:W-:Y:S02]  /*0ed0*/  @P0 STG.E desc[UR6][R16.64], R21 ;  /* 0x0000001510000986 */ /* 0x0003e4000c101906 */
[----:B------:R-:W2:Y:S01]  /*0ee0*/  @P0 LDC.64 R8, c[0x0][0x3a0] ;  /* 0x0000e800ff080b82 */ /* 0x000ea20000000a00 */
[C---:B0-----:R-:W-:Y:S01]  /*0ef0*/  @P0 IMAD.WIDE R12, R0.reuse, 0x4, R12 ;  /* 0x00000004000c0825 */ /* 0x041fe200078e020c */
[----:B------:R-:W-:-:S04]  /*0f00*/  @P0 IADD3 R0, PT, PT, R0, 0x1, RZ ;  /* 0x0000000100000810 */ /* 0x000fc80007ffe0ff */
[----:B------:R1:W-:Y:S02]  /*0f10*/  @P0 STG.E desc[UR6][R12.64], R23 ;  /* 0x000000170c000986 */ /* 0x0003e4000c101906 */
[----:B------:R-:W0:Y:S01]  /*0f20*/  @P0 LDC.64 R10, c[0x0][0x3a0] ;  /* 0x0000e800ff0a0b82 */ /* 0x000e220000000a00 */
[----:B---3--:R-:W-:-:S04]  /*0f30*/  @P0 IMAD.WIDE R14, R0, 0x4, R14 ;  /* 0x00000004000e0825 */ /* 0x008fc800078e020e */
[----:B------:R-:W-:Y:S01]  /*0f40*/  @P0 VIADD R0, R0, 0x1 ;  /* 0x0000000100000836 */ /* 0x000fe20000000000 */
[----:B------:R1:W-:Y:S03]  /*0f50*/  @P0 STG.E desc[UR6][R14.64], R25 ;  /* 0x000000190e000986 */ /* 0x0003e6000c101906 */
[----:B----4-:R-:W-:-:S04]  /*0f60*/  @P0 IMAD.WIDE R4, R0, 0x4, R4 ;  /* 0x0000000400040825 */ /* 0x010fc800078e0204 */
[----:B------:R-:W-:Y:S01]  /*0f70*/  @P0 VIADD R0, R0, 0x1 ;  /* 0x0000000100000836 */ /* 0x000fe20000000000 */
[----:B------:R1:W-:Y:S03]  /*0f80*/  @P0 STG.E desc[UR6][R4.64], R27 ;  /* 0x0000001b04000986 */ /* 0x0003e6000c101906 */
[C---:B--2---:R-:W-:Y:S01]  /*0f90*/  @P0 IMAD.WIDE R8, R0.reuse, 0x4, R8 ;  /* 0x0000000400080825 */ /* 0x044fe200078e0208 */
[----:B------:R-:W-:-:S04]  /*0fa0*/  @P0 IADD3 R0, PT, PT, R0, 0x1, RZ ;  /* 0x0000000100000810 */ /* 0x000fc80007ffe0ff */
[----:B------:R1:W-:Y:S01]  /*0fb0*/  @P0 STG.E desc[UR6][R8.64], R29 ;  /* 0x0000001d08000986 */ /* 0x0003e2000c101906 */
[C---:B0-----:R-:W-:Y:S01]  /*0fc0*/  @P0 IMAD.WIDE R10, R0.reuse, 0x4, R10 ;  /* 0x00000004000a0825 */ /* 0x041fe200078e020a */
[----:B------:R-:W-:-:S04]  /*0fd0*/  @P0 IADD3 R0, PT, PT, R0, 0x1, RZ ;  /* 0x0000000100000810 */ /* 0x000fc80007ffe0ff */
[----:B------:R1:W-:Y:S01]  /*0fe0*/  @P0 STG.E desc[UR6][R10.64], R20 ;  /* 0x000000140a000986 */ /* 0x0003e2000c101906 */
[----:B------:R-:W-:Y:S05]  /*0ff0*/  @P3 BRA `(.L_x_201) ;  /* 0xfffffffc00543947 */ /* 0x000fea000383ffff */
.L_x_200:
[----:B------:R-:W-:Y:S05]  /*1000*/  @!P2 EXIT ;  /* 0x000000000000a94d */ /* 0x000fea0003800000 */
[----:B------:R-:W1:Y:S01]  /*1010*/  LDC R3, c[0x0][0x380] ;  /* 0x0000e000ff037b82 */ /* 0x000e620000000800 */
[----:B------:R-:W-:Y:S02]  /*1020*/  ISETP.GE.U32.AND P0, PT, R18, 0x4, PT ;  /* 0x000000041200780c */ /* 0x000fe40003f06070 */
[----:B-1----:R-:W-:-:S11]  /*1030*/  LOP3.LUT R8, R3, 0x3, RZ, 0xc0, !PT ;  /* 0x0000000303087812 */ /* 0x002fd600078ec0ff */
[----:B------:R-:W-:Y:S05]  /*1040*/  @!P0 BRA `(.L_x_202) ;  /* 0x00000000005c8947 */ /* 0x000fea0003800000 */
[----:B------:R-:W0:Y:S02]  /*1050*/  LDC R4, c[0x0][0x388] ;  /* 0x0000e200ff047b82 */ /* 0x000e240000000800 */
[----:B0-----:R-:W-:-:S13]  /*1060*/  FSETP.GT.AND P0, PT, R4, 1, PT ;  /* 0x3f8000000400780b */ /* 0x001fda0003f04000 */
[----:B------:R-:W-:Y:S05]  /*1070*/  @!P0 BRA `(.L_x_203) ;  /* 0x0000000000248947 */ /* 0x000fea0003800000 */
[----:B------:R-:W0:Y:S01]  /*1080*/  LDC.64 R4, c[0x0][0x3a0] ;  /* 0x0000e800ff047b82 */ /* 0x000e220000000a00 */
[----:B-----5:R-:W-:Y:S01]  /*1090*/  VIADD R11, R0, 0x1 ;  /* 0x00000001000b7836 */ /* 0x020fe20000000000 */
[----:B------:R-:W-:-:S06]  /*10a0*/  IADD3 R9, PT, PT, R2, 0x1, RZ ;  /* 0x0000000102097810 */ /* 0x000fcc0007ffe0ff */
[----:B------:R-:W1:Y:S01]  /*10b0*/  LDC.64 R6, c[0x0][0x3a0] ;  /* 0x0000e800ff067b82 */ /* 0x000e620000000a00 */
[----:B0-----:R-:W-:Y:S01]  /*10c0*/  IMAD.WIDE R4, R0, 0x4, R4 ;  /* 0x0000000400047825 */ /* 0x001fe200078e0204 */
[----:B------:R-:W-:-:S04]  /*10d0*/  IADD3 R0, PT, PT, R11, 0x1, RZ ;  /* 0x000000010b007810 */ /* 0x000fc80007ffe0ff */
[----:B------:R0:W-:Y:S01]  /*10e0*/  STG.E desc[UR6][R4.64], R2 ;  /* 0x0000000204007986 */ /* 0x0001e2000c101906 */
[----:B-1----:R-:W-:-:S05]  /*10f0*/  IMAD.WIDE R6, R11, 0x4, R6 ;  /* 0x000000040b067825 */ /* 0x002fca00078e0206 */
[----:B------:R0:W-:Y:S02]  /*1100*/  STG.E desc[UR6][R6.64], R9 ;  /* 0x0000000906007986 */ /* 0x0001e4000c101906 */
.L_x_203:
[----:B------:R-:W-:Y:S05]  /*1110*/  @!P0 BRA `(.L_x_204) ;  /* 0x0000000000248947 */ /* 0x000fea0003800000 */
[----:B0-----:R-:W0:Y:S01]  /*1120*/  LDC.64 R4, c[0x0][0x3a0] ;  /* 0x0000e800ff047b82 */ /* 0x001e220000000a00 */
[C---:B------:R-:W-:Y:S02]  /*1130*/  IADD3 R9, PT, PT, R2.reuse, 0x2, RZ ;  /* 0x0000000202097810 */ /* 0x040fe40007ffe0ff */
[----:B------:R-:W-:Y:S01]  /*1140*/  @P0 IADD3 R11, PT, PT, R2, 0x3, RZ ;  /* 0x00000003020b0810 */ /* 0x000fe20007ffe0ff */
[----:B0----5:R-:W-:-:S04]  /*1150*/  IMAD.WIDE R6, R0, 0x4, R4 ;  /* 0x0000000400067825 */ /* 0x021fc800078e0204 */
[----:B------:R-:W-:Y:S01]  /*1160*/  VIADD R0, R0, 0x1 ;  /* 0x0000000100007836 */ /* 0x000fe20000000000 */
[----:B------:R1:W-:Y:S03]  /*1170*/  STG.E desc[UR6][R6.64], R9 ;  /* 0x0000000906007986 */ /* 0x0003e6000c101906 */
[----:B------:R-:W-:-:S04]  /*1180*/  @P0 IMAD.WIDE R4, R0, 0x4, R4 ;  /* 0x0000000400040825 */ /* 0x000fc800078e0204 */
[----:B------:R-:W-:Y:S01]  /*1190*/  @P0 VIADD R0, R0, 0x1 ;  /* 0x0000000100000836 */ /* 0x000fe20000000000 */
[----:B------:R1:W-:Y:S06]  /*11a0*/  @P0 STG.E desc[UR6][R4.64], R11 ;  /* 0x0000000b04000986 */ /* 0x0003ec000c101906 */
.L_x_204:
[----:B0-----:R-:W-:-:S07]  /*11b0*/  IADD3 R2, PT, PT, R2, 0x4, RZ ;  /* 0x0000000402027810 */ /* 0x001fce0007ffe0ff */
.L_x_202:
[----:B------:R-:W-:-:S13]  /*11c0*/  ISETP.NE.AND P0, PT, R8, RZ, PT ;  /* 0x000000ff0800720c */ /* 0x000fda0003f05270 */
[----:B------:R-:W-:Y:S05]  /*11d0*/  @!P0 EXIT ;  /* 0x000000000000894d */ /* 0x000fea0003800000 */
[----:B------:R-:W-:-:S13]  /*11e0*/  ISETP.NE.AND P0, PT, R8, 0x1, PT ;  /* 0x000000010800780c */ /* 0x000fda0003f05270 */
[----:B------:R-:W-:Y:S05]  /*11f0*/  @!P0 BRA `(.L_x_205) ;  /* 0x0000000000348947 */ /* 0x000fea0003800000 */
[----:B-1----:R-:W0:Y:S02]  /*1200*/  LDC R4, c[0x0][0x388] ;  /* 0x0000e200ff047b82 */ /* 0x002e240000000800 */
[----:B0-----:R-:W-:-:S13]  /*1210*/  FSETP.GT.AND P0, PT, R4, 1, PT ;  /* 0x3f8000000400780b */ /* 0x001fda0003f04000 */
[----:B------:R-:W-:Y:S05]  /*1220*/  @!P0 BRA `(.L_x_206) ;  /* 0x0000000000248947 */ /* 0x000fea0003800000 */
[----:B------:R-:W0:Y:S01]  /*1230*/  LDC.64 R4, c[0x0][0x3a0] ;  /* 0x0000e800ff047b82 */ /* 0x000e220000000a00 */
[----:B------:R-:W-:-:S07]  /*1240*/  VIADD R9, R2, 0x1 ;  /* 0x0000000102097836 */ /* 0x000fce0000000000 */
[----:B------:R-:W1:Y:S01]  /*1250*/  LDC.64 R6, c[0x0][0x3a0] ;  /* 0x0000e800ff067b82 */ /* 0x000e620000000a00 */
[C---:B0----5:R-:W-:Y:S01]  /*1260*/  IMAD.WIDE R4, R0.reuse, 0x4, R4 ;  /* 0x0000000400047825 */ /* 0x061fe200078e0204 */
[----:B------:R-:W-:-:S04]  /*1270*/  IADD3 R0, PT, PT, R0, 0x1, RZ ;  /* 0x0000000100007810 */ /* 0x000fc80007ffe0ff */
[----:B------:R0:W-:Y:S01]  /*1280*/  STG.E desc[UR6][R4.64], R2 ;  /* 0x0000000204007986 */ /* 0x0001e2000c101906 */
[C---:B-1----:R-:W-:Y:S01]  /*1290*/  IMAD.WIDE R6, R0.reuse, 0x4, R6 ;  /* 0x0000000400067825 */ /* 0x042fe200078e0206 */
[----:B------:R-:W-:-:S04]  /*12a0*/  IADD3 R0, PT, PT, R0, 0x1, RZ ;  /* 0x0000000100007810 */ /* 0x000fc80007ffe0ff */
[----:B------:R0:W-:Y:S03]  /*12b0*/  STG.E desc[UR6][R6.64], R9 ;  /* 0x0000000906007986 */ /* 0x0001e6000c101906 */
.L_x_206:
[----:B0-----:R-:W-:-:S07]  /*12c0*/  IADD3 R2, PT, PT, R2, 0x2, RZ ;  /* 0x0000000202027810 */ /* 0x001fce0007ffe0ff */
.L_x_205:
[----:B-1----:R-:W0:Y:S01]  /*12d0*/  LDC R4, c[0x0][0x388] ;  /* 0x0000e200ff047b82 */ /* 0x002e220000000800 */
[----:B------:R-:W-:Y:S02]  /*12e0*/  LOP3.LUT R3, R3, 0x1, RZ, 0xc0, !PT ;  /* 0x0000000103037812 */ /* 0x000fe400078ec0ff */
[----:B0-----:R-:W-:-:S04]  /*12f0*/  FSETP.GT.AND P0, PT, R4, 1, PT ;  /* 0x3f8000000400780b */ /* 0x001fc80003f04000 */
[----:B------:R-:W-:-:S13]  /*1300*/  ISETP.NE.U32.OR P0, PT, R3, 0x1, !P0 ;  /* 0x000000010300780c */ /* 0x000fda0004705470 */
[----:B------:R-:W-:Y:S05]  /*1310*/  @P0 EXIT ;  /* 0x000000000000094d */ /* 0x000fea0003800000 */
[----:B------:R-:W0:Y:S02]  /*1320*/  LDC.64 R4, c[0x0][0x3a0] ;  /* 0x0000e800ff047b82 */ /* 0x000e240000000a00 */
[----:B0----5:R-:W-:-:S05]  /*1330*/  IMAD.WIDE R4, R0, 0x4, R4 ;  /* 0x0000000400047825 */ /* 0x021fca00078e0204 */
[----:B------:R-:W-:Y:S01]  /*1340*/  STG.E desc[UR6][R4.64], R2 ;  /* 0x0000000204007986 */ /* 0x000fe2000c101906 */
[----:B------:R-:W-:Y:S05]  /*1350*/  EXIT ;  /* 0x000000000000794d */ /* 0x000fea0003800000 */
.L_x_207:
        /* <DEDUP_REMOVED lines=10> */
.L_x_262:


//--------------------- .text._Z14_cu_asmadjlistiifPfPiS0_ --------------------------
	.section	.text._Z14_cu_asmadjlistiifPfPiS0_,"ax",@progbits
	.align	128
        .global         _Z14_cu_asmadjlistiifPfPiS0_
        .type           _Z14_cu_asmadjlistiifPfPiS0_,@function
        .size           _Z14_cu_asmadjlistiifPfPiS0_,(.L_x_255 - _Z14_cu_asmadjlistiifPfPiS0_)
        .other          _Z14_cu_asmadjlistiifPfPiS0_,@"STO_CUDA_ENTRY STV_DEFAULT"
_Z14_cu_asmadjlistiifPfPiS0_:
.text._Z14_cu_asmadjlistiifPfPiS0_:
        /* <DEDUP_REMOVED lines=10> */
[----:B------:R-:W0:Y:S01]  /*00a0*/  LDC.64 R2, c[0x0][0x398] ;  /* 0x0000e600ff027b82 */ /* 0x000e220000000a00 */
[----:B------:R-:W1:Y:S07]  /*00b0*/  LDCU.64 UR4, c[0x0][0x358] ;  /* 0x00006b00ff0477ac */ /* 0x000e6e0008000a00 */
[----:B------:R-:W2:Y:S01]  /*00c0*/  LDC R6, c[0x0][0x384] ;  /* 0x0000e100ff067b82 */ /* 0x000ea20000000800 */
[----:B0-----:R-:W-:-:S05]  /*00d0*/  IMAD.WIDE R2, R5, 0x4, R2 ;  /* 0x0000000405027825 */ /* 0x001fca00078e0202 */
[----:B-1----:R0:W5:Y:S01]  /*00e0*/  LDG.E R0, desc[UR4][R2.64] ;  /* 0x0000000402007981 */ /* 0x002162000c1e1900 */
[----:B--2---:R-:W-:-:S13]  /*00f0*/  ISETP.GE.AND P0, PT, R6, 0x1, PT ;  /* 0x000000010600780c */ /* 0x004fda0003f06270 */
[----:B0-----:R-:W-:Y:S05]  /*0100*/  @!P0 BRA `(.L_x_208) ;  /* 0x0000000800548947 */ /* 0x001fea0003800000 */
[----:B------:R-:W0:Y:S01]  /*0110*/  LDC.64 R12, c[0x0][0x390] ;  /* 0x0000e400ff0c7b82 */ /* 0x000e220000000a00 */
[C---:B------:R-:W-:Y:S01]  /*0120*/  LOP3.LUT R3, R6.reuse, 0x7, RZ, 0xc0, !PT ;  /* 0x0000000706037812 */ /* 0x040fe200078ec0ff */
[----:B------:R-:W-:Y:S01]  /*0130*/  IMAD R2, R5, R6, RZ ;  /* 0x0000000605027224 */ /* 0x000fe200078e02ff */
[C---:B------:R-:W-:Y:S02]  /*0140*/  LOP3.LUT R4, R6.reuse, 0x7ffffff8, RZ, 0xc0, !PT ;  /* 0x7ffffff806047812 */ /* 0x040fe400078ec0ff */
[----:B------:R-:W-:Y:S01]  /*0150*/  LOP3.LUT R5, R6, 0x3, RZ, 0xc0, !PT ;  /* 0x0000000306057812 */ /* 0x000fe200078ec0ff */
[----:B------:R-:W-:Y:S02]  /*0160*/  HFMA2 R6, -RZ, RZ, 0, 0 ;  /* 0x00000000ff067431 */ /* 0x000fe400000001ff */
[----:B------:R-:W-:Y:S01]  /*0170*/  VIADD R7, R3, 0xffffffff ;  /* 0xffffffff03077836 */ /* 0x000fe20000000000 */
[----:B------:R-:W-:Y:S02]  /*0180*/  IADD3 R8, PT, PT, -R4, RZ, RZ ;  /* 0x000000ff04087210 */ /* 0x000fe40007ffe1ff */
[----:B0-----:R-:W-:-:S04]  /*0190*/  IADD3 R12, P0, PT, R12, 0x10, RZ ;  /* 0x000000100c0c7810 */ /* 0x001fc80007f1e0ff */
[----:B------:R-:W-:-:S09]  /*01a0*/  IADD3.X R13, PT, PT, RZ, R13, RZ, P0, !PT ;  /* 0x0000000dff0d7210 */ /* 0x000fd200007fe4ff */
.L_x_216:
        /* <DEDUP_REMOVED lines=11> */
.L_x_210:
[----:B------:R-:W-:Y:S01]  /*0260*/  IMAD.WIDE R10, R17, 0x4, R12 ;  /* 0x00000004110a7825 */ /* 0x000fe200078e020c */
[----:B------:R-:W2:Y:S04]  /*0270*/  LDG.E R23, desc[UR4][R14.64+-0x10] ;  /* 0xfffff0040e177981 */ /* 0x000ea8000c1e1900 */
[----:B------:R-:W2:Y:S04]  /*0280*/  LDG.E R18, desc[UR4][R10.64+-0x10] ;  /* 0xfffff0040a127981 */ /* 0x000ea8000c1e1900 */
[----:B------:R-:W3:Y:S04]  /*0290*/  LDG.E R24, desc[UR4][R10.64+-0xc] ;  /* 0xfffff4040a187981 */ /* 0x000ee8000c1e1900 */
[----:B------:R-:W3:Y:S04]  /*02a0*/  LDG.E R27, desc[UR4][R14.64+-0xc] ;  /* 0xfffff4040e1b7981 */ /* 0x000ee8000c1e1900 */
[----:B------:R-:W4:Y:S04]  /*02b0*/  LDG.E R25, desc[UR4][R10.64+-0x8] ;  /* 0xfffff8040a197981 */ /* 0x000f28000c1e1900 */
[----:B------:R-:W4:Y:S04]  /*02c0*/  LDG.E R20, desc[UR4][R14.64+-0x8] ;  /* 0xfffff8040e147981 */ /* 0x000f28000c1e1900 */
[----:B------:R-:W4:Y:S01]  /*02d0*/  LDG.E R26, desc[UR4][R14.64+0xc] ;  /* 0x00000c040e1a7981 */ /* 0x000f22000c1e1900 */
[----:B--2---:R-:W-:-:S03]  /*02e0*/  FADD R22, R18, -R23 ;  /* 0x8000001712167221 */ /* 0x004fc60000000000 */
[----:B------:R-:W2:Y:S04]  /*02f0*/  LDG.E R18, desc[UR4][R10.64+-0x4] ;  /* 0xfffffc040a127981 */ /* 0x000ea8000c1e1900 */
[----:B------:R-:W2:Y:S01]  /*0300*/  LDG.E R23, desc[UR4][R14.64+-0x4] ;  /* 0xfffffc040e177981 */ /* 0x000ea2000c1e1900 */
[----:B------:R-:W-:Y:S01]  /*0310*/  FFMA R21, R22, R22, R21 ;  /* 0x0000001616157223 */ /* 0x000fe20000000015 */
[----:B---3--:R-:W-:Y:S02]  /*0320*/  FADD R24, R24, -R27 ;  /* 0x8000001b18187221 */ /* 0x008fe40000000000 */
[----:B------:R-:W3:Y:S02]  /*0330*/  LDG.E R27, desc[UR4][R10.64+0xc] ;  /* 0x00000c040a1b7981 */ /* 0x000ee4000c1e1900 */
[----:B------:R-:W-:-:S02]  /*0340*/  FFMA R22, R24, R24, R21 ;  /* 0x0000001818167223 */ /* 0x000fc40000000015 */
[----:B------:R-:W3:Y:S01]  /*0350*/  LDG.E R21, desc[UR4][R14.64] ;  /* 0x000000040e157981 */ /* 0x000ee2000c1e1900 */
[----:B----4-:R-:W-:-:S03]  /*0360*/  FADD R25, R25, -R20 ;  /* 0x8000001419197221 */ /* 0x010fc60000000000 */
[----:B------:R-:W3:Y:S01]  /*0370*/  LDG.E R20, desc[UR4][R10.64] ;  /* 0x000000040a147981 */ /* 0x000ee2000c1e1900 */
[----:B------:R-:W-:-:S03]  /*0380*/  FFMA R22, R25, R25, R22 ;  /* 0x0000001919167223 */ /* 0x000fc60000000016 */
[----:B------:R-:W4:Y:S04]  /*0390*/  LDG.E R25, desc[UR4][R10.64+0x4] ;  /* 0x000004040a197981 */ /* 0x000f28000c1e1900 */
[----:B------:R-:W4:Y:S01]  /*03a0*/  LDG.E R24, desc[UR4][R14.64+0x4] ;  /* 0x000004040e187981 */ /* 0x000f22000c1e1900 */
[----:B--2---:R-:W-:-:S03]  /*03b0*/  FADD R29, R18, -R23 ;  /* 0x80000017121d7221 */ /* 0x004fc60000000000 */
[----:B------:R-:W2:Y:S04]  /*03c0*/  LDG.E R23, desc[UR4][R10.64+0x8] ;  /* 0x000008040a177981 */ /* 0x000ea8000c1e1900 */
[----:B------:R0:W2:Y:S01]  /*03d0*/  LDG.E R18, desc[UR4][R14.64+0x8] ;  /* 0x000008040e127981 */ /* 0x0000a2000c1e1900 */
[----:B------:R-:W-:Y:S01]  /*03e0*/  IADD3 R16, PT, PT, R16, 0x8, RZ ;  /* 0x0000000810107810 */ /* 0x000fe20007ffe0ff */
[----:B------:R-:W-:-:S03]  /*03f0*/  FFMA R22, R29, R29, R22 ;  /* 0x0000001d1d167223 */ /* 0x000fc60000000016 */
[----:B------:R-:W-:Y:S01]  /*0400*/  ISETP.NE.AND P0, PT, R16, RZ, PT ;  /* 0x000000ff1000720c */ /* 0x000fe20003f05270 */
[----:B---3--:R-:W-:-:S04]  /*0410*/  FADD R21, R20, -R21 ;  /* 0x8000001514157221 */ /* 0x008fc80000000000 */
[----:B------:R-:W-:Y:S01]  /*0420*/  FFMA R22, R21, R21, R22 ;  /* 0x0000001515167223 */ /* 0x000fe20000000016 */
[----:B----4-:R-:W-:-:S04]  /*0430*/  FADD R25, R25, -R24 ;  /* 0x8000001819197221 */ /* 0x010fc80000000000 */
[----:B------:R-:W-:Y:S01]  /*0440*/  FFMA R22, R25, R25, R22 ;  /* 0x0000001919167223 */ /* 0x000fe20000000016 */
[----:B0-----:R-:W-:Y:S01]  /*0450*/  IADD3 R14, P1, PT, R14, 0x20, RZ ;  /* 0x000000200e0e7810 */ /* 0x001fe20007f3e0ff */
[----:B------:R-:W-:Y:S01]  /*0460*/  FADD R27, R27, -R26 ;  /* 0x8000001a1b1b7221 */ /* 0x000fe20000000000 */
[----:B------:R-:W-:Y:S02]  /*0470*/  VIADD R17, R17, 0x8 ;  /* 0x0000000811117836 */ /* 0x000fe40000000000 */
[----:B------:R-:W-:Y:S01]  /*0480*/  IADD3.X R15, PT, PT, RZ, R15, RZ, P1, !PT ;  /* 0x0000000fff0f7210 */ /* 0x000fe20000ffe4ff */
[----:B--2---:R-:W-:-:S04]  /*0490*/  FADD R23, R23, -R18 ;  /* 0x8000001217177221 */ /* 0x004fc80000000000 */
[----:B------:R-:W-:-:S04]  /*04a0*/  FFMA R22, R23, R23, R22 ;  /* 0x0000001717167223 */ /* 0x000fc80000000016 */
[----:B------:R-:W-:Y:S01]  /*04b0*/  FFMA R21, R27, R27, R22 ;  /* 0x0000001b1b157223 */ /* 0x000fe20000000016 */
[----:B------:R-:W-:Y:S06]  /*04c0*/  @P0 BRA `(.L_x_210) ;  /* 0xfffffffc00640947 */ /* 0x000fec000383ffff */
[----:B------:R-:W-:-:S07]  /*04d0*/  MOV R20, R4 ;  /* 0x0000000400147202 */ /* 0x000fce0000000f00 */
.L_x_209:
[----:B------:R-:W-:-:S13]  /*04e0*/  ISETP.NE.AND P0, PT, R3, RZ, PT ;  /* 0x000000ff0300720c */ /* 0x000fda0003f05270 */
[----:B------:R-:W-:Y:S05]  /*04f0*/  @!P0 BRA `(.L_x_211) ;  /* 0x0000000000f48947 */ /* 0x000fea0003800000 */
[----:B------:R-:W-:Y:S02]  /*0500*/  ISETP.GE.U32.AND P0, PT, R7, 0x3, PT ;  /* 0x000000030700780c */ /* 0x000fe40003f06070 */
[----:B------:R-:W-:-:S11]  /*0510*/  ISETP.NE.AND P1, PT, R5, RZ, PT ;  /* 0x000000ff0500720c */ /* 0x000fd60003f25270 */
[----:B------:R-:W-:Y:S05]  /*0520*/  @!P0 BRA `(.L_x_212) ;  /* 0x00000000006c8947 */ /* 0x000fea0003800000 */
[----:B------:R-:W0:Y:S01]  /*0530*/  LDC.64 R14, c[0x0][0x390] ;  /* 0x0000e400ff0e7b82 */ /* 0x000e220000000a00 */
[-C--:B------:R-:W-:Y:S01]  /*0540*/  IADD3 R17, PT, PT, R2, R20.reuse, RZ ;  /* 0x0000001402117210 */ /* 0x080fe20007ffe0ff */
[C---:B------:R-:W-:Y:S01]  /*0550*/  IMAD.IADD R23, R9.reuse, 0x1, R20 ;  /* 0x0000000109177824 */ /* 0x040fe200078e0214 */
[----:B------:R-:W-:-:S04]  /*0560*/  IADD3 R18, P0, PT, R9, R20, RZ ;  /* 0x0000001409127210 */ /* 0x000fc80007f1e0ff */
[----:B------:R-:W-:Y:S01]  /*0570*/  IADD3.X R22, PT, PT, RZ, RZ, RZ, P0, !PT ;  /* 0x000000ffff167210 */ /* 0x000fe200007fe4ff */
[----:B------:R-:W1:Y:S01]  /*0580*/  LDC.64 R10, c[0x0][0x390] ;  /* 0x0000e400ff0a7b82 */ /* 0x000e620000000a00 */
[----:B0-----:R-:W-:-:S04]  /*0590*/  IMAD.WIDE R16, R17, 0x4, R14 ;  /* 0x0000000411107825 */ /* 0x001fc800078e020e */
[----:B------:R-:W-:Y:S01]  /*05a0*/  IMAD.WIDE.U32 R14, R23, 0x4, R14 ;  /* 0x00000004170e7825 */ /* 0x000fe200078e000e */
[----:B------:R-:W2:Y:S01]  /*05b0*/  LDG.E R24, desc[UR4][R16.64+0x4] ;  /* 0x0000040410187981 */ /* 0x000ea2000c1e1900 */
[----:B-1----:R-:W-:-:S03]  /*05c0*/  LEA R10, P0, R18, R10, 0x2 ;  /* 0x0000000a120a7211 */ /* 0x002fc600078010ff */
[----:B------:R-:W3:Y:S01]  /*05d0*/  LDG.E R23, desc[UR4][R16.64+0x8] ;  /* 0x0000080410177981 */ /* 0x000ee2000c1e1900 */
[----:B------:R-:W-:-:S03]  /*05e0*/  LEA.HI.X R11, R18, R11, R22, 0x2, P0 ;  /* 0x0000000b120b7211 */ /* 0x000fc600000f1416 */
[----:B------:R-:W4:Y:S04]  /*05f0*/  LDG.E R15, desc[UR4][R14.64] ;  /* 0x000000040e0f7981 */ /* 0x000f28000c1e1900 */
[----:B------:R-:W4:Y:S04]  /*0600*/  LDG.E R22, desc[UR4][R16.64] ;  /* 0x0000000410167981 */ /* 0x000f28000c1e1900 */
[----:B------:R-:W2:Y:S04]  /*0610*/  LDG.E R25, desc[UR4][R10.64+0x4] ;  /* 0x000004040a197981 */ /* 0x000ea8000c1e1900 */
[----:B------:R-:W3:Y:S04]  /*0620*/  LDG.E R18, desc[UR4][R10.64+0x8] ;  /* 0x000008040a127981 */ /* 0x000ee8000c1e1900 */
[----:B------:R-:W3:Y:S04]  /*0630*/  LDG.E R26, desc[UR4][R16.64+0xc] ;  /* 0x00000c04101a7981 */ /* 0x000ee8000c1e1900 */
[----:B------:R-:W3:Y:S01]  /*0640*/  LDG.E R27, desc[UR4][R10.64+0xc] ;  /* 0x00000c040a1b7981 */ /* 0x000ee2000c1e1900 */
[----:B------:R-:W-:Y:S01]  /*0650*/  IADD3 R20, PT, PT, R20, 0x4, RZ ;  /* 0x0000000414147810 */ /* 0x000fe20007ffe0ff */
[----:B----4-:R-:W-:-:S04]  /*0660*/  FADD R22, R22, -R15 ;  /* 0x8000000f16167221 */ /* 0x010fc80000000000 */
[----:B------:R-:W-:Y:S01]  /*0670*/  FFMA R21, R22, R22, R21 ;  /* 0x0000001616157223 */ /* 0x000fe20000000015 */
[----:B--2---:R-:W-:Y:S01]  /*0680*/  FADD R24, R24, -R25 ;  /* 0x8000001918187221 */ /* 0x004fe20000000000 */
[----:B---3--:R-:W-:-:S03]  /*0690*/  FADD R18, R23, -R18 ;  /* 0x8000001217127221 */ /* 0x008fc60000000000 */
[----:B------:R-:W-:-:S04]  /*06a0*/  FFMA R21, R24, R24, R21 ;  /* 0x0000001818157223 */ /* 0x000fc80000000015 */
[----:B------:R-:W-:Y:S01]  /*06b0*/  FFMA R21, R18, R18, R21 ;  /* 0x0000001212157223 */ /* 0x000fe20000000015 */
[----:B------:R-:W-:-:S04]  /*06c0*/  FADD R26, R26, -R27 ;  /* 0x8000001b1a1a7221 */ /* 0x000fc80000000000 */
[----:B------:R-:W-:-:S07]  /*06d0*/  FFMA R21, R26, R26, R21 ;  /* 0x0000001a1a157223 */ /* 0x000fce0000000015 */
.L_x_212:
[----:B------:R-:W-:Y:S05]  /*06e0*/  @!P1 BRA `(.L_x_211) ;  /* 0x0000000000789947 */ /* 0x000fea0003800000 */
[----:B------:R-:W-:Y:S02]  /*06f0*/  ISETP.NE.AND P0, PT, R5, 0x1, PT ;  /* 0x000000010500780c */ /* 0x000fe40003f05270 */
[----:B------:R-:W-:-:S11]  /*0700*/  LOP3.LUT P1, RZ, R19, 0x1, RZ, 0xc0, !PT ;  /* 0x0000000113ff7812 */ /* 0x000fd6000782c0ff */
[----:B------:R-:W0:Y:S01]  /*0710*/  @P0 LDC.64 R10, c[0x0][0x390] ;  /* 0x0000e400ff0a0b82 */ /* 0x000e220000000a00 */
[CC--:B------:R-:W-:Y:S01]  /*0720*/  @P0 IADD3 R18, P2, PT, R9.reuse, R20.reuse, RZ ;  /* 0x0000001409120210 */ /* 0x0c0fe20007f5e0ff */
[----:B------:R-:W-:Y:S01]  /*0730*/  @P0 IMAD.IADD R19, R2, 0x1, R20 ;  /* 0x0000000102130824 */ /* 0x000fe200078e0214 */
[----:B------:R-:W-:Y:S01]  /*0740*/  @P0 IADD3 R23, PT, PT, R9, R20, RZ ;  /* 0x0000001409170210 */ /* 0x000fe20007ffe0ff */
[----:B------:R-:W-:Y:S01]  /*0750*/  @P0 VIADD R20, R20, 0x2 ;  /* 0x0000000214140836 */ /* 0x000fe20000000000 */
[----:B------:R-:W-:-:S03]  /*0760*/  @P0 IADD3.X R22, PT, PT, RZ, RZ, RZ, P2, !PT ;  /* 0x000000ffff160210 */ /* 0x000fc600017fe4ff */
[----:B------:R-:W1:Y:S01]  /*0770*/  @P0 LDC.64 R14, c[0x0][0x390] ;  /* 0x0000e400ff0e0b82 */ /* 0x000e620000000a00 */
[----:B------:R-:W-:-:S07]  /*0780*/  @P1 IADD3 R9, PT, PT, R9, R20, RZ ;  /* 0x0000001409091210 */ /* 0x000fce0007ffe0ff */
[----:B------:R-:W2:Y:S01]  /*0790*/  @P1 LDC.64 R16, c[0x0][0x390] ;  /* 0x0000e400ff101b82 */ /* 0x000ea20000000a00 */
[----:B0-----:R-:W-:-:S04]  /*07a0*/  @P0 LEA R10, P2, R18, R10, 0x2 ;  /* 0x0000000a120a0211 */ /* 0x001fc800078410ff */
[----:B------:R-:W-:Y:S01]  /*07b0*/  @P0 LEA.HI.X R11, R18, R11, R22, 0x2, P2 ;  /* 0x0000000b120b0211 */ /* 0x000fe200010f1416 */
[----:B-1----:R-:W-:-:S04]  /*07c0*/  @P0 IMAD.WIDE R18, R19, 0x4, R14 ;  /* 0x0000000413120825 */ /* 0x002fc800078e020e */
[----:B------:R-:W3:Y:S01]  /*07d0*/  @P0 LDG.E R10, desc[UR4][R10.64+0x4] ;  /* 0x000004040a0a0981 */ /* 0x000ee2000c1e1900 */
[----:B------:R-:W-:Y:S01]  /*07e0*/  @P0 IMAD.WIDE.U32 R14, R23, 0x4, R14 ;  /* 0x00000004170e0825 */ /* 0x000fe200078e000e */
[----:B------:R-:W-:Y:S02]  /*07f0*/  @P1 IADD3 R23, PT, PT, R2, R20, RZ ;  /* 0x0000001402171210 */ /* 0x000fe40007ffe0ff */
[----:B------:R-:W4:Y:S03]  /*0800*/  @P0 LDG.E R20, desc[UR4][R18.64] ;  /* 0x0000000412140981 */ /* 0x000f26000c1e1900 */
[--C-:B--2---:R-:W-:Y:S01]  /*0810*/  @P1 IMAD.WIDE R22, R23, 0x4, R16.reuse ;  /* 0x0000000417161825 */ /* 0x104fe200078e0210 */
[----:B------:R-:W4:Y:S03]  /*0820*/  @P0 LDG.E R15, desc[UR4][R14.64] ;  /* 0x000000040e0f0981 */ /* 0x000f26000c1e1900 */
[----:B------:R-:W-:-:S02]  /*0830*/  @P1 IMAD.WIDE.U32 R16, R9, 0x4, R16 ;  /* 0x0000000409101825 */ /* 0x000fc400078e0010 */
[----:B------:R-:W3:Y:S04]  /*0840*/  @P0 LDG.E R9, desc[UR4][R18.64+0x4] ;  /* 0x0000040412090981 */ /* 0x000ee8000c1e1900 */
[----:B------:R-:W2:Y:S04]  /*0850*/  @P1 LDG.E R22, desc[UR4][R22.64] ;  /* 0x0000000416161981 */ /* 0x000ea8000c1e1900 */
[----:B------:R-:W2:Y:S01]  /*0860*/  @P1 LDG.E R17, desc[UR4][R16.64] ;  /* 0x0000000410111981 */ /* 0x000ea2000c1e1900 */
[----:B----4-:R-:W-:-:S04]  /*0870*/  @P0 FADD R20, R20, -R15 ;  /* 0x8000000f14140221 */ /* 0x010fc80000000000 */
[----:B------:R-:W-:Y:S01]  /*0880*/  @P0 FFMA R20, R20, R20, R21 ;  /* 0x0000001414140223 */ /* 0x000fe20000000015 */
[----:B---3--:R-:W-:-:S04]  /*0890*/  @P0 FADD R9, R9, -R10 ;  /* 0x8000000a09090221 */ /* 0x008fc80000000000 */
[----:B------:R-:W-:Y:S01]  /*08a0*/  @P0 FFMA R21, R9, R9, R20 ;  /* 0x0000000909150223 */ /* 0x000fe20000000014 */
[----:B--2---:R-:W-:-:S04]  /*08b0*/  @P1 FADD R10, R22, -R17 ;  /* 0x80000011160a1221 */ /* 0x004fc80000000000 */
[----:B------:R-:W-:-:S07]  /*08c0*/  @P1 FFMA R21, R10, R10, R21 ;  /* 0x0000000a0a151223 */ /* 0x000fce0000000015 */
.L_x_211:
[----:B------:R-:W-:Y:S01]  /*08d0*/  VIADD R9, R21, 0xf3000000 ;  /* 0xf300000015097836 */ /* 0x000fe20000000000 */
[----:B------:R0:W1:Y:S01]  /*08e0*/  MUFU.RSQ R14, R21 ;  /* 0x00000015000e7308 */ /* 0x0000620000001400 */
[----:B------:R-:W-:Y:S03]  /*08f0*/  BSSY.RECONVERGENT B0, `(.L_x_213) ;  /* 0x000000a000007945 */ /* 0x000fe60003800200 */
[----:B------:R-:W-:-:S13]  /*0900*/  ISETP.GT.U32.AND P0, PT, R9, 0x727fffff, PT ;  /* 0x727fffff0900780c */ /* 0x000fda0003f04070 */
[----:B01----:R-:W-:Y:S05]  /*0910*/  @!P0 BRA `(.L_x_214) ;  /* 0x00000000000c8947 */ /* 0x003fea0003800000 */
[----:B------:R-:W-:-:S07]  /*0920*/  MOV R16, 0x940 ;  /* 0x0000094000107802 */ /* 0x000fce0000000f00 */
[----:B-----5:R-:W-:Y:S05]  /*0930*/  CALL.REL.NOINC `($__internal_0_$__cuda_sm20_sqrt_rn_f32_slowpath) ;  /* 0x0000000400f87944 */ /* 0x020fea0003c00000 */
[----:B------:R-:W-:Y:S05]  /*0940*/  BRA `(.L_x_215) ;  /* 0x0000000000107947 */ /* 0x000fea0003800000 */
.L_x_214:
[C---:B------:R-:W-:Y:S01]  /*0950*/  FMUL.FTZ R10, R14.reuse, R21 ;  /* 0x000000150e0a7220 */ /* 0x040fe20000410000 */
[----:B------:R-:W-:-:S03]  /*0960*/  FMUL.FTZ R11, R14, 0.5 ;  /* 0x3f0000000e0b7820 */ /* 0x000fc60000410000 */
[----:B------:R-:W-:-:S04]  /*0970*/  FFMA R9, -R10, R10, R21 ;  /* 0x0000000a0a097223 */ /* 0x000fc80000000115 */
[----:B------:R-:W-:-:S07]  /*0980*/  FFMA R9, R9, R11, R10 ;  /* 0x0000000b09097223 */ /* 0x000fce000000000a */
.L_x_215:
[----:B------:R-:W-:Y:S05]  /*0990*/  BSYNC.RECONVERGENT B0 ;  /* 0x0000000000007941 */ /* 0x000fea0003800200 */
.L_x_213:
[----:B------:R-:W0:Y:S02]  /*09a0*/  LDCU UR6, c[0x0][0x388] ;  /* 0x00007100ff0677ac */ /* 0x000e240008000800 */
[----:B0-----:R-:W-:Y:S01]  /*09b0*/  FSETP.GEU.AND P0, PT, R9, UR6, PT ;  /* 0x0000000609007c0b */ /* 0x001fe2000bf0e000 */
[----:B------:R-:W0:Y:S01]  /*09c0*/  LDCU UR6, c[0x0][0x380] ;  /* 0x00007000ff0677ac */ /* 0x000e220008000800 */
[----:B------:R-:W-:-:S11]  /*09d0*/  IADD3 R9, PT, PT, R6, 0x1, RZ ;  /* 0x0000000106097810 */ /* 0x000fd60007ffe0ff */
[----:B------:R-:W1:Y:S01]  /*09e0*/  @!P0 LDC.64 R10, c[0x0][0x3a0] ;  /* 0x0000e800ff0a8b82 */ /* 0x000e620000000a00 */
[----:B0-----:R-:W-:Y:S01]  /*09f0*/  ISETP.NE.AND P1, PT, R9, UR6, PT ;  /* 0x0000000609007c0c */ /* 0x001fe2000bf25270 */
[C---:B-1---5:R-:W-:Y:S01]  /*0a00*/  @!P0 IMAD.WIDE R10, R0.reuse, 0x4, R10 ;  /* 0x00000004000a8825 */ /* 0x062fe200078e020a */
[----:B------:R-:W-:-:S04]  /*0a10*/  @!P0 IADD3 R0, PT, PT, R0, 0x1, RZ ;  /* 0x0000000100008810 */ /* 0x000fc80007ffe0ff */
[----:B------:R0:W-:Y:S07]  /*0a20*/  @!P0 STG.E desc[UR4][R10.64], R6 ;  /* 0x000000060a008986 */ /* 0x0001ee000c101904 */
[----:B------:R-:W-:Y:S05]  /*0a30*/  @!P1 EXIT ;  /* 0x000000000000994d */ /* 0x000fea0003800000 */
[----:B0-----:R-:W-:Y:S01]  /*0a40*/  IMAD.MOV.U32 R6, RZ, RZ, R9 ;  /* 0x000000ffff067224 */ /* 0x001fe200078e0009 */
[----:B------:R-:W-:Y:S06]  /*0a50*/  BRA `(.L_x_216) ;  /* 0xfffffff400d47947 */ /* 0x000fec000383ffff */
.L_x_208:
[C---:B------:R-:W-:Y:S01]  /*0a60*/  ISETP.GE.U32.AND P0, PT, R4.reuse, 0x8, PT ;  /* 0x000000080400780c */ /* 0x040fe20003f06070 */
[----:B------:R-:W-:Y:S01]  /*0a70*/  HFMA2 R2, -RZ, RZ, 0, 0 ;  /* 0x00000000ff027431 */ /* 0x000fe200000001ff */
[----:B------:R-:W-:-:S04]  /*0a80*/  LOP3.LUT R18, R4, 0x7, RZ, 0xc0, !PT ;  /* 0x0000000704127812 */ /* 0x000fc800078ec0ff */
[----:B------:R-:W-:-:S07]  /*0a90*/  ISETP.NE.AND P2, PT, R18, RZ, PT ;  /* 0x000000ff1200720c */ /* 0x000fce0003f45270 */
[----:B------:R-:W-:Y:S06]  /*0aa0*/  @!P0 BRA `(.L_x_217) ;  /* 0x0000000000c48947 */ /* 0x000fec0003800000 */
[----:B------:R-:W0:Y:S01]  /*0ab0*/  LDCU UR6, c[0x0][0x388] ;  /* 0x00007100ff0677ac */ /* 0x000e220008000800 */
[----:B------:R-:W-:Y:S02]  /*0ac0*/  LOP3.LUT R2, R4, 0x7ffffff8, RZ, 0xc0, !PT ;  /* 0x7ffffff804027812 */ /* 0x000fe400078ec0ff */
[----:B------:R-:W-:Y:S01]  /*0ad0*/  MOV R3, RZ ;  /* 0x000000ff00037202 */ /* 0x000fe20000000f00 */
[----:B------:R-:W1:Y:S01]  /*0ae0*/  LDCU UR7, c[0x0][0x388] ;  /* 0x00007100ff0777ac */ /* 0x000e620008000800 */
[----:B0-----:R-:W-:Y:S02]  /*0af0*/  FSETP.LT.AND P0, PT, RZ, UR6, PT ;  /* 0x00000006ff007c0b */ /* 0x001fe4000bf01000 */
[----:B-1----:R-:W-:-:S13]  /*0b00*/  FSETP.LT.AND P1, PT, RZ, UR7, PT ;  /* 0x00000007ff007c0b */ /* 0x002fda000bf21000 */
.L_x_218:
[----:B-1----:R-:W0:Y:S02]  /*0b10*/  @P0 LDC.64 R4, c[0x0][0x3a0] ;  /* 0x0000e800ff040b82 */ /* 0x002e240000000a00 */
[----:B0----5:R-:W-:-:S04]  /*0b20*/  @P0 IMAD.WIDE R10, R0, 0x4, R4 ;  /* 0x00000004000a0825 */ /* 0x021fc800078e0204 */
[----:B------:R-:W-:Y:S01]  /*0b30*/  @P0 VIADD R0, R0, 0x1 ;  /* 0x0000000100000836 */ /* 0x000fe20000000000 */
        /* <DEDUP_REMOVED lines=15> */
[C---:B-1----:R-:W-:Y:S01]  /*0c30*/  @P0 IMAD.WIDE R6, R0.reuse, 0x4, R6 ;  /* 0x0000000400060825 */ /* 0x042fe200078e0206 */
[----:B------:R-:W-:-:S04]  /*0c40*/  @P0 IADD3 R0, PT, PT, R0, 0x1, RZ ;  /* 0x0000000100000810 */ /* 0x000fc80007ffe0ff */
[----:B------:R1:W-:Y:S02]  /*0c50*/  @P0 STG.E desc[UR4][R6.64], R19 ;  /* 0x0000001306000986 */ /* 0x0003e4000c101904 */
[----:B------:R-:W4:Y:S01]  /*0c60*/  @P0 LDC.64 R4, c[0x0][0x3a0] ;  /* 0x0000e800ff040b82 */ /* 0x000f220000000a00 */
[C---:B--2---:R-:W-:Y:S01]  /*0c70*/  @P0 IMAD.WIDE R16, R0.reuse, 0x4, R16 ;  /* 0x0000000400100825 */ /* 0x044fe200078e0210 */
[----:B------:R-:W-:-:S04]  /*0c80*/  @P0 IADD3 R0, PT, PT, R0, 0x1, RZ ;  /* 0x0000000100000810 */ /* 0x000fc80007ffe0ff */
[----:B------:R1:W-:Y:S02]  /*0c90*/  @P0 STG.E desc[UR4][R16.64], R21 ;  /* 0x0000001510000986 */ /* 0x0003e4000c101904 */
[----:B------:R-:W2:Y:S01]  /*0ca0*/  @P0 LDC.64 R8, c[0x0][0x3a0] ;  /* 0x0000e800ff080b82 */ /* 0x000ea20000000a00 */
[----:B0-----:R-:W-:-:S04]  /*0cb0*/  @P0 IMAD.WIDE R12, R0, 0x4, R12 ;  /* 0x00000004000c0825 */ /* 0x001fc800078e020c */
[----:B------:R-:W-:Y:S01]  /*0cc0*/  @P0 VIADD R0, R0, 0x1 ;  /* 0x0000000100000836 */ /* 0x000fe20000000000 */
[----:B------:R1:W-:Y:S02]  /*0cd0*/  @P0 STG.E desc[UR4][R12.64], R23 ;  /* 0x000000170c000986 */ /* 0x0003e4000c101904 */
[----:B------:R-:W0:Y:S01]  /*0ce0*/  @P0 LDC.64 R10, c[0x0][0x3a0] ;  /* 0x0000e800ff0a0b82 */ /* 0x000e220000000a00 */
[C---:B---3--:R-:W-:Y:S01]  /*0cf0*/  @P0 IMAD.WIDE R14, R0.reuse, 0x4, R14 ;  /* 0x00000004000e0825 */ /* 0x048fe200078e020e */
[----:B------:R-:W-:-:S04]  /*0d00*/  @P0 IADD3 R0, PT, PT, R0, 0x1, RZ ;  /* 0x0000000100000810 */ /* 0x000fc80007ffe0ff */
[----:B------:R1:W-:Y:S01]  /*0d10*/  @P0 STG.E desc[UR4][R14.64], R25 ;  /* 0x000000190e000986 */ /* 0x0003e2000c101904 */
[C---:B----4-:R-:W-:Y:S01]  /*0d20*/  @P0 IMAD.WIDE R4, R0.reuse, 0x4, R4 ;  /* 0x0000000400040825 */ /* 0x050fe200078e0204 */
[----:B------:R-:W-:-:S04]  /*0d30*/  @P0 IADD3 R0, PT, PT, R0, 0x1, RZ ;  /* 0x0000000100000810 */ /* 0x000fc80007ffe0ff */
[----:B------:R1:W-:Y:S01]  /*0d40*/  @P0 STG.E desc[UR4][R4.64], R27 ;  /* 0x0000001b04000986 */ /* 0x0003e2000c101904 */
[----:B--2---:R-:W-:-:S04]  /*0d50*/  @P0 IMAD.WIDE R8, R0, 0x4, R8 ;  /* 0x0000000400080825 */ /* 0x004fc800078e0208 */
[----:B------:R-:W-:Y:S01]  /*0d60*/  @P0 VIADD R0, R0, 0x1 ;  /* 0x0000000100000836 */ /* 0x000fe20000000000 */
[----:B------:R1:W-:Y:S03]  /*0d70*/  @P0 STG.E desc[UR4][R8.64], R29 ;  /* 0x0000001d08000986 */ /* 0x0003e6000c101904 */
[----:B0-----:R-:W-:-:S04]  /*0d80*/  @P0 IMAD.WIDE R10, R0, 0x4, R10 ;  /* 0x00000004000a0825 */ /* 0x001fc800078e020a */
[----:B------:R-:W-:Y:S01]  /*0d90*/  @P0 VIADD R0, R0, 0x1 ;  /* 0x0000000100000836 */ /* 0x000fe20000000000 */
[----:B------:R1:W-:Y:S01]  /*0da0*/  @P0 STG.E desc[UR4][R10.64], R20 ;  /* 0x000000140a000986 */ /* 0x0003e2000c101904 */
[----:B------:R-:W-:Y:S05]  /*0db0*/  @P3 BRA `(.L_x_218) ;  /* 0xfffffffc00543947 */ /* 0x000fea000383ffff */
.L_x_217:
[----:B------:R-:W-:Y:S05]  /*0dc0*/  @!P2 EXIT ;  /* 0x000000000000a94d */ /* 0x000fea0003800000 */
[----:B------:R-:W1:Y:S01]  /*0dd0*/  LDC R3, c[0x0][0x380] ;  /* 0x0000e000ff037b82 */ /* 0x000e620000000800 */
[----:B------:R-:W-:Y:S02]  /*0de0*/  ISETP.GE.U32.AND P0, PT, R18, 0x4, PT ;  /* 0x000000041200780c */ /* 0x000fe40003f06070 */
[----:B-1----:R-:W-:-:S11]  /*0df0*/  LOP3.LUT R8, R3, 0x3, RZ, 0xc0, !PT ;  /* 0x0000000303087812 */ /* 0x002fd600078ec0ff */
[----:B------:R-:W-:Y:S05]  /*0e00*/  @!P0 BRA `(.L_x_219) ;  /* 0x00000000005c8947 */ /* 0x000fea0003800000 */
[----:B------:R-:W0:Y:S02]  /*0e10*/  LDCU UR6, c[0x0][0x388] ;  /* 0x00007100ff0677ac */ /* 0x000e240008000800 */
[----:B0-----:R-:W-:-:S13]  /*0e20*/  FSETP.LT.AND P0, PT, RZ, UR6, PT ;  /* 0x00000006ff007c0b */ /* 0x001fda000bf01000 */
[----:B------:R-:W-:Y:S05]  /*0e30*/  @!P0 BRA `(.L_x_220) ;  /* 0x0000000000248947 */ /* 0x000fea0003800000 */
[----:B------:R-:W0:Y:S01]  /*0e40*/  LDC.64 R4, c[0x0][0x3a0] ;  /* 0x0000e800ff047b82 */ /* 0x000e220000000a00 */
[----:B-----5:R-:W-:Y:S02]  /*0e50*/  IADD3 R11, PT, PT, R0, 0x1, RZ ;  /* 0x00000001000b7810 */ /* 0x020fe40007ffe0ff */
[----:B------:R-:W-:-:S05]  /*0e60*/  IADD3 R9, PT, PT, R2, 0x1, RZ ;  /* 0x0000000102097810 */ /* 0x000fca0007ffe0ff */
[----:B------:R-:W1:Y:S01]  /*0e70*/  LDC.64 R6, c[0x0][0x3a0] ;  /* 0x0000e800ff067b82 */ /* 0x000e620000000a00 */
[----:B0-----:R-:W-:-:S04]  /*0e80*/  IMAD.WIDE R4, R0, 0x4, R4 ;  /* 0x0000000400047825 */ /* 0x001fc800078e0204 */
[C---:B------:R-:W-:Y:S01]  /*0e90*/  VIADD R0, R11.reuse, 0x1 ;  /* 0x000000010b007836 */ /* 0x040fe20000000000 */
[----:B------:R0:W-:Y:S01]  /*0ea0*/  STG.E desc[UR4][R4.64], R2 ;  /* 0x0000000204007986 */ /* 0x0001e2000c101904 */
[----:B-1----:R-:W-:-:S05]  /*0eb0*/  IMAD.WIDE R6, R11, 0x4, R6 ;  /* 0x000000040b067825 */ /* 0x002fca00078e0206 */
[----:B------:R0:W-:Y:S02]  /*0ec0*/  STG.E desc[UR4][R6.64], R9 ;  /* 0x0000000906007986 */ /* 0x0001e4000c101904 */
.L_x_220:
[----:B------:R-:W-:Y:S05]  /*0ed0*/  @!P0 BRA `(.L_x_221) ;  /* 0x0000000000248947 */ /* 0x000fea0003800000 */
[----:B0-----:R-:W0:Y:S01]  /*0ee0*/  LDC.64 R4, c[0x0][0x3a0] ;  /* 0x0000e800ff047b82 */ /* 0x001e220000000a00 */
[C---:B------:R-:W-:Y:S01]  /*0ef0*/  IADD3 R9, PT, PT, R2.reuse, 0x2, RZ ;  /* 0x0000000202097810 */ /* 0x040fe20007ffe0ff */
[----:B------:R-:W-:Y:S02]  /*0f00*/  @P0 VIADD R11, R2, 0x3 ;  /* 0x00000003020b0836 */ /* 0x000fe40000000000 */
[C---:B0----5:R-:W-:Y:S01]  /*0f10*/  IMAD.WIDE R6, R0.reuse, 0x4, R4 ;  /* 0x0000000400067825 */ /* 0x061fe200078e0204 */
[----:B------:R-:W-:-:S04]  /*0f20*/  IADD3 R0, PT, PT, R0, 0x1, RZ ;  /* 0x0000000100007810 */ /* 0x000fc80007ffe0ff */
[----:B------:R1:W-:Y:S01]  /*0f30*/  STG.E desc[UR4][R6.64], R9 ;  /* 0x0000000906007986 */ /* 0x0003e2000c101904 */
[C---:B------:R-:W-:Y:S01]  /*0f40*/  @P0 IMAD.WIDE R4, R0.reuse, 0x4, R4 ;  /* 0x0000000400040825 */ /* 0x040fe200078e0204 */
[----:B------:R-:W-:-:S04]  /*0f50*/  @P0 IADD3 R0, PT, PT, R0, 0x1, RZ ;  /* 0x0000000100000810 */ /* 0x000fc80007ffe0ff */
[----:B------:R1:W-:Y:S03]  /*0f60*/  @P0 STG.E desc[UR4][R4.64], R11 ;  /* 0x0000000b04000986 */ /* 0x0003e6000c101904 */
.L_x_221:
[----:B0-----:R-:W-:-:S07]  /*0f70*/  IADD3 R2, PT, PT, R2, 0x4, RZ ;  /* 0x0000000402027810 */ /* 0x001fce0007ffe0ff */
.L_x_219:
[----:B------:R-:W-:-:S13]  /*0f80*/  ISETP.NE.AND P0, PT, R8, RZ, PT ;  /* 0x000000ff0800720c */ /* 0x000fda0003f05270 */
[----:B------:R-:W-:Y:S05]  /*0f90*/  @!P0 EXIT ;  /* 0x000000000000894d */ /* 0x000fea0003800000 */
[----:B------:R-:W-:-:S13]  /*0fa0*/  ISETP.NE.AND P0, PT, R8, 0x1, PT ;  /* 0x000000010800780c */ /* 0x000fda0003f05270 */
[----:B------:R-:W-:Y:S05]  /*0fb0*/  @!P0 BRA `(.L_x_222) ;  /* 0x0000000000348947 */ /* 0x000fea0003800000 */
[----:B------:R-:W0:Y:S02]  /*0fc0*/  LDCU UR6, c[0x0][0x388] ;  /* 0x00007100ff0677ac */ /* 0x000e240008000800 */
[----:B0-----:R-:W-:-:S13]  /*0fd0*/  FSETP.LT.AND P0, PT, RZ, UR6, PT ;  /* 0x00000006ff007c0b */ /* 0x001fda000bf01000 */
[----:B------:R-:W-:Y:S05]  /*0fe0*/  @!P0 BRA `(.L_x_223) ;  /* 0x0000000000248947 */ /* 0x000fea0003800000 */
[----:B-1----:R-:W0:Y:S01]  /*0ff0*/  LDC.64 R4, c[0x0][0x3a0] ;  /* 0x0000e800ff047b82 */ /* 0x002e220000000a00 */
        /* <DEDUP_REMOVED lines=8> */
.L_x_223:
[----:B0-----:R-:W-:-:S07]  /*1080*/  IADD3 R2, PT, PT, R2, 0x2, RZ ;  /* 0x0000000202027810 */ /* 0x001fce0007ffe0ff */
.L_x_222:
[----:B------:R-:W0:Y:S01]  /*1090*/  LDCU UR6, c[0x0][0x388] ;  /* 0x00007100ff0677ac */ /* 0x000e220008000800 */
[----:B------:R-:W-:Y:S02]  /*10a0*/  LOP3.LUT R3, R3, 0x1, RZ, 0xc0, !PT ;  /* 0x0000000103037812 */ /* 0x000fe400078ec0ff */
[----:B0-----:R-:W-:-:S04]  /*10b0*/  FSETP.LT.AND P0, PT, RZ, UR6, PT ;  /* 0x00000006ff007c0b */ /* 0x001fc8000bf01000 */
[----:B------:R-:W-:-:S13]  /*10c0*/  ISETP.NE.U32.OR P0, PT, R3, 0x1, !P0 ;  /* 0x000000010300780c */ /* 0x000fda0004705470 */
[----:B------:R-:W-:Y:S05]  /*10d0*/  @P0 EXIT ;  /* 0x000000000000094d */ /* 0x000fea0003800000 */
[----:B-1----:R-:W0:Y:S02]  /*10e0*/  LDC.64 R4, c[0x0][0x3a0] ;  /* 0x0000e800ff047b82 */ /* 0x002e240000000a00 */
[----:B0----5:R-:W-:-:S05]  /*10f0*/  IMAD.WIDE R4, R0, 0x4, R4 ;  /* 0x0000000400047825 */ /* 0x021fca00078e0204 */
[----:B------:R-:W-:Y:S01]  /*1100*/  STG.E desc[UR4][R4.64], R2 ;  /* 0x0000000204007986 */ /* 0x000fe2000c101904 */
[----:B------:R-:W-:Y:S05]  /*1110*/  EXIT ;  /* 0x000000000000794d */ /* 0x000fea0003800000 */
        .weak           $__internal_0_$__cuda_sm20_sqrt_rn_f32_slowpath
        .type           $__internal_0_$__cuda_sm20_sqrt_rn_f32_slowpath,@function
        .size           $__internal_0_$__cuda_sm20_sqrt_rn_f32_slowpath,(.L_x_255 - $__internal_0_$__cuda_sm20_sqrt_rn_f32_slowpath)
$__internal_0_$__cuda_sm20_sqrt_rn_f32_slowpath:
[----:B------:R-:W-:-:S13]  /*1120*/  LOP3.LUT P0, RZ, R21, 0x7fffffff, RZ, 0xc0, !PT ;  /* 0x7fffffff15ff7812 */ /* 0x000fda000780c0ff */
[----:B------:R-:W-:Y:S01]  /*1130*/  @!P0 MOV R9, R21 ;  /* 0x0000001500098202 */ /* 0x000fe20000000f00 */
[----:B------:R-:W-:Y:S06]  /*1140*/  @!P0 BRA `(.L_x_224) ;  /* 0x0000000000408947 */ /* 0x000fec0003800000 */
[----:B------:R-:W-:-:S13]  /*1150*/  FSETP.GEU.FTZ.AND P0, PT, R21, RZ, PT ;  /* 0x000000ff1500720b */ /* 0x000fda0003f1e000 */
[----:B------:R-:W-:Y:S01]  /*1160*/  @!P0 IMAD.MOV.U32 R9, RZ, RZ, 0x7fffffff ;  /* 0x7fffffffff098424 */ /* 0x000fe200078e00ff */
[----:B------:R-:W-:Y:S06]  /*1170*/  @!P0 BRA `(.L_x_224) ;  /* 0x0000000000348947 */ /* 0x000fec0003800000 */
[----:B------:R-:W-:-:S13]  /*1180*/  FSETP.GTU.FTZ.AND P0, PT, |R21|, +INF , PT ;  /* 0x7f8000001500780b */ /* 0x000fda0003f1c200 */
[----:B------:R-:W-:Y:S01]  /*1190*/  @P0 FADD.FTZ R9, R21, 1 ;  /* 0x3f80000015090421 */ /* 0x000fe20000010000 */
[----:B------:R-:W-:Y:S06]  /*11a0*/  @P0 BRA `(.L_x_224) ;  /* 0x0000000000280947 */ /* 0x000fec0003800000 */
[----:B------:R-:W-:-:S13]  /*11b0*/  FSETP.NEU.FTZ.AND P0, PT, |R21|, +INF , PT ;  /* 0x7f8000001500780b */ /* 0x000fda0003f1d200 */
[----:B------:R-:W-:-:S04]  /*11c0*/  @P0 FFMA R10, R21, 1.84467440737095516160e+19, RZ ;  /* 0x5f800000150a0823 */ /* 0x000fc800000000ff */
[----:B------:R-:W0:Y:S02]  /*11d0*/  @P0 MUFU.RSQ R9, R10 ;  /* 0x0000000a00090308 */ /* 0x000e240000001400 */
[----:B0-----:R-:W-:Y:S01]  /*11e0*/  @P0 FMUL.FTZ R11, R10, R9 ;  /* 0x000000090a0b0220 */ /* 0x001fe20000410000 */
[----:B------:R-:W-:Y:S01]  /*11f0*/  @P0 FMUL.FTZ R15, R9, 0.5 ;  /* 0x3f000000090f0820 */ /* 0x000fe20000410000 */
[----:B------:R-:W-:Y:S02]  /*1200*/  @!P0 MOV R9, R21 ;  /* 0x0000001500098202 */ /* 0x000fe40000000f00 */
[----:B------:R-:W-:-:S04]  /*1210*/  @P0 FADD.FTZ R14, -R11, -RZ ;  /* 0x800000ff0b0e0221 */ /* 0x000fc80000010100 */
[----:B------:R-:W-:-:S04]  /*1220*/  @P0 FFMA R14, R11, R14, R10 ;  /* 0x0000000e0b0e0223 */ /* 0x000fc8000000000a */
[----:B------:R-:W-:-:S04]  /*1230*/  @P0 FFMA R14, R14, R15, R11 ;  /* 0x0000000f0e0e0223 */ /* 0x000fc8000000000b */
[----:B------:R-:W-:-:S07]  /*1240*/  @P0 FMUL.FTZ R9, R14, 2.3283064365386962891e-10 ;  /* 0x2f8000000e090820 */ /* 0x000fce0000410000 */
.L_x_224:
[----:B------:R-:W-:Y:S01]  /*1250*/  HFMA2 R11, -RZ, RZ, 0, 0 ;  /* 0x00000000ff0b7431 */ /* 0x000fe200000001ff */
[----:B------:R-:W-:-:S04]  /*1260*/  MOV R10, R16 ;  /* 0x00000010000a7202 */ /* 0x000fc80000000f00 */
[----:B------:R-:W-:Y:S05]  /*1270*/  RET.REL.NODEC R10 `(_Z14_cu_asmadjlistiifPfPiS0_) ;  /* 0xffffffec0a607950 */ /* 0x000fea0003c3ffff */
.L_x_225:
        /* <DEDUP_REMOVED lines=16> */
.L_x_255:


//--------------------- .text._Z21_cu_vertdegree_cosineiifPfPi --------------------------
	.section	.text._Z21_cu_vertdegree_cosineiifPfPi,"ax",@progbits
	.align	128
        .global         _Z21_cu_vertdegree_cosineiifPfPi
        .type           _Z21_cu_vertdegree_cosineiifPfPi,@function
        .size           _Z21_cu_vertdegree_cosineiifPfPi,(.L_x_264 - _Z21_cu_vertdegree_cosineiifPfPi)
        .other          _Z21_cu_vertdegree_cosineiifPfPi,@"STO_CUDA_ENTRY STV_DEFAULT"
_Z21_cu_vertdegree_cosineiifPfPi:
.text._Z21_cu_vertdegree_cosineiifPfPi:
        /* <DEDUP_REMOVED lines=8> */
[----:B------:R-:W0:Y:S01]  /*0080*/  LDC.64 R12, c[0x0][0x398] ;  /* 0x0000e600ff0c7b82 */ /* 0x000e220000000a00 */
[----:B------:R-:W1:Y:S01]  /*0090*/  LDCU.64 UR6, c[0x0][0x358] ;  /* 0x00006b00ff0677ac */ /* 0x000e620008000a00 */
[----:B------:R-:W-:Y:S01]  /*00a0*/  ISETP.GE.AND P0, PT, R2, 0x1, PT ;  /* 0x000000010200780c */ /* 0x000fe20003f06270 */
[----:B0-----:R-:W-:-:S05]  /*00b0*/  IMAD.WIDE R12, R3, 0x4, R12 ;  /* 0x00000004030c7825 */ /* 0x001fca00078e020c */
[----:B-1----:R0:W-:Y:S07]  /*00c0*/  STG.E desc[UR6][R12.64], RZ ;  /* 0x000000ff0c007986 */ /* 0x0021ee000c101906 */
[----:B------:R-:W-:Y:S05]  /*00d0*/  @!P0 EXIT ;  /* 0x000000000000894d */ /* 0x000fea0003800000 */
[----:B------:R-:W1:Y:S02]  /*00e0*/  LDC R6, c[0x0][0x384] ;  /* 0x0000e100ff067b82 */ /* 0x000e640000000800 */
[----:B-1----:R-:W-:-:S13]  /*00f0*/  ISETP.GE.AND P0, PT, R6, 0x1, PT ;  /* 0x000000010600780c */ /* 0x002fda0003f06270 */
[----:B------:R-:W-:Y:S05]  /*0100*/  @!P0 BRA `(.L_x_226) ;  /* 0x0000000800d48947 */ /* 0x000fea0003800000 */
[----:B------:R-:W1:Y:S01]  /*0110*/  LDCU.64 UR4, c[0x0][0x390] ;  /* 0x00007200ff0477ac */ /* 0x000e620008000a00 */
[C---:B------:R-:W-:Y:S01]  /*0120*/  LOP3.LUT R0, R6.reuse, 0xf, RZ, 0xc0, !PT ;  /* 0x0000000f06007812 */ /* 0x040fe200078ec0ff */
[----:B------:R-:W-:Y:S01]  /*0130*/  IMAD R3, R3, R6, RZ ;  /* 0x0000000603037224 */ /* 0x000fe200078e02ff */
[----:B------:R-:W-:Y:S02]  /*0140*/  LOP3.LUT R2, R6, 0x7, RZ, 0xc0, !PT ;  /* 0x0000000706027812 */ /* 0x000fe400078ec0ff */
[----:B------:R-:W-:-:S03]  /*0150*/  IADD3 R4, PT, PT, R0, -0x1, RZ ;  /* 0xffffffff00047810 */ /* 0x000fc60007ffe0ff */
[----:B------:R-:W-:Y:S01]  /*0160*/  VIADD R5, R2, 0xffffffff ;  /* 0xffffffff02057836 */ /* 0x000fe20000000000 */
[----:B------:R-:W-:Y:S02]  /*0170*/  ISETP.GE.U32.AND P1, PT, R4, 0x7, PT ;  /* 0x000000070400780c */ /* 0x000fe40003f26070 */
[C---:B------:R-:W-:Y:S02]  /*0180*/  LOP3.LUT R4, R6.reuse, 0x7ffffff0, RZ, 0xc0, !PT ;  /* 0x7ffffff006047812 */ /* 0x040fe400078ec0ff */
[----:B------:R-:W-:Y:S02]  /*0190*/  ISETP.GE.U32.AND P0, PT, R5, 0x3, PT ;  /* 0x000000030500780c */ /* 0x000fe40003f06070 */
[----:B------:R-:W-:Y:S02]  /*01a0*/  LOP3.LUT R5, R6, 0x3, RZ, 0xc0, !PT ;  /* 0x0000000306057812 */ /* 0x000fe400078ec0ff */
[----:B------:R-:W-:Y:S02]  /*01b0*/  CS2R R6, SRZ ;  /* 0x0000000000067805 */ /* 0x000fe4000001ff00 */
[----:B------:R-:W-:Y:S01]  /*01c0*/  IADD3 R8, PT, PT, -R4, RZ, RZ ;  /* 0x000000ff04087210 */ /* 0x000fe20007ffe1ff */
[----:B-1----:R-:W-:-:S04]  /*01d0*/  UIADD3 UR4, UP0, UPT, UR4, 0x20, URZ ;  /* 0x0000002004047890 */ /* 0x002fc8000ff1e0ff */
[----:B------:R-:W-:Y:S02]  /*01e0*/  UIADD3.X UR5, UPT, UPT, URZ, UR5, URZ, UP0, !UPT ;  /* 0x00000005ff057290 */ /* 0x000fe400087fe4ff */
[----:B------:R-:W-:-:S04]  /*01f0*/  IMAD.U32 R14, RZ, RZ, UR4 ;  /* 0x00000004ff0e7e24 */ /* 0x000fc8000f8e00ff */
[----:B------:R-:W-:-:S07]  /*0200*/  MOV R15, UR5 ;  /* 0x00000005000f7c02 */ /* 0x000fce0008000f00 */
.L_x_232:
[----:B------:R-:W1:Y:S01]  /*0210*/  LDC R10, c[0x0][0x384] ;  /* 0x0000e100ff0a7b82 */ /* 0x000e620000000800 */
[----:B------:R-:W-:Y:S02]  /*0220*/  CS2R R20, SRZ ;  /* 0x0000000000147805 */ /* 0x000fe4000001ff00 */
[----:B-1----:R-:W-:Y:S01]  /*0230*/  ISETP.GE.U32.AND P2, PT, R10, 0x10, PT ;  /* 0x000000100a00780c */ /* 0x002fe20003f46070 */
[----:B------:R-:W-:-:S12]  /*0240*/  IMAD R9, R7, R10, RZ ;  /* 0x0000000a07097224 */ /* 0x000fd800078e02ff */
[----:B------:R-:W-:Y:S05]  /*0250*/  @!P2 BRA `(.L_x_227) ;  /* 0x0000000000f8a947 */ /* 0x000fea0003800000 */
[----:B------:R-:W-:Y:S01]  /*0260*/  IMAD.WIDE.U32 R22, R9, 0x4, R14 ;  /* 0x0000000409167825 */ /* 0x000fe200078e000e */
[----:B------:R-:W-:-:S03]  /*0270*/  MOV R19, R3 ;  /* 0x0000000300137202 */ /* 0x000fc60000000f00 */
[----:B------:R-:W-:Y:S02]  /*0280*/  IMAD.MOV.U32 R21, RZ, RZ, RZ ;  /* 0x000000ffff157224 */ /* 0x000fe400078e00ff */
[----:B------:R-:W-:-:S07]  /*0290*/  IMAD.MOV.U32 R18, RZ, RZ, R8 ;  /* 0x000000ffff127224 */ /* 0x000fce00078e0008 */
.L_x_228:
[----:B------:R-:W-:Y:S01]  /*02a0*/  IMAD.WIDE R10, R19, 0x4, R14 ;  /* 0x00000004130a7825 */ /* 0x000fe200078e020e */
[----:B------:R-:W-:-:S03]  /*02b0*/  MOV R16, R22 ;  /* 0x0000001600107202 */ /* 0x000fc60000000f00 */
[----:B------:R-:W-:Y:S01]  /*02c0*/  IMAD.MOV.U32 R17, RZ, RZ, R23 ;  /* 0x000000ffff117224 */ /* 0x000fe200078e0017 */
[----:B------:R-:W2:Y:S04]  /*02d0*/  LDG.E R22, desc[UR6][R10.64+-0x20] ;  /* 0xffffe0060a167981 */ /* 0x000ea8000c1e1900 */
[----:B------:R-:W2:Y:S04]  /*02e0*/  LDG.E R24, desc[UR6][R16.64+-0x20] ;  /* 0xffffe00610187981 */ /* 0x000ea8000c1e1900 */
[----:B------:R-:W3:Y:S04]  /*02f0*/  LDG.E R26, desc[UR6][R16.64+-0x1c] ;  /* 0xffffe406101a7981 */ /* 0x000ee8000c1e1900 */
[----:B------:R-:W3:Y:S04]  /*0300*/  LDG.E R25, desc[UR6][R10.64+-0x1c] ;  /* 0xffffe4060a197981 */ /* 0x000ee8000c1e1900 */
[----:B------:R-:W4:Y:S04]  /*0310*/  LDG.E R23, desc[UR6][R16.64+-0x18] ;  /* 0xffffe80610177981 */ /* 0x000f28000c1e1900 */
[----:B------:R-:W4:Y:S04]  /*0320*/  LDG.E R20, desc[UR6][R10.64+-0x18] ;  /* 0xffffe8060a147981 */ /* 0x000f28000c1e1900 */
[----:B------:R-:W5:Y:S04]  /*0330*/  LDG.E R27, desc[UR6][R10.64+-0x4] ;  /* 0xfffffc060a1b7981 */ /* 0x000f68000c1e1900 */
[----:B------:R-:W5:Y:S01]  /*0340*/  LDG.E R29, desc[UR6][R10.64+0x14] ;  /* 0x000014060a1d7981 */ /* 0x000f62000c1e1900 */
[----:B--2---:R-:W-:-:S03]  /*0350*/  FFMA R22, R22, R24, R21 ;  /* 0x0000001816167223 */ /* 0x004fc60000000015 */
[----:B------:R-:W2:Y:S04]  /*0360*/  LDG.E R24, desc[UR6][R16.64+-0x14] ;  /* 0xffffec0610187981 */ /* 0x000ea8000c1e1900 */
[----:B------:R-:W5:Y:S01]  /*0370*/  LDG.E R21, desc[UR6][R16.64+-0xc] ;  /* 0xfffff40610157981 */ /* 0x000f62000c1e1900 */
[----:B---3--:R-:W-:-:S03]  /*0380*/  FFMA R25, R25, R26, R22 ;  /* 0x0000001a19197223 */ /* 0x008fc60000000016 */
[----:B------:R-:W2:Y:S04]  /*0390*/  LDG.E R22, desc[UR6][R10.64+-0x14] ;  /* 0xffffec060a167981 */ /* 0x000ea8000c1e1900 */
[----:B------:R-:W3:Y:S01]  /*03a0*/  LDG.E R26, desc[UR6][R16.64+-0x10] ;  /* 0xfffff006101a7981 */ /* 0x000ee2000c1e1900 */
[----:B----4-:R-:W-:-:S03]  /*03b0*/  FFMA R23, R20, R23, R25 ;  /* 0x0000001714177223 */ /* 0x010fc60000000019 */
[----:B------:R-:W3:Y:S04]  /*03c0*/  LDG.E R25, desc[UR6][R10.64+-0x10] ;  /* 0xfffff0060a197981 */ /* 0x000ee8000c1e1900 */
[----:B------:R-:W5:Y:S01]  /*03d0*/  LDG.E R20, desc[UR6][R10.64+-0xc] ;  /* 0xfffff4060a147981 */ /* 0x000f62000c1e1900 */
[----:B--2---:R-:W-:-:S03]  /*03e0*/  FFMA R22, R22, R24, R23 ;  /* 0x0000001816167223 */ /* 0x004fc60000000017 */
[----:B------:R-:W2:Y:S04]  /*03f0*/  LDG.E R23, desc[UR6][R16.64+-0x8] ;  /* 0xfffff80610177981 */ /* 0x000ea8000c1e1900 */
[----:B------:R-:W4:Y:S01]  /*0400*/  LDG.E R24, desc[UR6][R16.64+-0x4] ;  /* 0xfffffc0610187981 */ /* 0x000f22000c1e1900 */
[----:B---3--:R-:W-:-:S03]  /*0410*/  FFMA R25, R25, R26, R22 ;  /* 0x0000001a19197223 */ /* 0x008fc60000000016 */
[----:B------:R-:W2:Y:S01]  /*0420*/  LDG.E R22, desc[UR6][R10.64+-0x8] ;  /* 0xfffff8060a167981 */ /* 0x000ea2000c1e1900 */
[----:B-----5:R-:W-:-:S03]  /*0430*/  FFMA R25, R20, R21, R25 ;  /* 0x0000001514197223 */ /* 0x020fc60000000019 */
[----:B------:R-:W3:Y:S04]  /*0440*/  LDG.E R21, desc[UR6][R16.64] ;  /* 0x0000000610157981 */ /* 0x000ee8000c1e1900 */
[----:B------:R-:W3:Y:S04]  /*0450*/  LDG.E R20, desc[UR6][R10.64] ;  /* 0x000000060a147981 */ /* 0x000ee8000c1e1900 */
[----:B------:R-:W5:Y:S01]  /*0460*/  LDG.E R26, desc[UR6][R16.64+0x14] ;  /* 0x00001406101a7981 */ /* 0x000f62000c1e1900 */
[----:B--2---:R-:W-:-:S03]  /*0470*/  FFMA R22, R22, R23, R25 ;  /* 0x0000001716167223 */ /* 0x004fc60000000019 */
[----:B------:R-:W2:Y:S01]  /*0480*/  LDG.E R23, desc[UR6][R16.64+0x4] ;  /* 0x0000040610177981 */ /* 0x000ea2000c1e1900 */
[----:B----4-:R-:W-:-:S03]  /*0490*/  FFMA R27, R27, R24, R22 ;  /* 0x000000181b1b7223 */ /* 0x010fc60000000016 */
[----:B------:R-:W2:Y:S04]  /*04a0*/  LDG.E R22, desc[UR6][R10.64+0x4] ;  /* 0x000004060a167981 */ /* 0x000ea8000c1e1900 */
[----:B------:R-:W4:Y:S04]  /*04b0*/  LDG.E R24, desc[UR6][R16.64+0x8] ;  /* 0x0000080610187981 */ /* 0x000f28000c1e1900 */
[----:B------:R-:W4:Y:S01]  /*04c0*/  LDG.E R25, desc[UR6][R10.64+0x8] ;  /* 0x000008060a197981 */ /* 0x000f22000c1e1900 */
[----:B---3--:R-:W-:-:S03]  /*04d0*/  FFMA R27, R20, R21, R27 ;  /* 0x00000015141b7223 */ /* 0x008fc6000000001b */
[----:B------:R-:W3:Y:S04]  /*04e0*/  LDG.E R20, desc[UR6][R16.64+0xc] ;  /* 0x00000c0610147981 */ /* 0x000ee8000c1e1900 */
[----:B------:R-:W3:Y:S01]  /*04f0*/  LDG.E R21, desc[UR6][R10.64+0xc] ;  /* 0x00000c060a157981 */ /* 0x000ee2000c1e1900 */
[----:B--2---:R-:W-:-:S03]  /*0500*/  FFMA R22, R22, R23, R27 ;  /* 0x0000001716167223 */ /* 0x004fc6000000001b */
[----:B------:R-:W2:Y:S01]  /*0510*/  LDG.E R23, desc[UR6][R16.64+0x10] ;  /* 0x0000100610177981 */ /* 0x000ea2000c1e1900 */
[----:B----4-:R-:W-:-:S03]  /*0520*/  FFMA R24, R25, R24, R22 ;  /* 0x0000001819187223 */ /* 0x010fc60000000016 */
[----:B------:R-:W2:Y:S04]  /*0530*/  LDG.E R22, desc[UR6][R10.64+0x10] ;  /* 0x000010060a167981 */ /* 0x000ea8000c1e1900 */
[----:B------:R-:W4:Y:S01]  /*0540*/  LDG.E R25, desc[UR6][R16.64+0x1c] ;  /* 0x00001c0610197981 */ /* 0x000f22000c1e1900 */
[----:B---3--:R-:W-:-:S03]  /*0550*/  FFMA R27, R21, R20, R24 ;  /* 0x00000014151b7223 */ /* 0x008fc60000000018 */
[----:B------:R-:W3:Y:S04]  /*0560*/  LDG.E R20, desc[UR6][R16.64+0x18] ;  /* 0x0000180610147981 */ /* 0x000ee8000c1e1900 */
[----:B------:R-:W3:Y:S04]  /*0570*/  LDG.E R21, desc[UR6][R10.64+0x18] ;  /* 0x000018060a157981 */ /* 0x000ee8000c1e1900 */
[----:B------:R-:W4:Y:S01]  /*0580*/  LDG.E R24, desc[UR6][R10.64+0x1c] ;  /* 0x00001c060a187981 */ /* 0x000f22000c1e1900 */
[----:B------:R-:W-:-:S04]  /*0590*/  IADD3 R18, PT, PT, R18, 0x10, RZ ;  /* 0x0000001012127810 */ /* 0x000fc80007ffe0ff */
[----:B------:R-:W-:Y:S02]  /*05a0*/  ISETP.NE.AND P2, PT, R18, RZ, PT ;  /* 0x000000ff1200720c */ /* 0x000fe40003f45270 */
[----:B------:R-:W-:Y:S01]  /*05b0*/  IADD3 R19, PT, PT, R19, 0x10, RZ ;  /* 0x0000001013137810 */ /* 0x000fe20007ffe0ff */
[----:B--2---:R-:W-:-:S04]  /*05c0*/  FFMA R22, R22, R23, R27 ;  /* 0x0000001716167223 */ /* 0x004fc8000000001b */
[----:B-----5:R-:W-:Y:S01]  /*05d0*/  FFMA R26, R29, R26, R22 ;  /* 0x0000001a1d1a7223 */ /* 0x020fe20000000016 */
[----:B------:R-:W-:-:S03]  /*05e0*/  IADD3 R22, P3, PT, R16, 0x40, RZ ;  /* 0x0000004010167810 */ /* 0x000fc60007f7e0ff */
[----:B---3--:R-:W-:Y:S02]  /*05f0*/  FFMA R21, R21, R20, R26 ;  /* 0x0000001415157223 */ /* 0x008fe4000000001a */
[----:B------:R-:W-:Y:S02]  /*0600*/  IMAD.X R23, RZ, RZ, R17, P3 ;  /* 0x000000ffff177224 */ /* 0x000fe400018e0611 */
[----:B----4-:R-:W-:Y:S01]  /*0610*/  FFMA R21, R24, R25, R21 ;  /* 0x0000001918157223 */ /* 0x010fe20000000015 */
[----:B------:R-:W-:Y:S06]  /*0620*/  @P2 BRA `(.L_x_228) ;  /* 0xfffffffc001c2947 */ /* 0x000fec000383ffff */
[----:B------:R-:W-:-:S07]  /*0630*/  IMAD.MOV.U32 R20, RZ, RZ, R4 ;  /* 0x000000ffff147224 */ /* 0x000fce00078e0004 */
.L_x_227:
[----:B------:R-:W-:-:S13]  /*0640*/  ISETP.NE.AND P2, PT, R0, RZ, PT ;  /* 0x000000ff0000720c */ /* 0x000fda0003f45270 */
[----:B------:R-:W-:Y:S05]  /*0650*/  @!P2 BRA `(.L_x_229) ;  /* 0x000000040058a947 */ /* 0x000fea0003800000 */
[----:B------:R-:W-:Y:S01]  /*0660*/  ISETP.NE.AND P2, PT, R2, RZ, PT ;  /* 0x000000ff0200720c */ /* 0x000fe20003f45270 */
[----:B------:R-:W-:-:S12]  /*0670*/  @!P1 BRA `(.L_x_230) ;  /* 0x00000000008c9947 */ /* 0x000fd80003800000 */
[----:B------:R-:W1:Y:S01]  /*0680*/  LDC.64 R10, c[0x0][0x390] ;  /* 0x0000e400ff0a7b82 */ /* 0x000e620000000a00 */
[-C--:B------:R-:W-:Y:S01]  /*0690*/  IADD3 R19, PT, PT, R9, R20.reuse, RZ ;  /* 0x0000001409137210 */ /* 0x080fe20007ffe0ff */
[----:B------:R-:W-:Y:S01]  /*06a0*/  IMAD.IADD R23, R3, 0x1, R20 ;  /* 0x0000000103177824 */ /* 0x000fe200078e0214 */
[----:B------:R-:W-:-:S04]  /*06b0*/  IADD3 R22, P3, PT, R9, R20, RZ ;  /* 0x0000001409167210 */ /* 0x000fc80007f7e0ff */
[----:B------:R-:W-:Y:S01]  /*06c0*/  IADD3.X R24, PT, PT, RZ, RZ, RZ, P3, !PT ;  /* 0x000000ffff187210 */ /* 0x000fe20001ffe4ff */
[----:B------:R-:W2:Y:S01]  /*06d0*/  LDC.64 R16, c[0x0][0x390] ;  /* 0x0000e400ff107b82 */ /* 0x000ea20000000a00 */
[----:B-1----:R-:W-:-:S04]  /*06e0*/  IMAD.WIDE.U32 R18, R19, 0x4, R10 ;  /* 0x0000000413127825 */ /* 0x002fc800078e000a */
[----:B------:R-:W-:Y:S02]  /*06f0*/  IMAD.WIDE R10, R23, 0x4, R10 ;  /* 0x00000004170a7825 */ /* 0x000fe400078e020a */
[----:B------:R-:W3:Y:S01]  /*0700*/  LDG.E R18, desc[UR6][R18.64] ;  /* 0x0000000612127981 */ /* 0x000ee2000c1e1900 */
[----:B--2---:R-:W-:-:S03]  /*0710*/  LEA R16, P3, R22, R16, 0x2 ;  /* 0x0000001016107211 */ /* 0x004fc600078610ff */
[----:B------:R-:W2:Y:S01]  /*0720*/  LDG.E R23, desc[UR6][R10.64+0x4] ;  /* 0x000004060a177981 */ /* 0x000ea2000c1e1900 */
[----:B------:R-:W-:-:S03]  /*0730*/  LEA.HI.X R17, R22, R17, R24, 0x2, P3 ;  /* 0x0000001116117211 */ /* 0x000fc600018f1418 */
[----:B------:R-:W3:Y:S04]  /*0740*/  LDG.E R22, desc[UR6][R10.64] ;  /* 0x000000060a167981 */ /* 0x000ee8000c1e1900 */
[----:B------:R-:W2:Y:S04]  /*0750*/  LDG.E R24, desc[UR6][R16.64+0x4] ;  /* 0x0000040610187981 */ /* 0x000ea8000c1e1900 */
[----:B------:R-:W4:Y:S04]  /*0760*/  LDG.E R26, desc[UR6][R10.64+0x8] ;  /* 0x000008060a1a7981 */ /* 0x000f28000c1e1900 */
[----:B------:R-:W4:Y:S04]  /*0770*/  LDG.E R25, desc[UR6][R16.64+0x8] ;  /* 0x0000080610197981 */ /* 0x000f28000c1e1900 */
[----:B------:R-:W5:Y:S04]  /*0780*/  LDG.E R27, desc[UR6][R16.64+0x10] ;  /* 0x00001006101b7981 */ /* 0x000f68000c1e1900 */
[----:B------:R-:W5:Y:S04]  /*0790*/  LDG.E R19, desc[UR6][R16.64+0x14] ;  /* 0x0000140610137981 */ /* 0x000f68000c1e1900 */
[----:B------:R-:W5:Y:S04]  /*07a0*/  LDG.E R29, desc[UR6][R10.64+0x14] ;  /* 0x000014060a1d7981 */ /* 0x000f68000c1e1900 */
[----:B------:R-:W5:Y:S01]  /*07b0*/  LDG.E R28, desc[UR6][R10.64+0x1c] ;  /* 0x00001c060a1c7981 */ /* 0x000f62000c1e1900 */
[----:B---3--:R-:W-:-:S03]  /*07c0*/  FFMA R22, R22, R18, R21 ;  /* 0x0000001216167223 */ /* 0x008fc60000000015 */
[----:B------:R-:W3:Y:S01]  /*07d0*/  LDG.E R21, desc[UR6][R10.64+0xc] ;  /* 0x00000c060a157981 */ /* 0x000ee2000c1e1900 */
[----:B--2---:R-:W-:-:S03]  /*07e0*/  FFMA R23, R23, R24, R22 ;  /* 0x0000001817177223 */ /* 0x004fc60000000016 */
[----:B------:R-:W3:Y:S04]  /*07f0*/  LDG.E R22, desc[UR6][R16.64+0xc] ;  /* 0x00000c0610167981 */ /* 0x000ee8000c1e1900 */
[----:B------:R-:W5:Y:S01]  /*0800*/  LDG.E R24, desc[UR6][R10.64+0x10] ;  /* 0x000010060a187981 */ /* 0x000f62000c1e1900 */
[----:B----4-:R-:W-:-:S03]  /*0810*/  FFMA R26, R26, R25, R23 ;  /* 0x000000191a1a7223 */ /* 0x010fc60000000017 */
[----:B------:R-:W2:Y:S04]  /*0820*/  LDG.E R18, desc[UR6][R16.64+0x18] ;  /* 0x0000180610127981 */ /* 0x000ea8000c1e1900 */
[----:B------:R-:W2:Y:S04]  /*0830*/  LDG.E R25, desc[UR6][R10.64+0x18] ;  /* 0x000018060a197981 */ /* 0x000ea8000c1e1900 */
[----:B------:R-:W4:Y:S01]  /*0840*/  LDG.E R23, desc[UR6][R16.64+0x1c] ;  /* 0x00001c0610177981 */ /* 0x000f22000c1e1900 */
[----:B------:R-:W-:Y:S02]  /*0850*/  VIADD R20, R20, 0x8 ;  /* 0x0000000814147836 */ /* 0x000fe40000000000 */
[----:B---3--:R-:W-:-:S04]  /*0860*/  FFMA R21, R21, R22, R26 ;  /* 0x0000001615157223 */ /* 0x008fc8000000001a */
[----:B-----5:R-:W-:-:S04]  /*0870*/  FFMA R24, R24, R27, R21 ;  /* 0x0000001b18187223 */ /* 0x020fc80000000015 */
[----:B------:R-:W-:-:S04]  /*0880*/  FFMA R24, R29, R19, R24 ;  /* 0x000000131d187223 */ /* 0x000fc80000000018 */
[----:B--2---:R-:W-:-:S04]  /*0890*/  FFMA R18, R25, R18, R24 ;  /* 0x0000001219127223 */ /* 0x004fc80000000018 */
[----:B----4-:R-:W-:-:S07]  /*08a0*/  FFMA R21, R28, R23, R18 ;  /* 0x000000171c157223 */ /* 0x010fce0000000012 */
.L_x_230:
        /* <DEDUP_REMOVED lines=20> */
[----:B------:R-:W5:Y:S01]  /*09f0*/  LDG.E R28, desc[UR6][R10.64+0xc] ;  /* 0x00000c060a1c7981 */ /* 0x000f62000c1e1900 */
[----:B------:R-:W-:-:S02]  /*0a00*/  VIADD R20, R20, 0x4 ;  /* 0x0000000414147836 */ /* 0x000fc40000000000 */
[----:B---3--:R-:W-:-:S04]  /*0a10*/  FFMA R22, R22, R16, R21 ;  /* 0x0000001016167223 */ /* 0x008fc80000000015 */
[----:B--2---:R-:W-:-:S04]  /*0a20*/  FFMA R22, R23, R24, R22 ;  /* 0x0000001817167223 */ /* 0x004fc80000000016 */
[----:B----4-:R-:W-:-:S04]  /*0a30*/  FFMA R22, R25, R26, R22 ;  /* 0x0000001a19167223 */ /* 0x010fc80000000016 */
[----:B-----5:R-:W-:-:S07]  /*0a40*/  FFMA R21, R27, R28, R22 ;  /* 0x0000001c1b157223 */ /* 0x020fce0000000016 */
.L_x_231:
[----:B------:R-:W-:Y:S05]  /*0a50*/  @!P2 BRA `(.L_x_229) ;  /* 0x000000000058a947 */ /* 0x000fea0003800000 */
[----:B------:R-:W1:Y:S01]  /*0a60*/  LDC.64 R16, c[0x0][0x390] ;  /* 0x0000e400ff107b82 */ /* 0x000e620000000a00 */
[----:B------:R-:W-:Y:S01]  /*0a70*/  IADD3 R11, PT, PT, R9, R20, RZ ;  /* 0x00000014090b7210 */ /* 0x000fe20007ffe0ff */
[----:B------:R-:W-:-:S04]  /*0a80*/  IMAD.IADD R19, R3, 0x1, R20 ;  /* 0x0000000103137824 */ /* 0x000fc800078e0214 */
[----:B-1----:R-:W-:-:S04]  /*0a90*/  IMAD.WIDE.U32 R10, R11, 0x4, R16 ;  /* 0x000000040b0a7825 */ /* 0x002fc800078e0010 */
[----:B------:R-:W-:Y:S02]  /*0aa0*/  IMAD.WIDE R16, R19, 0x4, R16 ;  /* 0x0000000413107825 */ /* 0x000fe400078e0210 */
[----:B------:R-:W2:Y:S04]  /*0ab0*/  LDG.E R10, desc[UR6][R10.64] ;  /* 0x000000060a0a7981 */ /* 0x000ea8000c1e1900 */
[----:B------:R-:W2:Y:S01]  /*0ac0*/  LDG.E R18, desc[UR6][R16.64] ;  /* 0x0000000610127981 */ /* 0x000ea2000c1e1900 */
[----:B------:R-:W-:Y:S01]  /*0ad0*/  ISETP.NE.AND P2, PT, R5, 0x1, PT ;  /* 0x000000010500780c */ /* 0x000fe20003f45270 */
[----:B--2---:R-:W-:-:S12]  /*0ae0*/  FFMA R21, R18, R10, R21 ;  /* 0x0000000a12157223 */ /* 0x004fd80000000015 */
[----:B------:R-:W-:Y:S05]  /*0af0*/  @!P2 BRA `(.L_x_229) ;  /* 0x000000000030a947 */ /* 0x000fea0003800000 */
[----:B------:R-:W1:Y:S01]  /*0b00*/  LDC.64 R10, c[0x0][0x390] ;  /* 0x0000e400ff0a7b82 */ /* 0x000e620000000a00 */
[----:B------:R-:W-:Y:S02]  /*0b10*/  IADD3 R9, P3, PT, R9, R20, RZ ;  /* 0x0000001409097210 */ /* 0x000fe40007f7e0ff */
[----:B------:R-:W-:Y:S02]  /*0b20*/  ISETP.NE.AND P2, PT, R5, 0x2, PT ;  /* 0x000000020500780c */ /* 0x000fe40003f45270 */
[----:B------:R-:W-:-:S11]  /*0b30*/  IADD3.X R18, PT, PT, RZ, RZ, RZ, P3, !PT ;  /* 0x000000ffff127210 */ /* 0x000fd60001ffe4ff */
[----:B------:R-:W2:Y:S01]  /*0b40*/  @P2 LDG.E R20, desc[UR6][R16.64+0x8] ;  /* 0x0000080610142981 */ /* 0x000ea2000c1e1900 */
[----:B-1----:R-:W-:-:S04]  /*0b50*/  LEA R10, P3, R9, R10, 0x2 ;  /* 0x0000000a090a7211 */ /* 0x002fc800078610ff */
[----:B------:R-:W-:Y:S02]  /*0b60*/  LEA.HI.X R11, R9, R11, R18, 0x2, P3 ;  /* 0x0000000b090b7211 */ /* 0x000fe400018f1412 */
[----:B------:R-:W3:Y:S04]  /*0b70*/  LDG.E R18, desc[UR6][R16.64+0x4] ;  /* 0x0000040610127981 */ /* 0x000ee8000c1e1900 */
[----:B------:R-:W3:Y:S04]  /*0b80*/  LDG.E R9, desc[UR6][R10.64+0x4] ;  /* 0x000004060a097981 */ /* 0x000ee8000c1e1900 */
[----:B------:R-:W2:Y:S01]  /*0b90*/  @P2 LDG.E R19, desc[UR6][R10.64+0x8] ;  /* 0x000008060a132981 */ /* 0x000ea2000c1e1900 */
[----:B---3--:R-:W-:-:S04]  /*0ba0*/  FFMA R21, R18, R9, R21 ;  /* 0x0000000912157223 */ /* 0x008fc80000000015 */
[----:B--2---:R-:W-:-:S07]  /*0bb0*/  @P2 FFMA R21, R20, R19, R21 ;  /* 0x0000001314152223 */ /* 0x004fce0000000015 */
.L_x_229:
[----:B------:R-:W1:Y:S01]  /*0bc0*/  LDCU UR4, c[0x0][0x388] ;  /* 0x00007100ff0477ac */ /* 0x000e620008000800 */
[----:B------:R-:W-:Y:S01]  /*0bd0*/  FADD R21, -R21, 1 ;  /* 0x3f80000015157421 */ /* 0x000fe20000000100 */
[----:B------:R-:W-:-:S04]  /*0be0*/  IADD3 R7, PT, PT, R7, 0x1, RZ ;  /* 0x0000000107077810 */ /* 0x000fc80007ffe0ff */
[----:B-1----:R-:W-:Y:S01]  /*0bf0*/  FSETP.GEU.AND P2, PT, R21, UR4, PT ;  /* 0x0000000415007c0b */ /* 0x002fe2000bf4e000 */
[----:B------:R-:W1:-:S12]  /*0c00*/  LDCU UR4, c[0x0][0x380] ;  /* 0x00007000ff0477ac */ /* 0x000e580008000800 */
[----:B------:R-:W-:-:S05]  /*0c10*/  @!P2 VIADD R6, R6, 0x1 ;  /* 0x000000010606a836 */ /* 0x000fca0000000000 */
[----:B------:R2:W-:Y:S01]  /*0c20*/  @!P2 STG.E desc[UR6][R12.64], R6 ;  /* 0x000000060c00a986 */ /* 0x0005e2000c101906 */
[----:B-1----:R-:W-:-:S13]  /*0c30*/  ISETP.NE.AND P2, PT, R7, UR4, PT ;  /* 0x0000000407007c0c */ /* 0x002fda000bf45270 */
[----:B--2---:R-:W-:Y:S05]  /*0c40*/  @!P2 EXIT ;  /* 0x000000000000a94d */ /* 0x004fea0003800000 */
[----:B------:R-:W-:Y:S05]  /*0c50*/  BRA `(.L_x_232) ;  /* 0xfffffff4006c7947 */ /* 0x000fea000383ffff */
.L_x_226:
[C---:B------:R-:W-:Y:S01]  /*0c60*/  ISETP.GE.U32.AND P0, PT, R2.reuse, 0x10, PT ;  /* 0x000000100200780c */ /* 0x040fe20003f06070 */
[----:B------:R-:W-:Y:S01]  /*0c70*/  IMAD.MOV.U32 R3, RZ, RZ, RZ ;  /* 0x000000ffff037224 */ /* 0x000fe200078e00ff */
[----:B------:R-:W-:-:S04]  /*0c80*/  LOP3.LUT R4, R2, 0xf, RZ, 0xc0, !PT ;  /* 0x0000000f02047812 */ /* 0x000fc800078ec0ff */
[----:B------:R-:W-:-:S07]  /*0c90*/  ISETP.NE.AND P1, PT, R4, RZ, PT ;  /* 0x000000ff0400720c */ /* 0x000fce0003f25270 */
[----:B------:R-:W-:Y:S06]  /*0ca0*/  @!P0 BRA `(.L_x_233) ;  /* 0x0000000000308947 */ /* 0x000fec0003800000 */
[----:B------:R-:W1:Y:S01]  /*0cb0*/  LDC R0, c[0x0][0x388] ;  /* 0x0000e200ff007b82 */ /* 0x000e620000000800 */
[----:B------:R-:W-:Y:S01]  /*0cc0*/  HFMA2 R3, -RZ, RZ, 0, 0 ;  /* 0x00000000ff037431 */ /* 0x000fe200000001ff */
[----:B------:R-:W-:Y:S01]  /*0cd0*/  UMOV UR4, URZ ;  /* 0x000000ff00047c82 */ /* 0x000fe20008000000 */
[----:B-1----:R-:W-:Y:S02]  /*0ce0*/  FSETP.GT.AND P0, PT, R0, 1, PT ;  /* 0x3f8000000000780b */ /* 0x002fe40003f04000 */
[----:B------:R-:W-:-:S11]  /*0cf0*/  LOP3.LUT R0, R2, 0x7ffffff0, RZ, 0xc0, !PT ;  /* 0x7ffffff002007812 */ /* 0x000fd600078ec0ff */
.L_x_234:
[----:B------:R-:W-:Y:S01]  /*0d00*/  UIADD3 UR4, UPT, UPT, UR4, 0x10, URZ ;  /* 0x0000001004047890 */ /* 0x000fe2000fffe0ff */
[C---:B------:R-:W-:Y:S01]  /*0d10*/  VIADD R2, R3.reuse, 0x1 ;  /* 0x0000000103027836 */ /* 0x040fe20000000000 */
[----:B------:R-:W-:-:S04]  /*0d20*/  @!P0 IADD3 R2, PT, PT, R3, RZ, RZ ;  /* 0x000000ff03028210 */ /* 0x000fc80007ffe0ff */
[----:B------:R-:W-:Y:S01]  /*0d30*/  ISETP.NE.AND P2, PT, R0, UR4, PT ;  /* 0x0000000400007c0c */ /* 0x000fe2000bf45270 */
[----:B-1----:R-:W-:-:S05]  /*0d40*/  @P0 VIADD R3, R2, 0xf ;  /* 0x0000000f02030836 */ /* 0x002fca0000000000 */
[----:B------:R1:W-:Y:S07]  /*0d50*/  @P0 STG.E desc[UR6][R12.64], R3 ;  /* 0x000000030c000986 */ /* 0x0003ee000c101906 */
[----:B------:R-:W-:Y:S05]  /*0d60*/  @P2 BRA `(.L_x_234) ;  /* 0xfffffffc00e42947 */ /* 0x000fea000383ffff */
.L_x_233:
[----:B------:R-:W-:Y:S05]  /*0d70*/  @!P1 EXIT ;  /* 0x000000000000994d */ /* 0x000fea0003800000 */
[----:B------:R-:W2:Y:S01]  /*0d80*/  LDCU UR5, c[0x0][0x380] ;  /* 0x00007000ff0577ac */ /* 0x000ea20008000800 */
[----:B------:R-:W-:Y:S01]  /*0d90*/  ISETP.GE.U32.AND P0, PT, R4, 0x8, PT ;  /* 0x000000080400780c */ /* 0x000fe20003f06070 */
[----:B--2---:R-:W-:-:S06]  /*0da0*/  ULOP3.LUT UR4, UR5, 0x7, URZ, 0xc0, !UPT ;  /* 0x0000000705047892 */ /* 0x004fcc000f8ec0ff */
[----:B------:R-:W-:-:S06]  /*0db0*/  ISETP.NE.AND P1, PT, RZ, UR4, PT ;  /* 0x00000004ff007c0c */ /* 0x000fcc000bf25270 */
[----:B------:R-:W-:Y:S07]  /*0dc0*/  @!P0 BRA `(.L_x_235) ;  /* 0x0000000000188947 */ /* 0x000fee0003800000 */
[----:B------:R-:W2:Y:S02]  /*0dd0*/  LDC R0, c[0x0][0x388] ;  /* 0x0000e200ff007b82 */ /* 0x000ea40000000800 */
[----:B--2---:R-:W-:Y:S02]  /*0de0*/  FSETP.GT.AND P0, PT, R0, 1, PT ;  /* 0x3f8000000000780b */ /* 0x004fe40003f04000 */
[----:B------:R-:W-:-:S11]  /*0df0*/  IADD3 R0, PT, PT, R3, 0x1, RZ ;  /* 0x0000000103007810 */ /* 0x000fd60007ffe0ff */
[----:B------:R-:W-:-:S05]  /*0e00*/  @!P0 IMAD.MOV R0, RZ, RZ, R3 ;  /* 0x000000ffff008224 */ /* 0x000fca00078e0203 */
[----:B-1----:R-:W-:-:S05]  /*0e10*/  @P0 IADD3 R3, PT, PT, R0, 0x7, RZ ;  /* 0x0000000700030810 */ /* 0x002fca0007ffe0ff */
[----:B------:R2:W-:Y:S02]  /*0e20*/  @P0 STG.E desc[UR6][R12.64], R3 ;  /* 0x000000030c000986 */ /* 0x0005e4000c101906 */
.L_x_235:
[----:B------:R-:W-:Y:S05]  /*0e30*/  @!P1 EXIT ;  /* 0x000000000000994d */ /* 0x000fea0003800000 */
[----:B------:R-:W-:Y:S02]  /*0e40*/  UISETP.GE.U32.AND UP0, UPT, UR4, 0x4, UPT ;  /* 0x000000040400788c */ /* 0x000fe4000bf06070 */
[----:B------:R-:W-:-:S06]  /*0e50*/  ULOP3.LUT UR5, UR5, 0x3, URZ, 0xc0, !UPT ;  /* 0x0000000305057892 */ /* 0x000fcc000f8ec0ff */
[----:B------:R-:W-:Y:S01]  /*0e60*/  ISETP.NE.AND P0, PT, RZ, UR5, PT ;  /* 0x00000005ff007c0c */ /* 0x000fe2000bf05270 */
[----:B------:R-:W-:-:S12]  /*0e70*/  BRA.U !UP0, `(.L_x_236) ;  /* 0x0000000108187547 */ /* 0x000fd8000b800000 */
[----:B------:R-:W3:Y:S02]  /*0e80*/  LDC R0, c[0x0][0x388] ;  /* 0x0000e200ff007b82 */ /* 0x000ee40000000800 */
[----:B---3--:R-:W-:Y:S02]  /*0e90*/  FSETP.GT.AND P1, PT, R0, 1, PT ;  /* 0x3f8000000000780b */ /* 0x008fe40003f24000 */
[----:B------:R-:W-:-:S11]  /*0ea0*/  IADD3 R0, PT, PT, R3, 0x1, RZ ;  /* 0x0000000103007810 */ /* 0x000fd60007ffe0ff */
[----:B------:R-:W-:-:S05]  /*0eb0*/  @!P1 IMAD.MOV R0, RZ, RZ, R3 ;  /* 0x000000ffff009224 */ /* 0x000fca00078e0203 */
[----:B-12---:R-:W-:-:S05]  /*0ec0*/  @P1 IADD3 R3, PT, PT, R0, 0x3, RZ ;  /* 0x0000000300031810 */ /* 0x006fca0007ffe0ff */
[----:B------:R3:W-:Y:S02]  /*0ed0*/  @P1 STG.E desc[UR6][R12.64], R3 ;  /* 0x000000030c001986 */ /* 0x0007e4000c101906 */
.L_x_236:
[----:B------:R-:W-:Y:S05]  /*0ee0*/  @!P0 EXIT ;  /* 0x000000000000894d */ /* 0x000fea0003800000 */
[----:B------:R-:W4:Y:S01]  /*0ef0*/  LDC R0, c[0x0][0x388] ;  /* 0x0000e200ff007b82 */ /* 0x000f220000000800 */
[----:B------:R-:W-:Y:S01]  /*0f00*/  UMOV UR4, URZ ;  /* 0x000000ff00047c82 */ /* 0x000fe20008000000 */
[----:B----4-:R-:W-:-:S13]  /*0f10*/  FSETP.GT.AND P0, PT, R0, 1, PT ;  /* 0x3f8000000000780b */ /* 0x010fda0003f04000 */
.L_x_237:
[----:B-1234-:R-:W-:Y:S01]  /*0f20*/  @P0 IADD3 R3, PT, PT, R3, 0x1, RZ ;  /* 0x0000000103030810 */ /* 0x01efe20007ffe0ff */
[----:B------:R-:W-:-:S04]  /*0f30*/  UIADD3 UR4, UPT, UPT, UR4, 0x1, URZ ;  /* 0x0000000104047890 */ /* 0x000fc8000fffe0ff */
[----:B------:R4:W-:Y:S01]  /*0f40*/  @P0 STG.E desc[UR6][R12.64], R3 ;  /* 0x000000030c000986 */ /* 0x0009e2000c101906 */
[----:B------:R-:W-:-:S09]  /*0f50*/  UISETP.NE.AND UP0, UPT, UR4, UR5, UPT ;  /* 0x000000050400728c */ /* 0x000fd2000bf05270 */
[----:B------:R-:W-:Y:S05]  /*0f60*/  BRA.U UP0, `(.L_x_237) ;  /* 0xfffffffd00ec7547 */ /* 0x000fea000b83ffff */
[----:B------:R-:W-:Y:S05]  /*0f70*/  EXIT ;  /* 0x000000000000794d */ /* 0x000fea0003800000 */
.L_x_238:
        /* <DEDUP_REMOVED lines=16> */
.L_x_264:


//--------------------- .text._Z14_cu_vertdegreeiifPfPi --------------------------
	.section	.text._Z14_cu_vertdegreeiifPfPi,"ax",@progbits
	.align	128
        .global         _Z14_cu_vertdegreeiifPfPi
        .type           _Z14_cu_vertdegreeiifPfPi,@function
        .size           _Z14_cu_vertdegreeiifPfPi,(.L_x_256 - _Z14_cu_vertdegreeiifPfPi)
        .other          _Z14_cu_vertdegreeiifPfPi,@"STO_CUDA_ENTRY STV_DEFAULT"
_Z14_cu_vertdegreeiifPfPi:
.text._Z14_cu_vertdegreeiifPfPi:
        /* <DEDUP_REMOVED lines=17> */
[----:B------:R-:W1:Y:S01]  /*0110*/  LDC.64 R14, c[0x0][0x390] ;  /* 0x0000e400ff0e7b82 */ /* 0x000e620000000a00 */
[----:B------:R-:W-:Y:S01]  /*0120*/  IMAD R0, R3, R4, RZ ;  /* 0x0000000403007224 */ /* 0x000fe200078e02ff */
[C---:B------:R-:W-:Y:S01]  /*0130*/  LOP3.LUT R2, R4.reuse, 0x7, RZ, 0xc0, !PT ;  /* 0x0000000704027812 */ /* 0x040fe200078ec0ff */
[----:B------:R-:W-:Y:S01]  /*0140*/  HFMA2 R6, -RZ, RZ, 0, 0 ;  /* 0x00000000ff067431 */ /* 0x000fe200000001ff */
[C---:B------:R-:W-:Y:S01]  /*0150*/  LOP3.LUT R3, R4.reuse, 0x3, RZ, 0xc0, !PT ;  /* 0x0000000304037812 */ /* 0x040fe200078ec0ff */
[----:B------:R-:W-:Y:S01]  /*0160*/  IMAD.MOV.U32 R5, RZ, RZ, RZ ;  /* 0x000000ffff057224 */ /* 0x000fe200078e00ff */
[----:B------:R-:W-:Y:S01]  /*0170*/  LOP3.LUT R4, R4, 0x7ffffff8, RZ, 0xc0, !PT ;  /* 0x7ffffff804047812 */ /* 0x000fe200078ec0ff */
[----:B------:R-:W-:-:S03]  /*0180*/  VIADD R7, R2, 0xffffffff ;  /* 0xffffffff02077836 */ /* 0x000fc60000000000 */
[----:B------:R-:W-:Y:S02]  /*0190*/  IADD3 R8, PT, PT, -R4, RZ, RZ ;  /* 0x000000ff04087210 */ /* 0x000fe40007ffe1ff */
[----:B-1----:R-:W-:-:S04]  /*01a0*/  IADD3 R14, P0, PT, R14, 0x10, RZ ;  /* 0x000000100e0e7810 */ /* 0x002fc80007f1e0ff */
[----:B------:R-:W-:-:S09]  /*01b0*/  IADD3.X R15, PT, PT, RZ, R15, RZ, P0, !PT ;  /* 0x0000000fff0f7210 */ /* 0x000fd200007fe4ff */
.L_x_247:
        /* <DEDUP_REMOVED lines=9> */
.L_x_241:
[----:B------:R-:W-:Y:S01]  /*0250*/  IMAD.WIDE R16, R19, 0x4, R14 ;  /* 0x0000000413107825 */ /* 0x000fe200078e020e */
[----:B------:R-:W2:Y:S04]  /*0260*/  LDG.E R25, desc[UR6][R10.64+-0x10] ;  /* 0xfffff0060a197981 */ /* 0x000ea8000c1e1900 */
[----:B------:R-:W2:Y:S04]  /*0270*/  LDG.E R20, desc[UR6][R16.64+-0x10] ;  /* 0xfffff00610147981 */ /* 0x000ea8000c1e1900 */
[----:B------:R-:W3:Y:S04]  /*0280*/  LDG.E R26, desc[UR6][R16.64+-0xc] ;  /* 0xfffff406101a7981 */ /* 0x000ee8000c1e1900 */
[----:B------:R-:W3:Y:S01]  /*0290*/  LDG.E R27, desc[UR6][R10.64+-0xc] ;  /* 0xfffff4060a1b7981 */ /* 0x000ee2000c1e1900 */
[----:B--2---:R-:W-:-:S03]  /*02a0*/  FADD R22, R20, -R25 ;  /* 0x8000001914167221 */ /* 0x004fc60000000000 */
[----:B------:R-:W2:Y:S04]  /*02b0*/  LDG.E R25, desc[UR6][R16.64+-0x8] ;  /* 0xfffff80610197981 */ /* 0x000ea8000c1e1900 */
[----:B------:R-:W2:Y:S01]  /*02c0*/  LDG.E R20, desc[UR6][R10.64+-0x8] ;  /* 0xfffff8060a147981 */ /* 0x000ea2000c1e1900 */
[----:B------:R-:W-:-:S03]  /*02d0*/  FFMA R24, R22, R22, R23 ;  /* 0x0000001616187223 */ /* 0x000fc60000000017 */
[----:B------:R-:W4:Y:S01]  /*02e0*/  LDG.E R23, desc[UR6][R16.64+-0x4] ;  /* 0xfffffc0610177981 */ /* 0x000f22000c1e1900 */
[----:B---3--:R-:W-:-:S03]  /*02f0*/  FADD R27, R26, -R27 ;  /* 0x8000001b1a1b7221 */ /* 0x008fc60000000000 */
[----:B------:R-:W4:Y:S01]  /*0300*/  LDG.E R22, desc[UR6][R10.64+-0x4] ;  /* 0xfffffc060a167981 */ /* 0x000f22000c1e1900 */
[----:B------:R-:W-:-:S03]  /*0310*/  FFMA R24, R27, R27, R24 ;  /* 0x0000001b1b187223 */ /* 0x000fc60000000018 */
[----:B------:R-:W3:Y:S01]  /*0320*/  LDG.E R26, desc[UR6][R10.64+0xc] ;  /* 0x00000c060a1a7981 */ /* 0x000ee2000c1e1900 */
[----:B--2---:R-:W-:-:S03]  /*0330*/  FADD R27, R25, -R20 ;  /* 0x80000014191b7221 */ /* 0x004fc60000000000 */
[----:B------:R-:W2:Y:S04]  /*0340*/  LDG.E R20, desc[UR6][R16.64] ;  /* 0x0000000610147981 */ /* 0x000ea8000c1e1900 */
[----:B------:R-:W2:Y:S01]  /*0350*/  LDG.E R25, desc[UR6][R10.64] ;  /* 0x000000060a197981 */ /* 0x000ea2000c1e1900 */
[----:B------:R-:W-:Y:S01]  /*0360*/  FFMA R24, R27, R27, R24 ;  /* 0x0000001b1b187223 */ /* 0x000fe20000000018 */
[----:B----4-:R-:W-:Y:S02]  /*0370*/  FADD R23, R23, -R22 ;  /* 0x8000001617177221 */ /* 0x010fe40000000000 */
[----:B------:R-:W3:Y:S02]  /*0380*/  LDG.E R27, desc[UR6][R16.64+0xc] ;  /* 0x00000c06101b7981 */ /* 0x000ee4000c1e1900 */
[----:B------:R-:W-:-:S02]  /*0390*/  FFMA R22, R23, R23, R24 ;  /* 0x0000001717167223 */ /* 0x000fc40000000018 */
        /* <DEDUP_REMOVED lines=8> */
[----:B----4-:R-:W-:-:S04]  /*0420*/  FADD R23, R23, -R24 ;  /* 0x8000001817177221 */ /* 0x010fc80000000000 */
[----:B------:R-:W-:Y:S01]  /*0430*/  FFMA R22, R23, R23, R22 ;  /* 0x0000001717167223 */ /* 0x000fe20000000016 */
[----:B-1----:R-:W-:Y:S01]  /*0440*/  IADD3 R10, P1, PT, R10, 0x20, RZ ;  /* 0x000000200a0a7810 */ /* 0x002fe20007f3e0ff */
[----:B---3--:R-:W-:Y:S01]  /*0450*/  FADD R27, R27, -R26 ;  /* 0x8000001a1b1b7221 */ /* 0x008fe20000000000 */
[----:B------:R-:W-:-:S03]  /*0460*/  IADD3 R19, PT, PT, R19, 0x8, RZ ;  /* 0x0000000813137810 */ /* 0x000fc60007ffe0ff */
[----:B------:R-:W-:Y:S02]  /*0470*/  IMAD.X R11, RZ, RZ, R11, P1 ;  /* 0x000000ffff0b7224 */ /* 0x000fe400008e060b */
[----:B--2---:R-:W-:-:S04]  /*0480*/  FADD R25, R25, -R20 ;  /* 0x8000001419197221 */ /* 0x004fc80000000000 */
[----:B------:R-:W-:-:S04]  /*0490*/  FFMA R22, R25, R25, R22 ;  /* 0x0000001919167223 */ /* 0x000fc80000000016 */
[----:B------:R-:W-:Y:S01]  /*04a0*/  FFMA R23, R27, R27, R22 ;  /* 0x0000001b1b177223 */ /* 0x000fe20000000016 */
[----:B------:R-:W-:Y:S06]  /*04b0*/  @P0 BRA `(.L_x_241) ;  /* 0xfffffffc00640947 */ /* 0x000fec000383ffff */
[----:B------:R-:W-:-:S07]  /*04c0*/  MOV R22, R4 ;  /* 0x0000000400167202 */ /* 0x000fce0000000f00 */
.L_x_240:
[----:B------:R-:W-:-:S13]  /*04d0*/  ISETP.NE.AND P0, PT, R2, RZ, PT ;  /* 0x000000ff0200720c */ /* 0x000fda0003f05270 */
[----:B------:R-:W-:Y:S05]  /*04e0*/  @!P0 BRA `(.L_x_242) ;  /* 0x0000000000f48947 */ /* 0x000fea0003800000 */
[----:B------:R-:W-:Y:S02]  /*04f0*/  ISETP.GE.U32.AND P1, PT, R7, 0x3, PT ;  /* 0x000000030700780c */ /* 0x000fe40003f26070 */
[----:B------:R-:W-:-:S11]  /*0500*/  ISETP.NE.AND P0, PT, R3, RZ, PT ;  /* 0x000000ff0300720c */ /* 0x000fd60003f05270 */
[----:B------:R-:W-:Y:S05]  /*0510*/  @!P1 BRA `(.L_x_243) ;  /* 0x00000000006c9947 */ /* 0x000fea0003800000 */
[----:B------:R-:W1:Y:S01]  /*0520*/  LDC.64 R16, c[0x0][0x390] ;  /* 0x0000e400ff107b82 */ /* 0x000e620000000a00 */
[----:B------:R-:W-:Y:S01]  /*0530*/  IMAD.IADD R19, R0, 0x1, R22 ;  /* 0x0000000100137824 */ /* 0x000fe200078e0216 */
[CC--:B------:R-:W-:Y:S02]  /*0540*/  IADD3 R25, PT, PT, R9.reuse, R22.reuse, RZ ;  /* 0x0000001609197210 */ /* 0x0c0fe40007ffe0ff */
[----:B------:R-:W-:-:S04]  /*0550*/  IADD3 R20, P1, PT, R9, R22, RZ ;  /* 0x0000001609147210 */ /* 0x000fc80007f3e0ff */
[----:B------:R-:W2:Y:S01]  /*0560*/  LDC.64 R10, c[0x0][0x390] ;  /* 0x0000e400ff0a7b82 */ /* 0x000ea20000000a00 */
[----:B------:R-:W-:Y:S01]  /*0570*/  IADD3.X R24, PT, PT, RZ, RZ, RZ, P1, !PT ;  /* 0x000000ffff187210 */ /* 0x000fe20000ffe4ff */
[----:B-1----:R-:W-:-:S04]  /*0580*/  IMAD.WIDE R18, R19, 0x4, R16 ;  /* 0x0000000413127825 */ /* 0x002fc800078e0210 */
[----:B------:R-:W-:Y:S01]  /*0590*/  IMAD.WIDE.U32 R16, R25, 0x4, R16 ;  /* 0x0000000419107825 */ /* 0x000fe200078e0010 */
        /* <DEDUP_REMOVED lines=11> */
[----:B---3--:R-:W-:-:S04]  /*0650*/  FADD R28, R29, -R16 ;  /* 0x800000101d1c7221 */ /* 0x008fc80000000000 */
[----:B------:R-:W-:Y:S01]  /*0660*/  FFMA R23, R28, R28, R23 ;  /* 0x0000001c1c177223 */ /* 0x000fe20000000017 */
[----:B--2---:R-:W-:-:S04]  /*0670*/  FADD R26, R27, -R26 ;  /* 0x8000001a1b1a7221 */ /* 0x004fc80000000000 */
[----:B------:R-:W-:Y:S01]  /*0680*/  FFMA R23, R26, R26, R23 ;  /* 0x0000001a1a177223 */ /* 0x000fe20000000017 */
[----:B----4-:R-:W-:-:S04]  /*0690*/  FADD R20, R20, -R25 ;  /* 0x8000001914147221 */ /* 0x010fc80000000000 */
[----:B------:R-:W-:Y:S01]  /*06a0*/  FFMA R23, R20, R20, R23 ;  /* 0x0000001414177223 */ /* 0x000fe20000000017 */
[----:B-----5:R-:W-:-:S04]  /*06b0*/  FADD R24, R24, -R17 ;  /* 0x8000001118187221 */ /* 0x020fc80000000000 */
[----:B------:R-:W-:-:S07]  /*06c0*/  FFMA R23, R24, R24, R23 ;  /* 0x0000001818177223 */ /* 0x000fce0000000017 */
.L_x_243:
[----:B------:R-:W-:Y:S05]  /*06d0*/  @!P0 BRA `(.L_x_242) ;  /* 0x0000000000788947 */ /* 0x000fea0003800000 */
[----:B------:R-:W-:Y:S02]  /*06e0*/  ISETP.NE.AND P1, PT, R3, 0x1, PT ;  /* 0x000000010300780c */ /* 0x000fe40003f25270 */
[----:B------:R-:W-:-:S11]  /*06f0*/  LOP3.LUT P0, RZ, R21, 0x1, RZ, 0xc0, !PT ;  /* 0x0000000115ff7812 */ /* 0x000fd6000780c0ff */
[----:B------:R-:W1:Y:S01]  /*0700*/  @P1 LDC.64 R10, c[0x0][0x390] ;  /* 0x0000e400ff0a1b82 */ /* 0x000e620000000a00 */
[C---:B------:R-:W-:Y:S01]  /*0710*/  @P1 IADD3 R20, P2, PT, R9.reuse, R22, RZ ;  /* 0x0000001609141210 */ /* 0x040fe20007f5e0ff */
[----:B------:R-:W-:-:S03]  /*0720*/  @P1 IMAD.IADD R25, R9, 0x1, R22 ;  /* 0x0000000109191824 */ /* 0x000fc600078e0216 */
[----:B------:R-:W-:-:S03]  /*0730*/  @P1 IADD3.X R21, PT, PT, RZ, RZ, RZ, P2, !PT ;  /* 0x000000ffff151210 */ /* 0x000fc600017fe4ff */
[----:B------:R-:W2:Y:S08]  /*0740*/  @P1 LDC.64 R16, c[0x0][0x390] ;  /* 0x0000e400ff101b82 */ /* 0x000eb00000000a00 */
[----:B------:R-:W3:Y:S01]  /*0750*/  @P0 LDC.64 R18, c[0x0][0x390] ;  /* 0x0000e400ff120b82 */ /* 0x000ee20000000a00 */
[----:B-1----:R-:W-:-:S04]  /*0760*/  @P1 LEA R10, P2, R20, R10, 0x2 ;  /* 0x0000000a140a1211 */ /* 0x002fc800078410ff */
[----:B------:R-:W-:Y:S02]  /*0770*/  @P1 LEA.HI.X R11, R20, R11, R21, 0x2, P2 ;  /* 0x0000000b140b1211 */ /* 0x000fe400010f1415 */
[----:B------:R-:W-:Y:S02]  /*0780*/  @P1 IADD3 R21, PT, PT, R0, R22, RZ ;  /* 0x0000001600151210 */ /* 0x000fe40007ffe0ff */
[----:B------:R-:W-:Y:S01]  /*0790*/  @P1 IADD3 R22, PT, PT, R22, 0x2, RZ ;  /* 0x0000000216161810 */ /* 0x000fe20007ffe0ff */
[----:B------:R-:W4:Y:S02]  /*07a0*/  @P1 LDG.E R10, desc[UR6][R10.64+0x4] ;  /* 0x000004060a0a1981 */ /* 0x000f24000c1e1900 */
[----:B--2---:R-:W-:Y:S01]  /*07b0*/  @P1 IMAD.WIDE R20, R21, 0x4, R16 ;  /* 0x0000000415141825 */ /* 0x004fe200078e0210 */
[----:B------:R-:W-:-:S03]  /*07c0*/  @P0 IADD3 R9, PT, PT, R9, R22, RZ ;  /* 0x0000001609090210 */ /* 0x000fc60007ffe0ff */
[----:B------:R-:W-:-:S04]  /*07d0*/  @P1 IMAD.WIDE.U32 R16, R25, 0x4, R16 ;  /* 0x0000000419101825 */ /* 0x000fc800078e0010 */
[----:B------:R-:W-:Y:S02]  /*07e0*/  @P0 IMAD.IADD R25, R0, 0x1, R22 ;  /* 0x0000000100190824 */ /* 0x000fe400078e0216 */
[----:B------:R-:W2:Y:S02]  /*07f0*/  @P1 LDG.E R17, desc[UR6][R16.64] ;  /* 0x0000000610111981 */ /* 0x000ea4000c1e1900 */
[--C-:B---3--:R-:W-:Y:S02]  /*0800*/  @P0 IMAD.WIDE R24, R25, 0x4, R18.reuse ;  /* 0x0000000419180825 */ /* 0x108fe400078e0212 */
[----:B------:R-:W2:Y:S02]  /*0810*/  @P1 LDG.E R22, desc[UR6][R20.64] ;  /* 0x0000000614161981 */ /* 0x000ea4000c1e1900 */
[----:B------:R-:W-:Y:S02]  /*0820*/  @P0 IMAD.WIDE.U32 R18, R9, 0x4, R18 ;  /* 0x0000000409120825 */ /* 0x000fe400078e0012 */
[----:B------:R-:W4:Y:S04]  /*0830*/  @P1 LDG.E R9, desc[UR6][R20.64+0x4] ;  /* 0x0000040614091981 */ /* 0x000f28000c1e1900 */
[----:B------:R-:W3:Y:S04]  /*0840*/  @P0 LDG.E R24, desc[UR6][R24.64] ;  /* 0x0000000618180981 */ /* 0x000ee8000c1e1900 */
[----:B------:R-:W3:Y:S01]  /*0850*/  @P0 LDG.E R19, desc[UR6][R18.64] ;  /* 0x0000000612130981 */ /* 0x000ee2000c1e1900 */
[----:B--2---:R-:W-:Y:S01]  /*0860*/  @P1 FADD R22, R22, -R17 ;  /* 0x8000001116161221 */ /* 0x004fe20000000000 */
[----:B----4-:R-:W-:-:S03]  /*0870*/  @P1 FADD R9, R9, -R10 ;  /* 0x8000000a09091221 */ /* 0x010fc60000000000 */
[----:B------:R-:W-:-:S04]  /*0880*/  @P1 FFMA R22, R22, R22, R23 ;  /* 0x0000001616161223 */ /* 0x000fc80000000017 */
[----:B------:R-:W-:Y:S01]  /*0890*/  @P1 FFMA R23, R9, R9, R22 ;  /* 0x0000000909171223 */ /* 0x000fe20000000016 */
[----:B---3--:R-:W-:-:S04]  /*08a0*/  @P0 FADD R10, R24, -R19 ;  /* 0x80000013180a0221 */ /* 0x008fc80000000000 */
[----:B------:R-:W-:-:S07]  /*08b0*/  @P0 FFMA R23, R10, R10, R23 ;  /* 0x0000000a0a170223 */ /* 0x000fce0000000017 */
.L_x_242:
[----:B------:R-:W-:Y:S01]  /*08c0*/  IADD3 R9, PT, PT, R23, -0xd000000, RZ ;  /* 0xf300000017097810 */ /* 0x000fe20007ffe0ff */
[----:B------:R1:W2:Y:S01]  /*08d0*/  MUFU.RSQ R16, R23 ;  /* 0x0000001700107308 */ /* 0x0002a20000001400 */
[----:B------:R-:W-:Y:S02]  /*08e0*/  BSSY.RECONVERGENT B0, `(.L_x_244) ;  /* 0x000000a000007945 */ /* 0x000fe40003800200 */
[----:B------:R-:W-:-:S13]  /*08f0*/  ISETP.GT.U32.AND P0, PT, R9, 0x727fffff, PT ;  /* 0x727fffff0900780c */ /* 0x000fda0003f04070 */
[----:B-1----:R-:W-:Y:S05]  /*0900*/  @!P0 BRA `(.L_x_245) ;  /* 0x00000000000c8947 */ /* 0x002fea0003800000 */
[----:B------:R-:W-:-:S07]  /*0910*/  MOV R18, 0x930 ;  /* 0x0000093000127802 */ /* 0x000fce0000000f00 */
[----:B0-2---:R-:W-:Y:S05]  /*0920*/  CALL.REL.NOINC `($__internal_1_$__cuda_sm20_sqrt_rn_f32_slowpath) ;  /* 0x0000000400047944 */ /* 0x005fea0003c00000 */
[----:B------:R-:W-:Y:S05]  /*0930*/  BRA `(.L_x_246) ;  /* 0x0000000000107947 */ /* 0x000fea0003800000 */
.L_x_245:
[C---:B--2---:R-:W-:Y:S01]  /*0940*/  FMUL.FTZ R10, R16.reuse, R23 ;  /* 0x00000017100a7220 */ /* 0x044fe20000410000 */
[----:B------:R-:W-:-:S03]  /*0950*/  FMUL.FTZ R11, R16, 0.5 ;  /* 0x3f000000100b7820 */ /* 0x000fc60000410000 */
[----:B------:R-:W-:-:S04]  /*0960*/  FFMA R9, -R10, R10, R23 ;  /* 0x0000000a0a097223 */ /* 0x000fc80000000117 */
[----:B------:R-:W-:-:S07]  /*0970*/  FFMA R9, R9, R11, R10 ;  /* 0x0000000b09097223 */ /* 0x000fce000000000a */
.L_x_246:
[----:B------:R-:W-:Y:S05]  /*0980*/  BSYNC.RECONVERGENT B0 ;  /* 0x0000000000007941 */ /* 0x000fea0003800200 */
.L_x_244:
[----:B------:R-:W1:Y:S01]  /*0990*/  LDCU UR4, c[0x0][0x388] ;  /* 0x00007100ff0477ac */ /* 0x000e620008000800 */
[----:B------:R-:W-:Y:S01]  /*09a0*/  VIADD R6, R6, 0x1 ;  /* 0x0000000106067836 */ /* 0x000fe20000000000 */
[----:B-1----:R-:W-:Y:S01]  /*09b0*/  FSETP.GEU.AND P0, PT, R9, UR4, PT ;  /* 0x0000000409007c0b */ /* 0x002fe2000bf0e000 */
[----:B------:R-:W1:-:S12]  /*09c0*/  LDCU UR4, c[0x0][0x380] ;  /* 0x00007000ff0477ac */ /* 0x000e580008000800 */
[----:B------:R-:W-:-:S05]  /*09d0*/  @!P0 IADD3 R5, PT, PT, R5, 0x1, RZ ;  /* 0x0000000105058810 */ /* 0x000fca0007ffe0ff */
[----:B------:R2:W-:Y:S01]  /*09e0*/  @!P0 STG.E desc[UR6][R12.64], R5 ;  /* 0x000000050c008986 */ /* 0x0005e2000c101906 */
[----:B-1----:R-:W-:-:S13]  /*09f0*/  ISETP.NE.AND P0, PT, R6, UR4, PT ;  /* 0x0000000406007c0c */ /* 0x002fda000bf05270 */
[----:B--2---:R-:W-:Y:S05]  /*0a00*/  @!P0 EXIT ;  /* 0x000000000000894d */ /* 0x004fea0003800000 */
[----:B------:R-:W-:Y:S05]  /*0a10*/  BRA `(.L_x_247) ;  /* 0xfffffff400e87947 */ /* 0x000fea000383ffff */
.L_x_239:
[C---:B------:R-:W-:Y:S01]  /*0a20*/  ISETP.GE.U32.AND P1, PT, R2.reuse, 0x10, PT ;  /* 0x000000100200780c */ /* 0x040fe20003f26070 */
[----:B------:R-:W-:Y:S01]  /*0a30*/  HFMA2 R3, -RZ, RZ, 0, 0 ;  /* 0x00000000ff037431 */ /* 0x000fe200000001ff */
[----:B------:R-:W-:-:S04]  /*0a40*/  LOP3.LUT R4, R2, 0xf, RZ, 0xc0, !PT ;  /* 0x0000000f02047812 */ /* 0x000fc800078ec0ff */
[----:B------:R-:W-:-:S07]  /*0a50*/  ISETP.NE.AND P0, PT, R4, RZ, PT ;  /* 0x000000ff0400720c */ /* 0x000fce0003f05270 */
[----:B------:R-:W-:Y:S06]  /*0a60*/  @!P1 BRA `(.L_x_248) ;  /* 0x0000000000309947 */ /* 0x000fec0003800000 */
[----:B------:R-:W1:Y:S01]  /*0a70*/  LDCU UR4, c[0x0][0x388] ;  /* 0x00007100ff0477ac */ /* 0x000e620008000800 */
[----:B------:R-:W-:Y:S02]  /*0a80*/  LOP3.LUT R0, R2, 0x7ffffff0, RZ, 0xc0, !PT ;  /* 0x7ffffff002007812 */ /* 0x000fe400078ec0ff */
[----:B------:R-:W-:Y:S02]  /*0a90*/  MOV R3, RZ ;  /* 0x000000ff00037202 */ /* 0x000fe40000000f00 */
[----:B-1----:R-:W-:Y:S01]  /*0aa0*/  FSETP.LT.AND P1, PT, RZ, UR4, PT ;  /* 0x00000004ff007c0b */ /* 0x002fe2000bf21000 */
[----:B------:R-:W-:-:S12]  /*0ab0*/  UMOV UR4, URZ ;  /* 0x000000ff00047c82 */ /* 0x000fd80008000000 */
.L_x_249:
[C---:B------:R-:W-:Y:S01]  /*0ac0*/  VIADD R2, R3.reuse, 0x1 ;  /* 0x0000000103027836 */ /* 0x040fe20000000000 */
[----:B------:R-:W-:Y:S01]  /*0ad0*/  @!P1 IADD3 R2, PT, PT, R3, RZ, RZ ;  /* 0x000000ff03029210 */ /* 0x000fe20007ffe0ff */
[----:B------:R-:W-:-:S03]  /*0ae0*/  UIADD3 UR4, UPT, UPT, UR4, 0x10, URZ ;  /* 0x0000001004047890 */ /* 0x000fc6000fffe0ff */
[----:B-1----:R-:W-:-:S03]  /*0af0*/  @P1 IADD3 R3, PT, PT, R2, 0xf, RZ ;  /* 0x0000000f02031810 */ /* 0x002fc60007ffe0ff */
[----:B------:R-:W-:Y:S02]  /*0b00*/  ISETP.NE.AND P2, PT, R0, UR4, PT ;  /* 0x0000000400007c0c */ /* 0x000fe4000bf45270 */
[----:B------:R1:W-:Y:S11]  /*0b10*/  @P1 STG.E desc[UR6][R12.64], R3 ;  /* 0x000000030c001986 */ /* 0x0003f6000c101906 */
[----:B------:R-:W-:Y:S05]  /*0b20*/  @P2 BRA `(.L_x_249) ;  /* 0xfffffffc00e42947 */ /* 0x000fea000383ffff */
.L_x_248:
[----:B------:R-:W-:Y:S05]  /*0b30*/  @!P0 EXIT ;  /* 0x000000000000894d */ /* 0x000fea0003800000 */
[----:B------:R-:W2:Y:S01]  /*0b40*/  LDCU UR5, c[0x0][0x380] ;  /* 0x00007000ff0577ac */ /* 0x000ea20008000800 */
[----:B------:R-:W-:Y:S01]  /*0b50*/  ISETP.GE.U32.AND P0, PT, R4, 0x8, PT ;  /* 0x000000080400780c */ /* 0x000fe20003f06070 */
[----:B--2---:R-:W-:-:S06]  /*0b60*/  ULOP3.LUT UR4, UR5, 0x7, URZ, 0xc0, !UPT ;  /* 0x0000000705047892 */ /* 0x004fcc000f8ec0ff */
[----:B------:R-:W-:-:S06]  /*0b70*/  ISETP.NE.AND P1, PT, RZ, UR4, PT ;  /* 0x00000004ff007c0c */ /* 0x000fcc000bf25270 */
[----:B------:R-:W-:Y:S07]  /*0b80*/  @!P0 BRA `(.L_x_250) ;  /* 0x0000000000188947 */ /* 0x000fee0003800000 */
[----:B------:R-:W2:Y:S01]  /*0b90*/  LDCU UR8, c[0x0][0x388] ;  /* 0x00007100ff0877ac */ /* 0x000ea20008000800 */
[----:B------:R-:W-:Y:S01]  /*0ba0*/  VIADD R0, R3, 0x1 ;  /* 0x0000000103007836 */ /* 0x000fe20000000000 */
[----:B--2---:R-:W-:-:S13]  /*0bb0*/  FSETP.LT.AND P0, PT, RZ, UR8, PT ;  /* 0x00000008ff007c0b */ /* 0x004fda000bf01000 */
[----:B------:R-:W-:-:S04]  /*0bc0*/  @!P0 IADD3 R0, PT, PT, R3, RZ, RZ ;  /* 0x000000ff03008210 */ /* 0x000fc80007ffe0ff */
[----:B-1----:R-:W-:-:S05]  /*0bd0*/  @P0 IADD3 R3, PT, PT, R0, 0x7, RZ ;  /* 0x0000000700030810 */ /* 0x002fca0007ffe0ff */
[----:B------:R2:W-:Y:S02]  /*0be0*/  @P0 STG.E desc[UR6][R12.64], R3 ;  /* 0x000000030c000986 */ /* 0x0005e4000c101906 */
.L_x_250:
[----:B------:R-:W-:Y:S05]  /*0bf0*/  @!P1 EXIT ;  /* 0x000000000000994d */ /* 0x000fea0003800000 */
[----:B------:R-:W-:Y:S02]  /*0c00*/  UISETP.GE.U32.AND UP0, UPT, UR4, 0x4, UPT ;  /* 0x000000040400788c */ /* 0x000fe4000bf06070 */
[----:B------:R-:W-:-:S06]  /*0c10*/  ULOP3.LUT UR5, UR5, 0x3, URZ, 0xc0, !UPT ;  /* 0x0000000305057892 */ /* 0x000fcc000f8ec0ff */
[----:B------:R-:W-:Y:S01]  /*0c20*/  ISETP.NE.AND P0, PT, RZ, UR5, PT ;  /* 0x00000005ff007c0c */ /* 0x000fe2000bf05270 */
[----:B------:R-:W-:-:S12]  /*0c30*/  BRA.U !UP0, `(.L_x_251) ;  /* 0x0000000108187547 */ /* 0x000fd8000b800000 */
[----:B------:R-:W3:Y:S01]  /*0c40*/  LDCU UR4, c[0x0][0x388] ;  /* 0x00007100ff0477ac */ /* 0x000ee20008000800 */
[----:B------:R-:W-:Y:S01]  /*0c50*/  VIADD R0, R3, 0x1 ;  /* 0x0000000103007836 */ /* 0x000fe20000000000 */
[----:B---3--:R-:W-:-:S13]  /*0c60*/  FSETP.LT.AND P1, PT, RZ, UR4, PT ;  /* 0x00000004ff007c0b */ /* 0x008fda000bf21000 */
[----:B------:R-:W-:-:S04]  /*0c70*/  @!P1 IADD3 R0, PT, PT, R3, RZ, RZ ;  /* 0x000000ff03009210 */ /* 0x000fc80007ffe0ff */
[----:B-12---:R-:W-:-:S05]  /*0c80*/  @P1 IADD3 R3, PT, PT, R0, 0x3, RZ ;  /* 0x0000000300031810 */ /* 0x006fca0007ffe0ff */
[----:B------:R3:W-:Y:S02]  /*0c90*/  @P1 STG.E desc[UR6][R12.64], R3 ;  /* 0x000000030c001986 */ /* 0x0007e4000c101906 */
.L_x_251:
[----:B------:R-:W-:Y:S05]  /*0ca0*/  @!P0 EXIT ;  /* 0x000000000000894d */ /* 0x000fea0003800000 */
[----:B------:R-:W4:Y:S02]  /*0cb0*/  LDCU UR4, c[0x0][0x388] ;  /* 0x00007100ff0477ac */ /* 0x000f240008000800 */
[----:B----4-:R-:W-:Y:S01]  /*0cc0*/  FSETP.LT.AND P0, PT, RZ, UR4, PT ;  /* 0x00000004ff007c0b */ /* 0x010fe2000bf01000 */
[----:B------:R-:W-:-:S12]  /*0cd0*/  UMOV UR4, URZ ;  /* 0x000000ff00047c82 */ /* 0x000fd80008000000 */
.L_x_252:
[----:B-1234-:R-:W-:Y:S01]  /*0ce0*/  @P0 VIADD R3, R3, 0x1 ;  /* 0x0000000103030836 */ /* 0x01efe20000000000 */
[----:B------:R-:W-:-:S04]  /*0cf0*/  UIADD3 UR4, UPT, UPT, UR4, 0x1, URZ ;  /* 0x0000000104047890 */ /* 0x000fc8000fffe0ff */
[----:B------:R4:W-:Y:S01]  /*0d00*/  @P0 STG.E desc[UR6][R12.64], R3 ;  /* 0x000000030c000986 */ /* 0x0009e2000c101906 */
[----:B------:R-:W-:-:S09]  /*0d10*/  UISETP.NE.AND UP0, UPT, UR4, UR5, UPT ;  /* 0x000000050400728c */ /* 0x000fd2000bf05270 */
[----:B------:R-:W-:Y:S05]  /*0d20*/  BRA.U UP0, `(.L_x_252) ;  /* 0xfffffffd00ec7547 */ /* 0x000fea000b83ffff */
[----:B------:R-:W-:Y:S05]  /*0d30*/  EXIT ;  /* 0x000000000000794d */ /* 0x000fea0003800000 */
        .weak           $__internal_1_$__cuda_sm20_sqrt_rn_f32_slowpath
        .type           $__internal_1_$__cuda_sm20_sqrt_rn_f32_slowpath,@function
        .size           $__internal_1_$__cuda_sm20_sqrt_rn_f32_slowpath,(.L_x_256 - $__internal_1_$__cuda_sm20_sqrt_rn_f32_slowpath)
$__internal_1_$__cuda_sm20_sqrt_rn_f32_slowpath:
[----:B------:R-:W-:-:S13]  /*0d40*/  LOP3.LUT P0, RZ, R23, 0x7fffffff, RZ, 0xc0, !PT ;  /* 0x7fffffff17ff7812 */ /* 0x000fda000780c0ff */
[----:B------:R-:W-:Y:S01]  /*0d50*/  @!P0 MOV R9, R23 ;  /* 0x0000001700098202 */ /* 0x000fe20000000f00 */
[----:B------:R-:W-:Y:S06]  /*0d60*/  @!P0 BRA `(.L_x_253) ;  /* 0x0000000000408947 */ /* 0x000fec0003800000 */
[----:B------:R-:W-:-:S13]  /*0d70*/  FSETP.GEU.FTZ.AND P0, PT, R23, RZ, PT ;  /* 0x000000ff1700720b */ /* 0x000fda0003f1e000 */
[----:B------:R-:W-:Y:S01]  /*0d80*/  @!P0 MOV R9, 0x7fffffff ;  /* 0x7fffffff00098802 */ /* 0x000fe20000000f00 */
        /* <DEDUP_REMOVED lines=9> */
[----:B------:R-:W-:Y:S02]  /*0e20*/  @!P0 IMAD.MOV.U32 R9, RZ, RZ, R23 ;  /* 0x000000ffff098224 */ /* 0x000fe400078e0017 */
[----:B------:R-:W-:-:S04]  /*0e30*/  @P0 FADD.FTZ R16, -R11, -RZ ;  /* 0x800000ff0b100221 */ /* 0x000fc80000010100 */
[----:B------:R-:W-:-:S04]  /*0e40*/  @P0 FFMA R16, R11, R16, R10 ;  /* 0x000000100b100223 */ /* 0x000fc8000000000a */
[----:B------:R-:W-:-:S04]  /*0e50*/  @P0 FFMA R16, R16, R17, R11 ;  /* 0x0000001110100223 */ /* 0x000fc8000000000b */
[----:B------:R-:W-:-:S07]  /*0e60*/  @P0 FMUL.FTZ R9, R16, 2.3283064365386962891e-10 ;  /* 0x2f80000010090820 */ /* 0x000fce0000410000 */
.L_x_253:
[----:B------:R-:W-:Y:S01]  /*0e70*/  HFMA2 R11, -RZ, RZ, 0, 0 ;  /* 0x00000000ff0b7431 */ /* 0x000fe200000001ff */
[----:B------:R-:W-:-:S04]  /*0e80*/  MOV R10, R18 ;  /* 0x00000012000a7202 */ /* 0x000fc80000000f00 */
[----:B------:R-:W-:Y:S05]  /*0e90*/  RET.REL.NODEC R10 `(_Z14_cu_vertdegreeiifPfPi) ;  /* 0xfffffff00a587950 */ /* 0x000fea0003c3ffff */
.L_x_254:
        /* <DEDUP_REMOVED lines=14> */
.L_x_256:


//--------------------- .nv.shared._ZN3cub18CUB_300001_SM_10006detail4scan16DeviceScanKernelINS2_10policy_hubIiiimN4cuda3std3__44plusIvEEE10Policy1000EN6thrust24THRUST_300001_SM_1000_NS10device_ptrIiEESF_NS0_13ScanTileStateIiLb1EEES9_NS1_10InputValueIiPiEEmiLb0EiEEvT0_T1_T2_iT3_T4_T5_ --------------------------
	.section	.nv.shared._ZN3cub18CUB_300001_SM_10006detail4scan16DeviceScanKernelINS2_10policy_hubIiiimN4cuda3std3__44plusIvEEE10Policy1000EN6thrust24THRUST_300001_SM_1000_NS10device_ptrIiEESF_NS0_13ScanTileStateIiLb1EEES9_NS1_10InputValueIiPiEEmiLb0EiEEvT0_T1_T2_iT3_T4_T5_,"aw",@nobits
	.sectionflags	@""
	.align	16
.nv.shared._ZN3cub18CUB_300001_SM_10006detail4scan16DeviceScanKernelINS2_10policy_hubIiiimN4cuda3std3__44plusIvEEE10Policy1000EN6thrust24THRUST_300001_SM_1000_NS10device_ptrIiEESF_NS0_13ScanTileStateIiLb1EEES9_NS1_10InputValueIiPiEEmiLb0EiEEvT0_T1_T2_iT3_T4_T5_:
	.zero		32656


//--------------------- .nv.shared.reserved.0     --------------------------
	.section	.nv.shared.reserved.0,"aw",@nobits
	.weak		__nv_reservedSMEM_offset_0_alias
	.size		__nv_reservedSMEM_offset_0_alias, 0, 64
	.other		__nv_reservedSMEM_offset_0_alias,@"STO_CUDA_RESERVED_SHARED STV_DEFAULT"
__nv_reservedSMEM_offset_0_alias:
	.zero		0
	.zero		64


//--------------------- .nv.global                --------------------------
	.section	.nv.global,"aw",@nobits
.nv.global:
	.type		_ZN34_INTERNAL_0256a51e_4_k_cu_8019ca666thrust24THRUST_300001_SM_1000_NS3seqE,@object
	.size		_ZN34_INTERNAL_0256a51e_4_k_cu_8019ca666thrust24THRUST_300001_SM_1000_NS3seqE,(_ZN34_INTERNAL_0256a51e_4_k_cu_8019ca664cuda3std3__48in_placeE - _ZN34_INTERNAL_0256a51e_4_k_cu_8019ca666thrust24THRUST_300001_SM_1000_NS3seqE)
_ZN34_INTERNAL_0256a51e_4_k_cu_8019ca666thrust24THRUST_300001_SM_1000_NS3seqE:
	.zero		1
	.type		_ZN34_INTERNAL_0256a51e_4_k_cu_8019ca664cuda3std3__48in_placeE,@object
	.size		_ZN34_INTERNAL_0256a51e_4_k_cu_8019ca664cuda3std3__48in_placeE,(_ZN34_INTERNAL_0256a51e_4_k_cu_8019ca664cuda3std6ranges3__45__cpo4sizeE - _ZN34_INTERNAL_0256a51e_4_k_cu_8019ca664cuda3std3__48in_placeE)
_ZN34_INTERNAL_0256a51e_4_k_cu_8019ca664cuda3std3__48in_placeE:
	.zero		1
	.type		_ZN34_INTERNAL_0256a51e_4_k_cu_8019ca664cuda3std6ranges3__45__cpo4sizeE,@object
	.size		_ZN34_INTERNAL_0256a51e_4_k_cu_8019ca664cuda3std6ranges3__45__cpo4sizeE,(_ZN34_INTERNAL_0256a51e_4_k_cu_8019ca666thrust24THRUST_300001_SM_1000_NS12placeholders2_3E - _ZN34_INTERNAL_0256a51e_4_k_cu_8019ca664cuda3std6ranges3__45__cpo4sizeE)
_ZN34_INTERNAL_0256a51e_4_k_cu_8019ca664cuda3std6ranges3__45__cpo4sizeE:
	.zero		1
	.type		_ZN34_INTERNAL_0256a51e_4_k_cu_8019ca666thrust24THRUST_300001_SM_1000_NS12placeholders2_3E,@object
	.size		_ZN34_INTERNAL_0256a51e_4_k_cu_8019ca666thrust24THRUST_300001_SM_1000_NS12placeholders2_3E,(_ZN34_INTERNAL_0256a51e_4_k_cu_8019ca664cuda3std3__45__cpo6cbeginE - _ZN34_INTERNAL_0256a51e_4_k_cu_8019ca666thrust24THRUST_300001_SM_1000_NS12placeholders2_3E)
_ZN34_INTERNAL_0256a51e_4_k_cu_8019ca666thrust24THRUST_300001_SM_1000_NS12placeholders2_3E:
	.zero		1
	.type		_ZN34_INTERNAL_0256a51e_4_k_cu_8019ca664cuda3std3__45__cpo6cbeginE,@object
	.size		_ZN34_INTERNAL_0256a51e_4_k_cu_8019ca664cuda3std3__45__cpo6cbeginE,(_ZN34_INTERNAL_0256a51e_4_k_cu_8019ca664cuda3std6ranges3__45__cpo6cbeginE - _ZN34_INTERNAL_0256a51e_4_k_cu_8019ca664cuda3std3__45__cpo6cbeginE)
_ZN34_INTERNAL_0256a51e_4_k_cu_8019ca664cuda3std3__45__cpo6cbeginE:
	.zero		1
	.type		_ZN34_INTERNAL_0256a51e_4_k_cu_8019ca664cuda3std6ranges3__45__cpo6cbeginE,@object
	.size		_ZN34_INTERNAL_0256a51e_4_k_cu_8019ca664cuda3std6ranges3__45__cpo6cbeginE,(_ZN34_INTERNAL_0256a51e_4_k_cu_8019ca666thrust24THRUST_300001_SM_1000_NS12placeholders2_7E - _ZN34_INTERNAL_0256a51e_4_k_cu_8019ca664cuda3std6ranges3__45__cpo6cbeginE)
_ZN34_INTERNAL_0256a51e_4_k_cu_8019ca664cuda3std6ranges3__45__cpo6cbeginE:
	.zero		1
	.type		_ZN34_INTERNAL_0256a51e_4_k_cu_8019ca666thrust24THRUST_300001_SM_1000_NS12placeholders2_7E,@object
	.size		_ZN34_INTERNAL_0256a51e_4_k_cu_8019ca666thrust24THRUST_300001_SM_1000_NS12placeholders2_7E,(_ZN34_INTERNAL_0256a51e_4_k_cu_8019ca664cuda3std3__45__cpo7crbeginE - _ZN34_INTERNAL_0256a51e_4_k_cu_8019ca666thrust24THRUST_300001_SM_1000_NS12placeholders2_7E)
_ZN34_INTERNAL_0256a51e_4_k_cu_8019ca666thrust24THRUST_300001_SM_1000_NS12placeholders2_7E:
	.zero		1
	.type		_ZN34_INTERNAL_0256a51e_4_k_cu_8019ca664cuda3std3__45__cpo7crbeginE,@object
	.size		_ZN34_INTERNAL_0256a51e_4_k_cu_8019ca664cuda3std3__45__cpo7crbeginE,(_ZN34_INTERNAL_0256a51e_4_k_cu_8019ca664cuda3std6ranges3__45__cpo4nextE - _ZN34_INTERNAL_0256a51e_4_k_cu_8019ca664cuda3std3__45__cpo7crbeginE)
_ZN34_INTERNAL_0256a51e_4_k_cu_8019ca664cuda3std3__45__cpo7crbeginE:
	.zero		1
	.type		_ZN34_INTERNAL_0256a51e_4_k_cu_8019ca664cuda3std6ranges3__45__cpo4nextE,@object
	.size		_ZN34_INTERNAL_0256a51e_4_k_cu_8019ca664cuda3std6ranges3__45__cpo4nextE,(_ZN34_INTERNAL_0256a51e_4_k_cu_8019ca664cuda3std6ranges3__45__cpo4swapE - _ZN34_INTERNAL_0256a51e_4_k_cu_8019ca664cuda3std6ranges3__45__cpo4nextE)
_ZN34_INTERNAL_0256a51e_4_k_cu_8019ca664cuda3std6ranges3__45__cpo4nextE:
	.zero		1
	.type		_ZN34_INTERNAL_0256a51e_4_k_cu_8019ca664cuda3std6ranges3__45__cpo4swapE,@object
	.size		_ZN34_INTERNAL_0256a51e_4_k_cu_8019ca664cuda3std6ranges3__45__cpo4swapE,(_ZN34_INTERNAL_0256a51e_4_k_cu_8019ca666thrust24THRUST_300001_SM_1000_NS8cuda_cub10par_nosyncE - _ZN34_INTERNAL_0256a51e_4_k_cu_8019ca664cuda3std6ranges3__45__cpo4swapE)
_ZN34_INTERNAL_0256a51e_4_k_cu_8019ca664cuda3std6ranges3__45__cpo4swapE:
	.zero		1
	.type		_ZN34_INTERNAL_0256a51e_4_k_cu_8019ca666thrust24THRUST_300001_SM_1000_NS8cuda_cub10par_nosyncE,@object
	.size		_ZN34_INTERNAL_0256a51e_4_k_cu_8019ca666thrust24THRUST_300001_SM_1000_NS8cuda_cub10par_nosyncE,(_ZN34_INTERNAL_0256a51e_4_k_cu_8019ca666thrust24THRUST_300001_SM_1000_NS12placeholders2_9E - _ZN34_INTERNAL_0256a51e_4_k_cu_8019ca666thrust24THRUST_300001_SM_1000_NS8cuda_cub10par_nosyncE)
_ZN34_INTERNAL_0256a51e_4_k_cu_8019ca666thrust24THRUST_300001_SM_1000_NS8cuda_cub10par_nosyncE:
	.zero		1
	.type		_ZN34_INTERNAL_0256a51e_4_k_cu_8019ca666thrust24THRUST_300001_SM_1000_NS12placeholders2_9E,@object
	.size		_ZN34_INTERNAL_0256a51e_4_k_cu_8019ca666thrust24THRUST_300001_SM_1000_NS12placeholders2_9E,(_ZN34_INTERNAL_0256a51e_4_k_cu_8019ca664cuda3std3__436_GLOBAL__N__0256a51e_4_k_cu_8019ca666ignoreE - _ZN34_INTERNAL_0256a51e_4_k_cu_8019ca666thrust24THRUST_300001_SM_1000_NS12placeholders2_9E)
_ZN34_INTERNAL_0256a51e_4_k_cu_8019ca666thrust24THRUST_300001_SM_1000_NS12placeholders2_9E:
	.zero		1
	.type		_ZN34_INTERNAL_0256a51e_4_k_cu_8019ca664cuda3std3__436_GLOBAL__N__0256a51e_4_k_cu_8019ca666ignoreE,@object
	.size		_ZN34_INTERNAL_0256a51e_4_k_cu_8019ca664cuda3std3__436_GLOBAL__N__0256a51e_4_k_cu_8019ca666ignoreE,(_ZN34_INTERNAL_0256a51e_4_k_cu_8019ca664cuda3std6ranges3__45__cpo4dataE - _ZN34_INTERNAL_0256a51e_4_k_cu_8019ca664cuda3std3__436_GLOBAL__N__0256a51e_4_k_cu_8019ca666ignoreE)
_ZN34_INTERNAL_0256a51e_4_k_cu_8019ca664cuda3std3__436_GLOBAL__N__0256a51e_4_k_cu_8019ca666ignoreE:
	.zero		1
	.type		_ZN34_INTERNAL_0256a51e_4_k_cu_8019ca664cuda3std6ranges3__45__cpo4dataE,@object
	.size		_ZN34_INTERNAL_0256a51e_4_k_cu_8019ca664cuda3std6ranges3__45__cpo4dataE,(_ZN34_INTERNAL_0256a51e_4_k_cu_8019ca666thrust24THRUST_300001_SM_1000_NS12placeholders2_1E - _ZN34_INTERNAL_0256a51e_4_k_cu_8019ca664cuda3std6ranges3__45__cpo4dataE)
_ZN34_INTERNAL_0256a51e_4_k_cu_8019ca664cuda3std6ranges3__45__cpo4dataE:
	.zero		1
	.type		_ZN34_INTERNAL_0256a51e_4_k_cu_8019ca666thrust24THRUST_300001_SM_1000_NS12placeholders2_1E,@object
	.size		_ZN34_INTERNAL_0256a51e_4_k_cu_8019ca666thrust24THRUST_300001_SM_1000_NS12placeholders2_1E,(_ZN34_INTERNAL_0256a51e_4_k_cu_8019ca664cuda3std3__45__cpo5beginE - _ZN34_INTERNAL_0256a51e_4_k_cu_8019ca666thrust24THRUST_300001_SM_1000_NS12placeholders2_1E)
_ZN34_INTERNAL_0256a51e_4_k_cu_8019ca666thrust24THRUST_300001_SM_1000_NS12placeholders2_1E:
	.zero		1
	.type		_ZN34_INTERNAL_0256a51e_4_k_cu_8019ca664cuda3std3__45__cpo5beginE,@object
	.size		_ZN34_INTERNAL_0256a51e_4_k_cu_8019ca664cuda3std3__45__cpo5beginE,(_ZN34_INTERNAL_0256a51e_4_k_cu_8019ca664cuda3std6ranges3__45__cpo5beginE - _ZN34_INTERNAL_0256a51e_4_k_cu_8019ca664cuda3std3__45__cpo5beginE)
_ZN34_INTERNAL_0256a51e_4_k_cu_8019ca664cuda3std3__45__cpo5beginE:
	.zero		1
	.type		_ZN34_INTERNAL_0256a51e_4_k_cu_8019ca664cuda3std6ranges3__45__cpo5beginE,@object
	.size		_ZN34_INTERNAL_0256a51e_4_k_cu_8019ca664cuda3std6ranges3__45__cpo5beginE,(_ZN34_INTERNAL_0256a51e_4_k_cu_8019ca666thrust24THRUST_300001_SM_1000_NS12placeholders2_5E - _ZN34_INTERNAL_0256a51e_4_k_cu_8019ca664cuda3std6ranges3__45__cpo5beginE)
_ZN34_INTERNAL_0256a51e_4_k_cu_8019ca664cuda3std6ranges3__45__cpo5beginE:
	.zero		1
	.type		_ZN34_INTERNAL_0256a51e_4_k_cu_8019ca666thrust24THRUST_300001_SM_1000_NS12placeholders2_5E,@object
	.size		_ZN34_INTERNAL_0256a51e_4_k_cu_8019ca666thrust24THRUST_300001_SM_1000_NS12placeholders2_5E,(_ZN34_INTERNAL_0256a51e_4_k_cu_8019ca664cuda3std3__45__cpo6rbeginE - _ZN34_INTERNAL_0256a51e_4_k_cu_8019ca666thrust24THRUST_300001_SM_1000_NS12placeholders2_5E)
_ZN34_INTERNAL_0256a51e_4_k_cu_8019ca666thrust24THRUST_300001_SM_1000_NS12placeholders2_5E:
	.zero		1
	.type		_ZN34_INTERNAL_0256a51e_4_k_cu_8019ca664cuda3std3__45__cpo6rbeginE,@object
	.size		_ZN34_INTERNAL_0256a51e_4_k_cu_8019ca664cuda3std3__45__cpo6rbeginE,(_ZN34_INTERNAL_0256a51e_4_k_cu_8019ca664cuda3std6ranges3__45__cpo7advanceE - _ZN34_INTERNAL_0256a51e_4_k_cu_8019ca664cuda3std3__45__cpo6rbeginE)
_ZN34_INTERNAL_0256a51e_4_k_cu_8019ca664cuda3std3__45__cpo6rbeginE:
	.zero		1
	.type		_ZN34_INTERNAL_0256a51e_4_k_cu_8019ca664cuda3std6ranges3__45__cpo7advanceE,@object
	.size		_ZN34_INTERNAL_0256a51e_4_k_cu_8019ca664cuda3std6ranges3__45__cpo7advanceE,(_ZN34_INTERNAL_0256a51e_4_k_cu_8019ca664cuda3std3__47nulloptE - _ZN34_INTERNAL_0256a51e_4_k_cu_8019ca664cuda3std6ranges3__45__cpo7advanceE)
_ZN34_INTERNAL_0256a51e_4_k_cu_8019ca664cuda3std6ranges3__45__cpo7advanceE:
	.zero		1
	.type		_ZN34_INTERNAL_0256a51e_4_k_cu_8019ca664cuda3std3__47nulloptE,@object
	.size		_ZN34_INTERNAL_0256a51e_4_k_cu_8019ca664cuda3std3__47nulloptE,(_ZN34_INTERNAL_0256a51e_4_k_cu_8019ca664cuda3std6ranges3__45__cpo8distanceE - _ZN34_INTERNAL_0256a51e_4_k_cu_8019ca664cuda3std3__47nulloptE)
_ZN34_INTERNAL_0256a51e_4_k_cu_8019ca664cuda3std3__47nulloptE:
	.zero		1
	.type		_ZN34_INTERNAL_0256a51e_4_k_cu_8019ca664cuda3std6ranges3__45__cpo8distanceE,@object
	.size		_ZN34_INTERNAL_0256a51e_4_k_cu_8019ca664cuda3std6ranges3__45__cpo8distanceE,(_ZN34_INTERNAL_0256a51e_4_k_cu_8019ca666thrust24THRUST_300001_SM_1000_NS12placeholders3_10E - _ZN34_INTERNAL_0256a51e_4_k_cu_8019ca664cuda3std6ranges3__45__cpo8distanceE)
_ZN34_INTERNAL_0256a51e_4_k_cu_8019ca664cuda3std6ranges3__45__cpo8distanceE:
	.zero		1
	.type		_ZN34_INTERNAL_0256a51e_4_k_cu_8019ca666thrust24THRUST_300001_SM_1000_NS12placeholders3_10E,@object
	.size		_ZN34_INTERNAL_0256a51e_4_k_cu_8019ca666thrust24THRUST_300001_SM_1000_NS12placeholders3_10E,(_ZN34_INTERNAL_0256a51e_4_k_cu_8019ca664cuda3std3__419piecewise_constructE - _ZN34_INTERNAL_0256a51e_4_k_cu_8019ca666thrust24THRUST_300001_SM_1000_NS12placeholders3_10E)
_ZN34_INTERNAL_0256a51e_4_k_cu_8019ca666thrust24THRUST_300001_SM_1000_NS12placeholders3_10E:
	.zero		1
	.type		_ZN34_INTERNAL_0256a51e_4_k_cu_8019ca664cuda3std3__419piecewise_constructE,@object
	.size		_ZN34_INTERNAL_0256a51e_4_k_cu_8019ca664cuda3std3__419piecewise_constructE,(_ZN34_INTERNAL_0256a51e_4_k_cu_8019ca664cuda3std6ranges3__45__cpo5cdataE - _ZN34_INTERNAL_0256a51e_4_k_cu_8019ca664cuda3std3__419piecewise_constructE)
_ZN34_INTERNAL_0256a51e_4_k_cu_8019ca664cuda3std3__419piecewise_constructE:
	.zero		1
	.type		_ZN34_INTERNAL_0256a51e_4_k_cu_8019ca664cuda3std6ranges3__45__cpo5cdataE,@object
	.size		_ZN34_INTERNAL_0256a51e_4_k_cu_8019ca664cuda3std6ranges3__45__cpo5cdataE,(_ZN34_INTERNAL_0256a51e_4_k_cu_8019ca666thrust24THRUST_300001_SM_1000_NS12placeholders2_2E - _ZN34_INTERNAL_0256a51e_4_k_cu_8019ca664cuda3std6ranges3__45__cpo5cdataE)
_ZN34_INTERNAL_0256a51e_4_k_cu_8019ca664cuda3std6ranges3__45__cpo5cdataE:
	.zero		1
	.type		_ZN34_INTERNAL_0256a51e_4_k_cu_8019ca666thrust24THRUST_300001_SM_1000_NS12placeholders2_2E,@object
	.size		_ZN34_INTERNAL_0256a51e_4_k_cu_8019ca666thrust24THRUST_300001_SM_1000_NS12placeholders2_2E,(_ZN34_INTERNAL_0256a51e_4_k_cu_8019ca664cuda3std3__45__cpo3endE - _ZN34_INTERNAL_0256a51e_4_k_cu_8019ca666thrust24THRUST_300001_SM_1000_NS12placeholders2_2E)
_ZN34_INTERNAL_0256a51e_4_k_cu_8019ca666thrust24THRUST_300001_SM_1000_NS12placeholders2_2E:
	.zero		1
	.type		_ZN34_INTERNAL_0256a51e_4_k_cu_8019ca664cuda3std3__45__cpo3endE,@object
	.size		_ZN34_INTERNAL_0256a51e_4_k_cu_8019ca664cuda3std3__45__cpo3endE,(_ZN34_INTERNAL_0256a51e_4_k_cu_8019ca664cuda3std6ranges3__45__cpo3endE - _ZN34_INTERNAL_0256a51e_4_k_cu_8019ca664cuda3std3__45__cpo3endE)
_ZN34_INTERNAL_0256a51e_4_k_cu_8019ca664cuda3std3__45__cpo3endE:
	.zero		1
	.type		_ZN34_INTERNAL_0256a51e_4_k_cu_8019ca664cuda3std6ranges3__45__cpo3endE,@object
	.size		_ZN34_INTERNAL_0256a51e_4_k_cu_8019ca664cuda3std6ranges3__45__cpo3endE,(_ZN34_INTERNAL_0256a51e_4_k_cu_8019ca666thrust24THRUST_300001_SM_1000_NS12placeholders2_6E - _ZN34_INTERNAL_0256a51e_4_k_cu_8019ca664cuda3std6ranges3__45__cpo3endE)
_ZN34_INTERNAL_0256a51e_4_k_cu_8019ca664cuda3std6ranges3__45__cpo3endE:
	.zero		1
	.type		_ZN34_INTERNAL_0256a51e_4_k_cu_8019ca666thrust24THRUST_300001_SM_1000_NS12placeholders2_6E,@object
	.size		_ZN34_INTERNAL_0256a51e_4_k_cu_8019ca666thrust24THRUST_300001_SM_1000_NS12placeholders2_6E,(_ZN34_INTERNAL_0256a51e_4_k_cu_8019ca664cuda3std3__45__cpo4rendE - _ZN34_INTERNAL_0256a51e_4_k_cu_8019ca666thrust24THRUST_300001_SM_1000_NS12placeholders2_6E)
_ZN34_INTERNAL_0256a51e_4_k_cu_8019ca666thrust24THRUST_300001_SM_1000_NS12placeholders2_6E:
	.zero		1
	.type		_ZN34_INTERNAL_0256a51e_4_k_cu_8019ca664cuda3std3__45__cpo4rendE,@object
	.size		_ZN34_INTERNAL_0256a51e_4_k_cu_8019ca664cuda3std3__45__cpo4rendE,(_ZN34_INTERNAL_0256a51e_4_k_cu_8019ca664cuda3std6ranges3__45__cpo9iter_swapE - _ZN34_INTERNAL_0256a51e_4_k_cu_8019ca664cuda3std3__45__cpo4rendE)
_ZN34_INTERNAL_0256a51e_4_k_cu_8019ca664cuda3std3__45__cpo4rendE:
	.zero		1
	.type		_ZN34_INTERNAL_0256a51e_4_k_cu_8019ca664cuda3std6ranges3__45__cpo9iter_swapE,@object
	.size		_ZN34_INTERNAL_0256a51e_4_k_cu_8019ca664cuda3std6ranges3__45__cpo9iter_swapE,(_ZN34_INTERNAL_0256a51e_4_k_cu_8019ca664cuda3std3__48unexpectE - _ZN34_INTERNAL_0256a51e_4_k_cu_8019ca664cuda3std6ranges3__45__cpo9iter_swapE)
_ZN34_INTERNAL_0256a51e_4_k_cu_8019ca664cuda3std6ranges3__45__cpo9iter_swapE:
	.zero		1
	.type		_ZN34_INTERNAL_0256a51e_4_k_cu_8019ca664cuda3std3__48unexpectE,@object
	.size		_ZN34_INTERNAL_0256a51e_4_k_cu_8019ca664cuda3std3__48unexpectE,(_ZN34_INTERNAL_0256a51e_4_k_cu_8019ca666thrust24THRUST_300001_SM_1000_NS8cuda_cub3parE - _ZN34_INTERNAL_0256a51e_4_k_cu_8019ca664cuda3std3__48unexpectE)
_ZN34_INTERNAL_0256a51e_4_k_cu_8019ca664cuda3std3__48unexpectE:
	.zero		1
	.type		_ZN34_INTERNAL_0256a51e_4_k_cu_8019ca666thrust24THRUST_300001_SM_1000_NS8cuda_cub3parE,@object
	.size		_ZN34_INTERNAL_0256a51e_4_k_cu_8019ca666thrust24THRUST_300001_SM_1000_NS8cuda_cub3parE,(_ZN34_INTERNAL_0256a51e_4_k_cu_8019ca666thrust24THRUST_300001_SM_1000_NS12placeholders2_4E - _ZN34_INTERNAL_0256a51e_4_k_cu_8019ca666thrust24THRUST_300001_SM_1000_NS8cuda_cub3parE)
_ZN34_INTERNAL_0256a51e_4_k_cu_8019ca666thrust24THRUST_300001_SM_1000_NS8cuda_cub3parE:
	.zero		1
	.type		_ZN34_INTERNAL_0256a51e_4_k_cu_8019ca666thrust24THRUST_300001_SM_1000_NS12placeholders2_4E,@object
	.size		_ZN34_INTERNAL_0256a51e_4_k_cu_8019ca666thrust24THRUST_300001_SM_1000_NS12placeholders2_4E,(_ZN34_INTERNAL_0256a51e_4_k_cu_8019ca664cuda3std3__45__cpo4cendE - _ZN34_INTERNAL_0256a51e_4_k_cu_8019ca666thrust24THRUST_300001_SM_1000_NS12placeholders2_4E)
_ZN34_INTERNAL_0256a51e_4_k_cu_8019ca666thrust24THRUST_300001_SM_1000_NS12placeholders2_4E:
	.zero		1
	.type		_ZN34_INTERNAL_0256a51e_4_k_cu_8019ca664cuda3std3__45__cpo4cendE,@object
	.size		_ZN34_INTERNAL_0256a51e_4_k_cu_8019ca664cuda3std3__45__cpo4cendE,(_ZN34_INTERNAL_0256a51e_4_k_cu_8019ca664cuda3std6ranges3__45__cpo4cendE - _ZN34_INTERNAL_0256a51e_4_k_cu_8019ca664cuda3std3__45__cpo4cendE)
_ZN34_INTERNAL_0256a51e_4_k_cu_8019ca664cuda3std3__45__cpo4cendE:
	.zero		1
	.type		_ZN34_INTERNAL_0256a51e_4_k_cu_8019ca664cuda3std6ranges3__45__cpo4cendE,@object
	.size		_ZN34_INTERNAL_0256a51e_4_k_cu_8019ca664cuda3std6ranges3__45__cpo4cendE,(_ZN34_INTERNAL_0256a51e_4_k_cu_8019ca664cuda3std3__420unreachable_sentinelE - _ZN34_INTERNAL_0256a51e_4_k_cu_8019ca664cuda3std6ranges3__45__cpo4cendE)
_ZN34_INTERNAL_0256a51e_4_k_cu_8019ca664cuda3std6ranges3__45__cpo4cendE:
	.zero		1
	.type		_ZN34_INTERNAL_0256a51e_4_k_cu_8019ca664cuda3std3__420unreachable_sentinelE,@object
	.size		_ZN34_INTERNAL_0256a51e_4_k_cu_8019ca664cuda3std3__420unreachable_sentinelE,(_ZN34_INTERNAL_0256a51e_4_k_cu_8019ca664cuda3std6ranges3__45__cpo5ssizeE - _ZN34_INTERNAL_0256a51e_4_k_cu_8019ca664cuda3std3__420unreachable_sentinelE)
_ZN34_INTERNAL_0256a51e_4_k_cu_8019ca664cuda3std3__420unreachable_sentinelE:
	.zero		1
	.type		_ZN34_INTERNAL_0256a51e_4_k_cu_8019ca664cuda3std6ranges3__45__cpo5ssizeE,@object
	.size		_ZN34_INTERNAL_0256a51e_4_k_cu_8019ca664cuda3std6ranges3__45__cpo5ssizeE,(_ZN34_INTERNAL_0256a51e_4_k_cu_8019ca666thrust24THRUST_300001_SM_1000_NS12placeholders2_8E - _ZN34_INTERNAL_0256a51e_4_k_cu_8019ca664cuda3std6ranges3__45__cpo5ssizeE)
_ZN34_INTERNAL_0256a51e_4_k_cu_8019ca664cuda3std6ranges3__45__cpo5ssizeE:
	.zero		1
	.type		_ZN34_INTERNAL_0256a51e_4_k_cu_8019ca666thrust24THRUST_300001_SM_1000_NS12placeholders2_8E,@object
	.size		_ZN34_INTERNAL_0256a51e_4_k_cu_8019ca666thrust24THRUST_300001_SM_1000_NS12placeholders2_8E,(_ZN34_INTERNAL_0256a51e_4_k_cu_8019ca664cuda3std3__45__cpo5crendE - _ZN34_INTERNAL_0256a51e_4_k_cu_8019ca666thrust24THRUST_300001_SM_1000_NS12placeholders2_8E)
_ZN34_INTERNAL_0256a51e_4_k_cu_8019ca666thrust24THRUST_300001_SM_1000_NS12placeholders2_8E:
	.zero		1
	.type		_ZN34_INTERNAL_0256a51e_4_k_cu_8019ca664cuda3std3__45__cpo5crendE,@object
	.size		_ZN34_INTERNAL_0256a51e_4_k_cu_8019ca664cuda3std3__45__cpo5crendE,(_ZN34_INTERNAL_0256a51e_4_k_cu_8019ca664cuda3std6ranges3__45__cpo4prevE - _ZN34_INTERNAL_0256a51e_4_k_cu_8019ca664cuda3std3__45__cpo5crendE)
_ZN34_INTERNAL_0256a51e_4_k_cu_8019ca664cuda3std3__45__cpo5crendE:
	.zero		1
	.type		_ZN34_INTERNAL_0256a51e_4_k_cu_8019ca664cuda3std6ranges3__45__cpo4prevE,@object
	.size		_ZN34_INTERNAL_0256a51e_4_k_cu_8019ca664cuda3std6ranges3__45__cpo4prevE,(_ZN34_INTERNAL_0256a51e_4_k_cu_8019ca664cuda3std6ranges3__45__cpo9iter_moveE - _ZN34_INTERNAL_0256a51e_4_k_cu_8019ca664cuda3std6ranges3__45__cpo4prevE)
_ZN34_INTERNAL_0256a51e_4_k_cu_8019ca664cuda3std6ranges3__45__cpo4prevE:
	.zero		1
	.type		_ZN34_INTERNAL_0256a51e_4_k_cu_8019ca664cuda3std6ranges3__45__cpo9iter_moveE,@object
	.size		_ZN34_INTERNAL_0256a51e_4_k_cu_8019ca664cuda3std6ranges3__45__cpo9iter_moveE,(_ZN34_INTERNAL_0256a51e_4_k_cu_8019ca666thrust24THRUST_300001_SM_1000_NS6system6detail10sequential3seqE - _ZN34_INTERNAL_0256a51e_4_k_cu_8019ca664cuda3std6ranges3__45__cpo9iter_moveE)
_ZN34_INTERNAL_0256a51e_4_k_cu_8019ca664cuda3std6ranges3__45__cpo9iter_moveE:
	.zero		1
	.type		_ZN34_INTERNAL_0256a51e_4_k_cu_8019ca666thrust24THRUST_300001_SM_1000_NS6system6detail10sequential3seqE,@object
	.size		_ZN34_INTERNAL_0256a51e_4_k_cu_8019ca666thrust24THRUST_300001_SM_1000_NS6system6detail10sequential3seqE,(.L_31 - _ZN34_INTERNAL_0256a51e_4_k_cu_8019ca666thrust24THRUST_300001_SM_1000_NS6system6detail10sequential3seqE)
_ZN34_INTERNAL_0256a51e_4_k_cu_8019ca666thrust24THRUST_300001_SM_1000_NS6system6detail10sequential3seqE:
	.zero		1
.L_31:


//--------------------- .nv.shared._ZN3cub18CUB_300001_SM_10006detail4scan16DeviceScanKernelINS2_10policy_hubIiiijN4cuda3std3__44plusIvEEE10Policy1000EN6thrust24THRUST_300001_SM_1000_NS10device_ptrIiEESF_NS0_13ScanTileStateIiLb1EEES9_NS1_10InputValueIiPiEEjiLb0EiEEvT0_T1_T2_iT3_T4_T5_ --------------------------
	.section	.nv.shared._ZN3cub18CUB_300001_SM_10006detail4scan16DeviceScanKernelINS2_10policy_hubIiiijN4cuda3std3__44plusIvEEE10Policy1000EN6thrust24THRUST_300001_SM_1000_NS10device_ptrIiEESF_NS0_13ScanTileStateIiLb1EEES9_NS1_10InputValueIiPiEEjiLb0EiEEvT0_T1_T2_iT3_T4_T5_,"aw",@nobits
	.sectionflags	@""
	.align	16
.nv.shared._ZN3cub18CUB_300001_SM_10006detail4scan16DeviceScanKernelINS2_10policy_hubIiiijN4cuda3std3__44plusIvEEE10Policy1000EN6thrust24THRUST_300001_SM_1000_NS10device_ptrIiEESF_NS0_13ScanTileStateIiLb1EEES9_NS1_10InputValueIiPiEEjiLb0EiEEvT0_T1_T2_iT3_T4_T5_:
	.zero		34832


//--------------------- .nv.constant0._ZN3cub18CUB_300001_SM_10006detail4scan16DeviceScanKernelINS2_10policy_hubIiiimN4cuda3std3__44plusIvEEE10Policy1000EN6thrust24THRUST_300001_SM_1000_NS10device_ptrIiEESF_NS0_13ScanTileStateIiLb1EEES9_NS1_10InputValueIiPiEEmiLb0EiEEvT0_T1_T2_iT3_T4_T5_ --------------------------
	.section	.nv.constant0._ZN3cub18CUB_300001_SM_10006detail4scan16DeviceScanKernelINS2_10policy_hubIiiimN4cuda3std3__44plusIvEEE10Policy1000EN6thrust24THRUST_300001_SM_1000_NS10device_ptrIiEESF_NS0_13ScanTileStateIiLb1EEES9_NS1_10InputValueIiPiEEmiLb0EiEEvT0_T1_T2_iT3_T4_T5_,"a",@progbits
	.sectionflags	@""
	.align	4
.nv.constant0._ZN3cub18CUB_300001_SM_10006detail4scan16DeviceScanKernelINS2_10policy_hubIiiimN4cuda3std3__44plusIvEEE10Policy1000EN6thrust24THRUST_300001_SM_1000_NS10device_ptrIiEESF_NS0_13ScanTileStateIiLb1EEES9_NS1_10InputValueIiPiEEmiLb0EiEEvT0_T1_T2_iT3_T4_T5_:
	.zero		952


//--------------------- .nv.constant0._ZN3cub18CUB_300001_SM_10006detail4scan16DeviceScanKernelINS2_10policy_hubIiiijN4cuda3std3__44plusIvEEE10Policy1000EN6thrust24THRUST_300001_SM_1000_NS10device_ptrIiEESF_NS0_13ScanTileStateIiLb1EEES9_NS1_10InputValueIiPiEEjiLb0EiEEvT0_T1_T2_iT3_T4_T5_ --------------------------
	.section	.nv.constant0._ZN3cub18CUB_300001_SM_10006detail4scan16DeviceScanKernelINS2_10policy_hubIiiijN4cuda3std3__44plusIvEEE10Policy1000EN6thrust24THRUST_300001_SM_1000_NS10device_ptrIiEESF_NS0_13ScanTileStateIiLb1EEES9_NS1_10InputValueIiPiEEjiLb0EiEEvT0_T1_T2_iT3_T4_T5_,"a",@progbits
	.sectionflags	@""
	.align	4
.nv.constant0._ZN3cub18CUB_300001_SM_10006detail4scan16DeviceScanKernelINS2_10policy_hubIiiijN4cuda3std3__44plusIvEEE10Policy1000EN6thrust24THRUST_300001_SM_1000_NS10device_ptrIiEESF_NS0_13ScanTileStateIiLb1EEES9_NS1_10InputValueIiPiEEjiLb0EiEEvT0_T1_T2_iT3_T4_T5_:
	.zero		948


//--------------------- .nv.constant0._ZN3cub18CUB_300001_SM_10006detail4scan20DeviceScanInitKernelINS0_13ScanTileStateIiLb1EEEEEvT_i --------------------------
	.section	.nv.constant0._ZN3cub18CUB_300001_SM_10006detail4scan20DeviceScanInitKernelINS0_13ScanTileStateIiLb1EEEEEvT_i,"a",@progbits
	.sectionflags	@""
	.align	4
.nv.constant0._ZN3cub18CUB_300001_SM_10006detail4scan20DeviceScanInitKernelINS0_13ScanTileStateIiLb1EEEEEvT_i:
	.zero		908


//--------------------- .nv.constant0._ZN3cub18CUB_300001_SM_10006detail11EmptyKernelIvEEvv --------------------------
	.section	.nv.constant0._ZN3cub18CUB_300001_SM_10006detail11EmptyKernelIvEEvv,"a",@progbits
	.sectionflags	@""
	.align	4
.nv.constant0._ZN3cub18CUB_300001_SM_10006detail11EmptyKernelIvEEvv:
	.zero		896


//--------------------- .nv.constant0._Z29_cu_breadth_first_search_kerniPiS_S_S_S_ --------------------------
	.section	.nv.constant0._Z29_cu_breadth_first_search_kerniPiS_S_S_S_,"a",@progbits
	.sectionflags	@""
	.align	4
.nv.constant0._Z29_cu_breadth_first_search_kerniPiS_S_S_S_:
	.zero		944


//--------------------- .nv.constant0._Z21_cu_asmadjlist_cosineiifPfPiS0_ --------------------------
	.section	.nv.constant0._Z21_cu_asmadjlist_cosineiifPfPiS0_,"a",@progbits
	.sectionflags	@""
	.align	4
.nv.constant0._Z21_cu_asmadjlist_cosineiifPfPiS0_:
	.zero		936


//--------------------- .nv.constant0._Z14_cu_asmadjlistiifPfPiS0_ --------------------------
	.section	.nv.constant0._Z14_cu_asmadjlistiifPfPiS0_,"a",@progbits
	.sectionflags	@""
	.align	4
.nv.constant0._Z14_cu_asmadjlistiifPfPiS0_:
	.zero		936


//--------------------- .nv.constant0._Z21_cu_vertdegree_cosineiifPfPi --------------------------
	.section	.nv.constant0._Z21_cu_vertdegree_cosineiifPfPi,"a",@progbits
	.sectionflags	@""
	.align	4
.nv.constant0._Z21_cu_vertdegree_cosineiifPfPi:
	.zero		928


//--------------------- .nv.constant0._Z14_cu_vertdegreeiifPfPi --------------------------
	.section	.nv.constant0._Z14_cu_vertdegreeiifPfPi,"a",@progbits
	.sectionflags	@""
	.align	4
.nv.constant0._Z14_cu_vertdegreeiifPfPi:
	.zero		928


//--------------------- SYMBOLS --------------------------

	.type		.nv.reservedSmem.offset0,@object
	.size		.nv.reservedSmem.offset0,0x4
	.type		.nv.reservedSmem.cap,@object
	.size		.nv.reservedSmem.cap,0x4
